	.target	sm_80

	.elftype	@"ET_EXEC"


//--------------------- .note.nv.tkinfo           --------------------------
	.section	.note.nv.tkinfo,"",@"SHT_NOTE"
	.sectionflags	@"SHF_NOTE_NV_TKINFO"
	.tkinfo
        /*0018*/ 	.word	0x00000002
        /*0030*/ 	.string	""
        /*0030*/ 	.string	"ptxas"
        /*0030*/ 	.string	"Cuda compilation tools, release 13.0, V13.0.88"
        /*0030*/ 	.string	"Build cuda_13.0.r13.0/compiler.36424714_0"
        /*0030*/ 	.string	"-arch sm_80 -m 64 "



//--------------------- .note.nv.cuinfo           --------------------------
	.section	.note.nv.cuinfo,"",@"SHT_NOTE"
	.sectionflags	@"SHF_NOTE_NV_CUINFO"
        /*0018*/ 	.short	0x0002
        /*001a*/ 	.short	0x0050
        /*001c*/ 	.short	0x0082
	.zero		2


//--------------------- .nv.info                  --------------------------
	.section	.nv.info,"",@"SHT_CUDA_INFO"
	.align	4


	//----- nvinfo : EIATTR_REGCOUNT
	.align		4
        /*0000*/ 	.byte	0x04, 0x2f
        /*0002*/ 	.short	(.L_12 - .L_11)
	.align		4
.L_11:
        /*0004*/ 	.word	index@(_ZN7cutlass13device_kernelIN5flash19enable_sm80_to_sm89INS1_16FlashAttnFwdSm80INS1_25CollectiveMainloopFwdSm80ILi4ELi1ELb0EN4cute5tupleIJNS5_1CILi128EEENS7_ILi64EEENS7_ILi96EEEEEELi96ENS_6half_tEfNS_4arch4Sm80ELb1ELb0ELb1ELb1ELb1ELb1ELb1ELb0EEENS1_21CollectiveEpilogueFwdINS6_IJS8_SA_S9_EEENS6_IJNS7_ILi1EEESI_SI_EEESC_SE_Li128ELb1ELb1ELb0ELb0EEENS1_19SingleTileSchedulerILb1ELb0ELb1ELi128EEEEEEEEEvNT_6ParamsE)
        /*0008*/ 	.word	0x000000ff


	//----- nvinfo : EIATTR_FRAME_SIZE
	.align		4
.L_12:
        /*000c*/ 	.byte	0x04, 0x11
        /*000e*/ 	.short	(.L_14 - .L_13)
	.align		4
.L_13:
        /*0010*/ 	.word	index@(_ZN7cutlass13device_kernelIN5flash19enable_sm80_to_sm89INS1_16FlashAttnFwdSm80INS1_25CollectiveMainloopFwdSm80ILi4ELi1ELb0EN4cute5tupleIJNS5_1CILi128EEENS7_ILi64EEENS7_ILi96EEEEEELi96ENS_6half_tEfNS_4arch4Sm80ELb1ELb0ELb1ELb1ELb1ELb1ELb1ELb0EEENS1_21CollectiveEpilogueFwdINS6_IJS8_SA_S9_EEENS6_IJNS7_ILi1EEESI_SI_EEESC_SE_Li128ELb1ELb1ELb0ELb0EEENS1_19SingleTileSchedulerILb1ELb0ELb1ELi128EEEEEEEEEvNT_6ParamsE)
        /*0014*/ 	.word	0x00000070


	//----- nvinfo : EIATTR_REGCOUNT
	.align		4
.L_14:
        /*0018*/ 	.byte	0x04, 0x2f
        /*001a*/ 	.short	(.L_16 - .L_15)
	.align		4
.L_15:
        /*001c*/ 	.word	index@(_ZN7cutlass13device_kernelIN5flash19enable_sm80_to_sm89INS1_16FlashAttnFwdSm80INS1_25CollectiveMainloopFwdSm80ILi4ELi1ELb0EN4cute5tupleIJNS5_1CILi128EEENS7_ILi64EEENS7_ILi96EEEEEELi96ENS_6half_tEfNS_4arch4Sm80ELb1ELb0ELb1ELb1ELb1ELb0ELb1ELb0EEENS1_21CollectiveEpilogueFwdINS6_IJS8_SA_S9_EEENS6_IJNS7_ILi1EEESI_SI_EEESC_SE_Li128ELb1ELb1ELb0ELb0EEENS1_19SingleTileSchedulerILb1ELb0ELb1ELi128EEEEEEEEEvNT_6ParamsE)
        /*0020*/ 	.word	0x000000ff


	//----- nvinfo : EIATTR_FRAME_SIZE
	.align		4
.L_16:
        /*0024*/ 	.byte	0x04, 0x11
        /*0026*/ 	.short	(.L_18 - .L_17)
	.align		4
.L_17:
        /*0028*/ 	.word	index@(_ZN7cutlass13device_kernelIN5flash19enable_sm80_to_sm89INS1_16FlashAttnFwdSm80INS1_25CollectiveMainloopFwdSm80ILi4ELi1ELb0EN4cute5tupleIJNS5_1CILi128EEENS7_ILi64EEENS7_ILi96EEEEEELi96ENS_6half_tEfNS_4arch4Sm80ELb1ELb0ELb1ELb1ELb1ELb0ELb1ELb0EEENS1_21CollectiveEpilogueFwdINS6_IJS8_SA_S9_EEENS6_IJNS7_ILi1EEESI_SI_EEESC_SE_Li128ELb1ELb1ELb0ELb0EEENS1_19SingleTileSchedulerILb1ELb0ELb1ELi128EEEEEEEEEvNT_6ParamsE)
        /*002c*/ 	.word	0x00000068


	//----- nvinfo : EIATTR_REGCOUNT
	.align		4
.L_18:
        /*0030*/ 	.byte	0x04, 0x2f
        /*0032*/ 	.short	(.L_20 - .L_19)
	.align		4
.L_19:
        /*0034*/ 	.word	index@(_ZN7cutlass13device_kernelIN5flash19enable_sm80_to_sm89INS1_16FlashAttnFwdSm80INS1_25CollectiveMainloopFwdSm80ILi4ELi1ELb0EN4cute5tupleIJNS5_1CILi128EEENS7_ILi64EEENS7_ILi96EEEEEELi96ENS_6half_tEfNS_4arch4Sm80ELb1ELb0ELb1ELb0ELb1ELb0ELb1ELb0EEENS1_21CollectiveEpilogueFwdINS6_IJS8_SA_S9_EEENS6_IJNS7_ILi1EEESI_SI_EEESC_SE_Li128ELb0ELb1ELb0ELb0EEENS1_30DynamicPersistentTileSchedulerILi128ELi128ELb0ELb1ELb0EEEEEEEEEvNT_6ParamsE)
        /*0038*/ 	.word	0x000000ff


	//----- nvinfo : EIATTR_FRAME_SIZE
	.align		4
.L_20:
        /*003c*/ 	.byte	0x04, 0x11
        /*003e*/ 	.short	(.L_22 - .L_21)
	.align		4
.L_21:
        /*0040*/ 	.word	index@($__internal_4_$__cuda_sm70_shflsync_idx_p)
        /*0044*/ 	.word	0x00000000


	//----- nvinfo : EIATTR_FRAME_SIZE
	.align		4
.L_22:
        /*0048*/ 	.byte	0x04, 0x11
        /*004a*/ 	.short	(.L_24 - .L_23)
	.align		4
.L_23:
        /*004c*/ 	.word	index@($__internal_3_$__cuda_sm70_shflsync_bfly_p)
        /*0050*/ 	.word	0x00000000


	//----- nvinfo : EIATTR_FRAME_SIZE
	.align		4
.L_24:
        /*0054*/ 	.byte	0x04, 0x11
        /*0056*/ 	.short	(.L_26 - .L_25)
	.align		4
.L_25:
        /*0058*/ 	.word	index@(_ZN7cutlass13device_kernelIN5flash19enable_sm80_to_sm89INS1_16FlashAttnFwdSm80INS1_25CollectiveMainloopFwdSm80ILi4ELi1ELb0EN4cute5tupleIJNS5_1CILi128EEENS7_ILi64EEENS7_ILi96EEEEEELi96ENS_6half_tEfNS_4arch4Sm80ELb1ELb0ELb1ELb0ELb1ELb0ELb1ELb0EEENS1_21CollectiveEpilogueFwdINS6_IJS8_SA_S9_EEENS6_IJNS7_ILi1EEESI_SI_EEESC_SE_Li128ELb0ELb1ELb0ELb0EEENS1_30DynamicPersistentTileSchedulerILi128ELi128ELb0ELb1ELb0EEEEEEEEEvNT_6ParamsE)
        /*005c*/ 	.word	0x00000090


	//----- nvinfo : EIATTR_REGCOUNT
	.align		4
.L_26:
        /*0060*/ 	.byte	0x04, 0x2f
        /*0062*/ 	.short	(.L_28 - .L_27)
	.align		4
.L_27:
        /*0064*/ 	.word	index@(_ZN7cutlass13device_kernelIN5flash19enable_sm80_to_sm89INS1_16FlashAttnFwdSm80INS1_25CollectiveMainloopFwdSm80ILi4ELi1ELb0EN4cute5tupleIJNS5_1CILi128EEENS7_ILi48EEENS7_ILi96EEEEEELi96ENS_6half_tEfNS_4arch4Sm80ELb0ELb1ELb1ELb1ELb1ELb1ELb1ELb0EEENS1_21CollectiveEpilogueFwdINS6_IJS8_SA_S9_EEENS6_IJNS7_ILi1EEESI_SI_EEESC_SE_Li128ELb1ELb1ELb0ELb0EEENS1_19SingleTileSchedulerILb1ELb0ELb1ELi128EEEEEEEEEvNT_6ParamsE)
        /*0068*/ 	.word	0x000000ff


	//----- nvinfo : EIATTR_FRAME_SIZE
	.align		4
.L_28:
        /*006c*/ 	.byte	0x04, 0x11
        /*006e*/ 	.short	(.L_30 - .L_29)
	.align		4
.L_29:
        /*0070*/ 	.word	index@($__internal_2_$__cuda_sm70_shflsync_idx_p)
        /*0074*/ 	.word	0x00000000


	//----- nvinfo : EIATTR_FRAME_SIZE
	.align		4
.L_30:
        /*0078*/ 	.byte	0x04, 0x11
        /*007a*/ 	.short	(.L_32 - .L_31)
	.align		4
.L_31:
        /*007c*/ 	.word	index@(_ZN7cutlass13device_kernelIN5flash19enable_sm80_to_sm89INS1_16FlashAttnFwdSm80INS1_25CollectiveMainloopFwdSm80ILi4ELi1ELb0EN4cute5tupleIJNS5_1CILi128EEENS7_ILi48EEENS7_ILi96EEEEEELi96ENS_6half_tEfNS_4arch4Sm80ELb0ELb1ELb1ELb1ELb1ELb1ELb1ELb0EEENS1_21CollectiveEpilogueFwdINS6_IJS8_SA_S9_EEENS6_IJNS7_ILi1EEESI_SI_EEESC_SE_Li128ELb1ELb1ELb0ELb0EEENS1_19SingleTileSchedulerILb1ELb0ELb1ELi128EEEEEEEEEvNT_6ParamsE)
        /*0080*/ 	.word	0x00000050


	//----- nvinfo : EIATTR_REGCOUNT
	.align		4
.L_32:
        /*0084*/ 	.byte	0x04, 0x2f
        /*0086*/ 	.short	(.L_34 - .L_33)
	.align		4
.L_33:
        /*0088*/ 	.word	index@(_ZN7cutlass13device_kernelIN5flash19enable_sm80_to_sm89INS1_16FlashAttnFwdSm80INS1_25CollectiveMainloopFwdSm80ILi4ELi1ELb0EN4cute5tupleIJNS5_1CILi128EEENS7_ILi48EEENS7_ILi96EEEEEELi96ENS_6half_tEfNS_4arch4Sm80ELb0ELb1ELb1ELb1ELb1ELb0ELb1ELb0EEENS1_21CollectiveEpilogueFwdINS6_IJS8_SA_S9_EEENS6_IJNS7_ILi1EEESI_SI_EEESC_SE_Li128ELb1ELb1ELb0ELb0EEENS1_19SingleTileSchedulerILb1ELb0ELb1ELi128EEEEEEEEEvNT_6ParamsE)
        /*008c*/ 	.word	0x000000ff


	//----- nvinfo : EIATTR_FRAME_SIZE
	.align		4
.L_34:
        /*0090*/ 	.byte	0x04, 0x11
        /*0092*/ 	.short	(.L_36 - .L_35)
	.align		4
.L_35:
        /*0094*/ 	.word	index@($__internal_1_$__cuda_sm70_shflsync_idx_p)
        /*0098*/ 	.word	0x00000000


	//----- nvinfo : EIATTR_FRAME_SIZE
	.align		4
.L_36:
        /*009c*/ 	.byte	0x04, 0x11
        /*009e*/ 	.short	(.L_38 - .L_37)
	.align		4
.L_37:
        /*00a0*/ 	.word	index@(_ZN7cutlass13device_kernelIN5flash19enable_sm80_to_sm89INS1_16FlashAttnFwdSm80INS1_25CollectiveMainloopFwdSm80ILi4ELi1ELb0EN4cute5tupleIJNS5_1CILi128EEENS7_ILi48EEENS7_ILi96EEEEEELi96ENS_6half_tEfNS_4arch4Sm80ELb0ELb1ELb1ELb1ELb1ELb0ELb1ELb0EEENS1_21CollectiveEpilogueFwdINS6_IJS8_SA_S9_EEENS6_IJNS7_ILi1EEESI_SI_EEESC_SE_Li128ELb1ELb1ELb0ELb0EEENS1_19SingleTileSchedulerILb1ELb0ELb1ELi128EEEEEEEEEvNT_6ParamsE)
        /*00a4*/ 	.word	0x00000048


	//----- nvinfo : EIATTR_REGCOUNT
	.align		4
.L_38:
        /*00a8*/ 	.byte	0x04, 0x2f
        /*00aa*/ 	.short	(.L_40 - .L_39)
	.align		4
.L_39:
        /*00ac*/ 	.word	index@(_ZN7cutlass13device_kernelIN5flash19enable_sm80_to_sm89INS1_16FlashAttnFwdSm80INS1_25CollectiveMainloopFwdSm80ILi4ELi1ELb0EN4cute5tupleIJNS5_1CILi128EEENS7_ILi48EEENS7_ILi96EEEEEELi96ENS_6half_tEfNS_4arch4Sm80ELb0ELb1ELb1ELb0ELb1ELb0ELb1ELb0EEENS1_21CollectiveEpilogueFwdINS6_IJS8_SA_S9_EEENS6_IJNS7_ILi1EEESI_SI_EEESC_SE_Li128ELb0ELb1ELb0ELb0EEENS1_19SingleTileSchedulerILb0ELb0ELb1ELi128EEEEEEEEEvNT_6ParamsE)
        /*00b0*/ 	.word	0x000000ff


	//----- nvinfo : EIATTR_FRAME_SIZE
	.align		4
.L_40:
        /*00b4*/ 	.byte	0x04, 0x11
        /*00b6*/ 	.short	(.L_42 - .L_41)
	.align		4
.L_41:
        /*00b8*/ 	.word	index@($__internal_0_$__cuda_sm70_shflsync_idx_p)
        /*00bc*/ 	.word	0x00000000


	//----- nvinfo : EIATTR_FRAME_SIZE
	.align		4
.L_42:
        /*00c0*/ 	.byte	0x04, 0x11
        /*00c2*/ 	.short	(.L_44 - .L_43)
	.align		4
.L_43:
        /*00c4*/ 	.word	index@(_ZN7cutlass13device_kernelIN5flash19enable_sm80_to_sm89INS1_16FlashAttnFwdSm80INS1_25CollectiveMainloopFwdSm80ILi4ELi1ELb0EN4cute5tupleIJNS5_1CILi128EEENS7_ILi48EEENS7_ILi96EEEEEELi96ENS_6half_tEfNS_4arch4Sm80ELb0ELb1ELb1ELb0ELb1ELb0ELb1ELb0EEENS1_21CollectiveEpilogueFwdINS6_IJS8_SA_S9_EEENS6_IJNS7_ILi1EEESI_SI_EEESC_SE_Li128ELb0ELb1ELb0ELb0EEENS1_19SingleTileSchedulerILb0ELb0ELb1ELi128EEEEEEEEEvNT_6ParamsE)
        /*00c8*/ 	.word	0x00000030


	//----- nvinfo : EIATTR_REGCOUNT
	.align		4
.L_44:
        /*00cc*/ 	.byte	0x04, 0x2f
        /*00ce*/ 	.short	(.L_46 - .L_45)
	.align		4
.L_45:
        /*00d0*/ 	.word	index@(_ZN7cutlass13device_kernelIN5flash19enable_sm80_to_sm89INS1_16FlashAttnFwdSm80INS1_25CollectiveMainloopFwdSm80ILi4ELi1ELb0EN4cute5tupleIJNS5_1CILi128EEENS7_ILi64EEENS7_ILi96EEEEEELi96ENS_6half_tEfNS_4arch4Sm80ELb0ELb0ELb1ELb1ELb1ELb1ELb1ELb0EEENS1_21CollectiveEpilogueFwdINS6_IJS8_SA_S9_EEENS6_IJNS7_ILi1EEESI_SI_EEESC_SE_Li128ELb1ELb1ELb0ELb0EEENS1_19SingleTileSchedulerILb1ELb0ELb1ELi128EEEEEEEEEvNT_6ParamsE)
        /*00d4*/ 	.word	0x000000ff


	//----- nvinfo : EIATTR_FRAME_SIZE
	.align		4
.L_46:
        /*00d8*/ 	.byte	0x04, 0x11
        /*00da*/ 	.short	(.L_48 - .L_47)
	.align		4
.L_47:
        /*00dc*/ 	.word	index@(_ZN7cutlass13device_kernelIN5flash19enable_sm80_to_sm89INS1_16FlashAttnFwdSm80INS1_25CollectiveMainloopFwdSm80ILi4ELi1ELb0EN4cute5tupleIJNS5_1CILi128EEENS7_ILi64EEENS7_ILi96EEEEEELi96ENS_6half_tEfNS_4arch4Sm80ELb0ELb0ELb1ELb1ELb1ELb1ELb1ELb0EEENS1_21CollectiveEpilogueFwdINS6_IJS8_SA_S9_EEENS6_IJNS7_ILi1EEESI_SI_EEESC_SE_Li128ELb1ELb1ELb0ELb0EEENS1_19SingleTileSchedulerILb1ELb0ELb1ELi128EEEEEEEEEvNT_6ParamsE)
        /*00e0*/ 	.word	0x00000030


	//----- nvinfo : EIATTR_REGCOUNT
	.align		4
.L_48:
        /*00e4*/ 	.byte	0x04, 0x2f
        /*00e6*/ 	.short	(.L_50 - .L_49)
	.align		4
.L_49:
        /*00e8*/ 	.word	index@(_ZN7cutlass13device_kernelIN5flash19enable_sm80_to_sm89INS1_16FlashAttnFwdSm80INS1_25CollectiveMainloopFwdSm80ILi4ELi1ELb0EN4cute5tupleIJNS5_1CILi128EEENS7_ILi64EEENS7_ILi96EEEEEELi96ENS_6half_tEfNS_4arch4Sm80ELb0ELb0ELb1ELb1ELb1ELb0ELb1ELb0EEENS1_21CollectiveEpilogueFwdINS6_IJS8_SA_S9_EEENS6_IJNS7_ILi1EEESI_SI_EEESC_SE_Li128ELb1ELb1ELb0ELb0EEENS1_19SingleTileSchedulerILb1ELb0ELb1ELi128EEEEEEEEEvNT_6ParamsE)
        /*00ec*/ 	.word	0x000000ff


	//----- nvinfo : EIATTR_FRAME_SIZE
	.align		4
.L_50:
        /*00f0*/ 	.byte	0x04, 0x11
        /*00f2*/ 	.short	(.L_52 - .L_51)
	.align		4
.L_51:
        /*00f4*/ 	.word	index@(_ZN7cutlass13device_kernelIN5flash19enable_sm80_to_sm89INS1_16FlashAttnFwdSm80INS1_25CollectiveMainloopFwdSm80ILi4ELi1ELb0EN4cute5tupleIJNS5_1CILi128EEENS7_ILi64EEENS7_ILi96EEEEEELi96ENS_6half_tEfNS_4arch4Sm80ELb0ELb0ELb1ELb1ELb1ELb0ELb1ELb0EEENS1_21CollectiveEpilogueFwdINS6_IJS8_SA_S9_EEENS6_IJNS7_ILi1EEESI_SI_EEESC_SE_Li128ELb1ELb1ELb0ELb0EEENS1_19SingleTileSchedulerILb1ELb0ELb1ELi128EEEEEEEEEvNT_6ParamsE)
        /*00f8*/ 	.word	0x00000038


	//----- nvinfo : EIATTR_REGCOUNT
	.align		4
.L_52:
        /*00fc*/ 	.byte	0x04, 0x2f
        /*00fe*/ 	.short	(.L_54 - .L_53)
	.align		4
.L_53:
        /*0100*/ 	.word	index@(_ZN7cutlass13device_kernelIN5flash19enable_sm80_to_sm89INS1_16FlashAttnFwdSm80INS1_25CollectiveMainloopFwdSm80ILi4ELi1ELb0EN4cute5tupleIJNS5_1CILi128EEENS7_ILi64EEENS7_ILi96EEEEEELi96ENS_6half_tEfNS_4arch4Sm80ELb0ELb0ELb1ELb0ELb1ELb0ELb1ELb0EEENS1_21CollectiveEpilogueFwdINS6_IJS8_SA_S9_EEENS6_IJNS7_ILi1EEESI_SI_EEESC_SE_Li128ELb0ELb1ELb0ELb0EEENS1_19SingleTileSchedulerILb0ELb0ELb1ELi128EEEEEEEEEvNT_6ParamsE)
        /*0104*/ 	.word	0x000000ff


	//----- nvinfo : EIATTR_FRAME_SIZE
	.align		4
.L_54:
        /*0108*/ 	.byte	0x04, 0x11
        /*010a*/ 	.short	(.L_56 - .L_55)
	.align		4
.L_55:
        /*010c*/ 	.word	index@(_ZN7cutlass13device_kernelIN5flash19enable_sm80_to_sm89INS1_16FlashAttnFwdSm80INS1_25CollectiveMainloopFwdSm80ILi4ELi1ELb0EN4cute5tupleIJNS5_1CILi128EEENS7_ILi64EEENS7_ILi96EEEEEELi96ENS_6half_tEfNS_4arch4Sm80ELb0ELb0ELb1ELb0ELb1ELb0ELb1ELb0EEENS1_21CollectiveEpilogueFwdINS6_IJS8_SA_S9_EEENS6_IJNS7_ILi1EEESI_SI_EEESC_SE_Li128ELb0ELb1ELb0ELb0EEENS1_19SingleTileSchedulerILb0ELb0ELb1ELi128EEEEEEEEEvNT_6ParamsE)
        /*0110*/ 	.word	0x00000058


	//----- nvinfo : EIATTR_MIN_STACK_SIZE
	.align		4
.L_56:
        /*0114*/ 	.byte	0x04, 0x12
        /*0116*/ 	.short	(.L_58 - .L_57)
	.align		4
.L_57:
        /*0118*/ 	.word	index@(_ZN7cutlass13device_kernelIN5flash19enable_sm80_to_sm89INS1_16FlashAttnFwdSm80INS1_25CollectiveMainloopFwdSm80ILi4ELi1ELb0EN4cute5tupleIJNS5_1CILi128EEENS7_ILi64EEENS7_ILi96EEEEEELi96ENS_6half_tEfNS_4arch4Sm80ELb0ELb0ELb1ELb0ELb1ELb0ELb1ELb0EEENS1_21CollectiveEpilogueFwdINS6_IJS8_SA_S9_EEENS6_IJNS7_ILi1EEESI_SI_EEESC_SE_Li128ELb0ELb1ELb0ELb0EEENS1_19SingleTileSchedulerILb0ELb0ELb1ELi128EEEEEEEEEvNT_6ParamsE)
        /*011c*/ 	.word	0x00000058


	//----- nvinfo : EIATTR_MIN_STACK_SIZE
	.align		4
.L_58:
        /*0120*/ 	.byte	0x04, 0x12
        /*0122*/ 	.short	(.L_60 - .L_59)
	.align		4
.L_59:
        /*0124*/ 	.word	index@(_ZN7cutlass13device_kernelIN5flash19enable_sm80_to_sm89INS1_16FlashAttnFwdSm80INS1_25CollectiveMainloopFwdSm80ILi4ELi1ELb0EN4cute5tupleIJNS5_1CILi128EEENS7_ILi64EEENS7_ILi96EEEEEELi96ENS_6half_tEfNS_4arch4Sm80ELb0ELb0ELb1ELb1ELb1ELb0ELb1ELb0EEENS1_21CollectiveEpilogueFwdINS6_IJS8_SA_S9_EEENS6_IJNS7_ILi1EEESI_SI_EEESC_SE_Li128ELb1ELb1ELb0ELb0EEENS1_19SingleTileSchedulerILb1ELb0ELb1ELi128EEEEEEEEEvNT_6ParamsE)
        /*0128*/ 	.word	0x00000038


	//----- nvinfo : EIATTR_MIN_STACK_SIZE
	.align		4
.L_60:
        /*012c*/ 	.byte	0x04, 0x12
        /*012e*/ 	.short	(.L_62 - .L_61)
	.align		4
.L_61:
        /*0130*/ 	.word	index@(_ZN7cutlass13device_kernelIN5flash19enable_sm80_to_sm89INS1_16FlashAttnFwdSm80INS1_25CollectiveMainloopFwdSm80ILi4ELi1ELb0EN4cute5tupleIJNS5_1CILi128EEENS7_ILi64EEENS7_ILi96EEEEEELi96ENS_6half_tEfNS_4arch4Sm80ELb0ELb0ELb1ELb1ELb1ELb1ELb1ELb0EEENS1_21CollectiveEpilogueFwdINS6_IJS8_SA_S9_EEENS6_IJNS7_ILi1EEESI_SI_EEESC_SE_Li128ELb1ELb1ELb0ELb0EEENS1_19SingleTileSchedulerILb1ELb0ELb1ELi128EEEEEEEEEvNT_6ParamsE)
        /*0134*/ 	.word	0x00000030


	//----- nvinfo : EIATTR_MIN_STACK_SIZE
	.align		4
.L_62:
        /*0138*/ 	.byte	0x04, 0x12
        /*013a*/ 	.short	(.L_64 - .L_63)
	.align		4
.L_63:
        /*013c*/ 	.word	index@(_ZN7cutlass13device_kernelIN5flash19enable_sm80_to_sm89INS1_16FlashAttnFwdSm80INS1_25CollectiveMainloopFwdSm80ILi4ELi1ELb0EN4cute5tupleIJNS5_1CILi128EEENS7_ILi48EEENS7_ILi96EEEEEELi96ENS_6half_tEfNS_4arch4Sm80ELb0ELb1ELb1ELb0ELb1ELb0ELb1ELb0EEENS1_21CollectiveEpilogueFwdINS6_IJS8_SA_S9_EEENS6_IJNS7_ILi1EEESI_SI_EEESC_SE_Li128ELb0ELb1ELb0ELb0EEENS1_19SingleTileSchedulerILb0ELb0ELb1ELi128EEEEEEEEEvNT_6ParamsE)
        /*0140*/ 	.word	0x00000030


	//----- nvinfo : EIATTR_MIN_STACK_SIZE
	.align		4
.L_64:
        /*0144*/ 	.byte	0x04, 0x12
        /*0146*/ 	.short	(.L_66 - .L_65)
	.align		4
.L_65:
        /*0148*/ 	.word	index@(_ZN7cutlass13device_kernelIN5flash19enable_sm80_to_sm89INS1_16FlashAttnFwdSm80INS1_25CollectiveMainloopFwdSm80ILi4ELi1ELb0EN4cute5tupleIJNS5_1CILi128EEENS7_ILi48EEENS7_ILi96EEEEEELi96ENS_6half_tEfNS_4arch4Sm80ELb0ELb1ELb1ELb1ELb1ELb0ELb1ELb0EEENS1_21CollectiveEpilogueFwdINS6_IJS8_SA_S9_EEENS6_IJNS7_ILi1EEESI_SI_EEESC_SE_Li128ELb1ELb1ELb0ELb0EEENS1_19SingleTileSchedulerILb1ELb0ELb1ELi128EEEEEEEEEvNT_6ParamsE)
        /*014c*/ 	.word	0x00000048


	//----- nvinfo : EIATTR_MIN_STACK_SIZE
	.align		4
.L_66:
        /*0150*/ 	.byte	0x04, 0x12
        /*0152*/ 	.short	(.L_68 - .L_67)
	.align		4
.L_67:
        /*0154*/ 	.word	index@(_ZN7cutlass13device_kernelIN5flash19enable_sm80_to_sm89INS1_16FlashAttnFwdSm80INS1_25CollectiveMainloopFwdSm80ILi4ELi1ELb0EN4cute5tupleIJNS5_1CILi128EEENS7_ILi48EEENS7_ILi96EEEEEELi96ENS_6half_tEfNS_4arch4Sm80ELb0ELb1ELb1ELb1ELb1ELb1ELb1ELb0EEENS1_21CollectiveEpilogueFwdINS6_IJS8_SA_S9_EEENS6_IJNS7_ILi1EEESI_SI_EEESC_SE_Li128ELb1ELb1ELb0ELb0EEENS1_19SingleTileSchedulerILb1ELb0ELb1ELi128EEEEEEEEEvNT_6ParamsE)
        /*0158*/ 	.word	0x00000050


	//----- nvinfo : EIATTR_MIN_STACK_SIZE
	.align		4
.L_68:
        /*015c*/ 	.byte	0x04, 0x12
        /*015e*/ 	.short	(.L_70 - .L_69)
	.align		4
.L_69:
        /*0160*/ 	.word	index@(_ZN7cutlass13device_kernelIN5flash19enable_sm80_to_sm89INS1_16FlashAttnFwdSm80INS1_25CollectiveMainloopFwdSm80ILi4ELi1ELb0EN4cute5tupleIJNS5_1CILi128EEENS7_ILi64EEENS7_ILi96EEEEEELi96ENS_6half_tEfNS_4arch4Sm80ELb1ELb0ELb1ELb0ELb1ELb0ELb1ELb0EEENS1_21CollectiveEpilogueFwdINS6_IJS8_SA_S9_EEENS6_IJNS7_ILi1EEESI_SI_EEESC_SE_Li128ELb0ELb1ELb0ELb0EEENS1_30DynamicPersistentTileSchedulerILi128ELi128ELb0ELb1ELb0EEEEEEEEEvNT_6ParamsE)
        /*0164*/ 	.word	0x00000090


	//----- nvinfo : EIATTR_MIN_STACK_SIZE
	.align		4
.L_70:
        /*0168*/ 	.byte	0x04, 0x12
        /*016a*/ 	.short	(.L_72 - .L_71)
	.align		4
.L_71:
        /*016c*/ 	.word	index@(_ZN7cutlass13device_kernelIN5flash19enable_sm80_to_sm89INS1_16FlashAttnFwdSm80INS1_25CollectiveMainloopFwdSm80ILi4ELi1ELb0EN4cute5tupleIJNS5_1CILi128EEENS7_ILi64EEENS7_ILi96EEEEEELi96ENS_6half_tEfNS_4arch4Sm80ELb1ELb0ELb1ELb1ELb1ELb0ELb1ELb0EEENS1_21CollectiveEpilogueFwdINS6_IJS8_SA_S9_EEENS6_IJNS7_ILi1EEESI_SI_EEESC_SE_Li128ELb1ELb1ELb0ELb0EEENS1_19SingleTileSchedulerILb1ELb0ELb1ELi128EEEEEEEEEvNT_6ParamsE)
        /*0170*/ 	.word	0x00000068


	//----- nvinfo : EIATTR_MIN_STACK_SIZE
	.align		4
.L_72:
        /*0174*/ 	.byte	0x04, 0x12
        /*0176*/ 	.short	(.L_74 - .L_73)
	.align		4
.L_73:
        /*0178*/ 	.word	index@(_ZN7cutlass13device_kernelIN5flash19enable_sm80_to_sm89INS1_16FlashAttnFwdSm80INS1_25CollectiveMainloopFwdSm80ILi4ELi1ELb0EN4cute5tupleIJNS5_1CILi128EEENS7_ILi64EEENS7_ILi96EEEEEELi96ENS_6half_tEfNS_4arch4Sm80ELb1ELb0ELb1ELb1ELb1ELb1ELb1ELb0EEENS1_21CollectiveEpilogueFwdINS6_IJS8_SA_S9_EEENS6_IJNS7_ILi1EEESI_SI_EEESC_SE_Li128ELb1ELb1ELb0ELb0EEENS1_19SingleTileSchedulerILb1ELb0ELb1ELi128EEEEEEEEEvNT_6ParamsE)
        /*017c*/ 	.word	0x00000070
.L_74:


//--------------------- .nv.info._ZN7cutlass13device_kernelIN5flash19enable_sm80_to_sm89INS1_16FlashAttnFwdSm80INS1_25CollectiveMainloopFwdSm80ILi4ELi1ELb0EN4cute5tupleIJNS5_1CILi128EEENS7_ILi64EEENS7_ILi96EEEEEELi96ENS_6half_tEfNS_4arch4Sm80ELb0ELb0ELb1ELb0ELb1ELb0ELb1ELb0EEENS1_21CollectiveEpilogueFwdINS6_IJS8_SA_S9_EEENS6_IJNS7_ILi1EEESI_SI_EEESC_SE_Li128ELb0ELb1ELb0ELb0EEENS1_19SingleTileSchedulerILb0ELb0ELb1ELi128EEEEEEEEEvNT_6ParamsE --------------------------
	.section	.nv.info._ZN7cutlass13device_kernelIN5flash19enable_sm80_to_sm89INS1_16FlashAttnFwdSm80INS1_25CollectiveMainloopFwdSm80ILi4ELi1ELb0EN4cute5tupleIJNS5_1CILi128EEENS7_ILi64EEENS7_ILi96EEEEEELi96ENS_6half_tEfNS_4arch4Sm80ELb0ELb0ELb1ELb0ELb1ELb0ELb1ELb0EEENS1_21CollectiveEpilogueFwdINS6_IJS8_SA_S9_EEENS6_IJNS7_ILi1EEESI_SI_EEESC_SE_Li128ELb0ELb1ELb0ELb0EEENS1_19SingleTileSchedulerILb0ELb0ELb1ELi128EEEEEEEEEvNT_6ParamsE,"",@"SHT_CUDA_INFO"
	.sectionflags	@""
	.align	4


	//----- nvinfo : EIATTR_CUDA_API_VERSION
	.align		4
        /*0000*/ 	.byte	0x04, 0x37
        /*0002*/ 	.short	(.L_76 - .L_75)
.L_75:
        /*0004*/ 	.word	0x00000082


	//----- nvinfo : EIATTR_SW2861232_WAR
	.align		4
.L_76:
        /*0008*/ 	.byte	0x01, 0x35
	.zero		2


	//----- nvinfo : EIATTR_PARAM_CBANK
	.align		4
        /*000c*/ 	.byte	0x04, 0x0a
        /*000e*/ 	.short	(.L_78 - .L_77)
	.align		4
.L_77:
        /*0010*/ 	.word	index@(.nv.constant0._ZN7cutlass13device_kernelIN5flash19enable_sm80_to_sm89INS1_16FlashAttnFwdSm80INS1_25CollectiveMainloopFwdSm80ILi4ELi1ELb0EN4cute5tupleIJNS5_1CILi128EEENS7_ILi64EEENS7_ILi96EEEEEELi96ENS_6half_tEfNS_4arch4Sm80ELb0ELb0ELb1ELb0ELb1ELb0ELb1ELb0EEENS1_21CollectiveEpilogueFwdINS6_IJS8_SA_S9_EEENS6_IJNS7_ILi1EEESI_SI_EEESC_SE_Li128ELb0ELb1ELb0ELb0EEENS1_19SingleTileSchedulerILb0ELb0ELb1ELi128EEEEEEEEEvNT_6ParamsE)
        /*0014*/ 	.short	0x0160
        /*0016*/ 	.short	0x0418


	//----- nvinfo : EIATTR_CBANK_PARAM_SIZE
	.align		4
.L_78:
        /*0018*/ 	.byte	0x03, 0x19
        /*001a*/ 	.short	0x0418


	//----- nvinfo : EIATTR_KPARAM_INFO
	.align		4
        /*001c*/ 	.byte	0x04, 0x17
        /*001e*/ 	.short	(.L_80 - .L_79)
.L_79:
        /*0020*/ 	.word	0x00000000
        /*0024*/ 	.short	0x0000
        /*0026*/ 	.short	0x0000
        /*0028*/ 	.byte	0x00, 0xf0, 0x61, 0x10


	//----- nvinfo : EIATTR_MAXREG_COUNT
	.align		4
.L_80:
        /*002c*/ 	.byte	0x03, 0x1b
        /*002e*/ 	.short	0x00ff


	//----- nvinfo : EIATTR_NUM_BARRIERS
	.align		4
        /*0030*/ 	.byte	0x02, 0x4c
        /*0032*/ 	.byte	0x02
	.zero		1


	//----- nvinfo : EIATTR_ANNOTATIONS
	.align		4
        /*0034*/ 	.byte	0x04, 0x55
        /*0036*/ 	.short	(.L_82 - .L_81)


	//   ....[0]....
.L_81:
        /*0038*/ 	.word	0x00000001
        /*003c*/ 	.byte	0xd0, 0x03, 0x00, 0x00, 0x01, 0x00, 0x00, 0x00, 0x10, 0x04, 0x00, 0x00, 0x01, 0x00, 0x00, 0x00
        /* <DEDUP_REMOVED lines=26> */
        /*01ec*/ 	.byte	0x10, 0xab, 0x00, 0x00, 0x01, 0x00, 0x00, 0x00, 0x20, 0xab, 0x00, 0x00


	//----- nvinfo : EIATTR_MERCURY_ISA_VERSION
	.align		4
.L_82:
        /*01f8*/ 	.byte	0x03, 0x5f
        /*01fa*/ 	.short	0x0000


	//----- nvinfo : EIATTR_COOP_GROUP_MASK_REGIDS
	.align		4
        /*01fc*/ 	.byte	0x04, 0x29
        /*01fe*/ 	.short	(.L_84 - .L_83)


	//   ....[0]....
.L_83:
        /*0200*/ 	.word	0xffffffff


	//   ....[1]....
        /*0204*/ 	.word	0xffffffff


	//   ....[2]....
        /*0208*/ 	.word	0xffffffff


	//   ....[3]....
        /*020c*/ 	.word	0xffffffff


	//   ....[4]....
        /*0210*/ 	.word	0xffffffff


	//   ....[5]....
        /*0214*/ 	.word	0xffffffff


	//   ....[6]....
        /*0218*/ 	.word	0xffffffff


	//   ....[7]....
        /*021c*/ 	.word	0xffffffff


	//   ....[8]....
        /*0220*/ 	.word	0xffffffff


	//   ....[9]....
        /*0224*/ 	.word	0xffffffff


	//   ....[10]....
        /*0228*/ 	.word	0xffffffff


	//   ....[11]....
        /*022c*/ 	.word	0xffffffff


	//   ....[12]....
        /*0230*/ 	.word	0xffffffff


	//   ....[13]....
        /*0234*/ 	.word	0xffffffff


	//   ....[14]....
        /*0238*/ 	.word	0xffffffff


	//   ....[15]....
        /*023c*/ 	.word	0xffffffff


	//   ....[16]....
        /*0240*/ 	.word	0xffffffff


	//   ....[17]....
        /*0244*/ 	.word	0xffffffff


	//   ....[18]....
        /*0248*/ 	.word	0xffffffff


	//   ....[19]....
        /*024c*/ 	.word	0xffffffff


	//   ....[20]....
        /*0250*/ 	.word	0xffffffff


	//   ....[21]....
        /*0254*/ 	.word	0xffffffff


	//   ....[22]....
        /*0258*/ 	.word	0xffffffff


	//   ....[23]....
        /*025c*/ 	.word	0xffffffff


	//   ....[24]....
        /*0260*/ 	.word	0xffffffff


	//   ....[25]....
        /*0264*/ 	.word	0xffffffff


	//   ....[26]....
        /*0268*/ 	.word	0xffffffff


	//   ....[27]....
        /*026c*/ 	.word	0xffffffff


	//   ....[28]....
        /*0270*/ 	.word	0xffffffff


	//   ....[29]....
        /*0274*/ 	.word	0xffffffff


	//   ....[30]....
        /*0278*/ 	.word	0xffffffff


	//   ....[31]....
        /*027c*/ 	.word	0xffffffff


	//   ....[32]....
        /*0280*/ 	.word	0xffffffff


	//   ....[33]....
        /*0284*/ 	.word	0xffffffff


	//   ....[34]....
        /*0288*/ 	.word	0xffffffff


	//   ....[35]....
        /*028c*/ 	.word	0xffffffff


	//   ....[36]....
        /*0290*/ 	.word	0xffffffff


	//   ....[37]....
        /*0294*/ 	.word	0xffffffff


	//   ....[38]....
        /*0298*/ 	.word	0xffffffff


	//   ....[39]....
        /*029c*/ 	.word	0xffffffff


	//   ....[40]....
        /*02a0*/ 	.word	0xffffffff


	//   ....[41]....
        /*02a4*/ 	.word	0xffffffff


	//   ....[42]....
        /*02a8*/ 	.word	0xffffffff


	//   ....[43]....
        /*02ac*/ 	.word	0xffffffff


	//   ....[44]....
        /*02b0*/ 	.word	0xffffffff


	//   ....[45]....
        /*02b4*/ 	.word	0xffffffff


	//   ....[46]....
        /*02b8*/ 	.word	0xffffffff


	//   ....[47]....
        /*02bc*/ 	.word	0xffffffff


	//   ....[48]....
        /*02c0*/ 	.word	0xffffffff


	//   ....[49]....
        /*02c4*/ 	.word	0xffffffff


	//   ....[50]....
        /*02c8*/ 	.word	0xffffffff


	//   ....[51]....
        /*02cc*/ 	.word	0xffffffff


	//   ....[52]....
        /*02d0*/ 	.word	0xffffffff


	//   ....[53]....
        /*02d4*/ 	.word	0xffffffff


	//   ....[54]....
        /*02d8*/ 	.word	0xffffffff


	//   ....[55]....
        /*02dc*/ 	.word	0xffffffff


	//   ....[56]....
        /*02e0*/ 	.word	0xffffffff


	//   ....[57]....
        /*02e4*/ 	.word	0xffffffff


	//   ....[58]....
        /*02e8*/ 	.word	0xffffffff


	//   ....[59]....
        /*02ec*/ 	.word	0xffffffff


	//   ....[60]....
        /*02f0*/ 	.word	0xffffffff


	//   ....[61]....
        /*02f4*/ 	.word	0xffffffff


	//   ....[62]....
        /*02f8*/ 	.word	0xffffffff


	//   ....[63]....
        /*02fc*/ 	.word	0xffffffff


	//   ....[64]....
        /*0300*/ 	.word	0xffffffff


	//   ....[65]....
        /*0304*/ 	.word	0xffffffff


	//   ....[66]....
        /*0308*/ 	.word	0xffffffff


	//   ....[67]....
        /*030c*/ 	.word	0xffffffff


	//----- nvinfo : EIATTR_COOP_GROUP_INSTR_OFFSETS
	.align		4
.L_84:
        /*0310*/ 	.byte	0x04, 0x28
        /*0312*/ 	.short	(.L_86 - .L_85)


	//   ....[0]....
.L_85:
        /*0314*/ 	.word	0x00000660


	//   ....[1]....
        /*0318*/ 	.word	0x000006b0


	//   ....[2]....
        /*031c*/ 	.word	0x00000790


	//   ....[3]....
        /*0320*/ 	.word	0x000007c0


	//   ....[4]....
        /*0324*/ 	.word	0x00000a50


	//   ....[5]....
        /*0328*/ 	.word	0x00000a80


	//   ....[6]....
        /*032c*/ 	.word	0x00000ab0


	//   ....[7]....
        /*0330*/ 	.word	0x00000af0


	//   ....[8]....
        /*0334*/ 	.word	0x00001040


	//   ....[9]....
        /*0338*/ 	.word	0x00001070


	//   ....[10]....
        /*033c*/ 	.word	0x00001080


	//   ....[11]....
        /*0340*/ 	.word	0x000010b0


	//   ....[12]....
        /*0344*/ 	.word	0x00001730


	//   ....[13]....
        /*0348*/ 	.word	0x00001750


	//   ....[14]....
        /*034c*/ 	.word	0x00001770


	//   ....[15]....
        /*0350*/ 	.word	0x000017a0


	//   ....[16]....
        /*0354*/ 	.word	0x00002ca0


	//   ....[17]....
        /*0358*/ 	.word	0x00002cd0


	//   ....[18]....
        /*035c*/ 	.word	0x00002cf0


	//   ....[19]....
        /*0360*/ 	.word	0x00002d10


	//   ....[20]....
        /*0364*/ 	.word	0x00003580


	//   ....[21]....
        /*0368*/ 	.word	0x000036d0


	//   ....[22]....
        /*036c*/ 	.word	0x00003700


	//   ....[23]....
        /*0370*/ 	.word	0x00003800


	//   ....[24]....
        /*0374*/ 	.word	0x00003840


	//   ....[25]....
        /*0378*/ 	.word	0x00003980


	//   ....[26]....
        /*037c*/ 	.word	0x000039b0


	//   ....[27]....
        /*0380*/ 	.word	0x00003b50


	//   ....[28]....
        /*0384*/ 	.word	0x000056b0


	//   ....[29]....
        /*0388*/ 	.word	0x000056c0


	//   ....[30]....
        /*038c*/ 	.word	0x00005740


	//   ....[31]....
        /*0390*/ 	.word	0x00005770


	//   ....[32]....
        /*0394*/ 	.word	0x000059d0


	//   ....[33]....
        /*0398*/ 	.word	0x000059e0


	//   ....[34]....
        /*039c*/ 	.word	0x00005ad0


	//   ....[35]....
        /*03a0*/ 	.word	0x00005af0


	//   ....[36]....
        /*03a4*/ 	.word	0x00006ed0


	//   ....[37]....
        /*03a8*/ 	.word	0x00006f40


	//   ....[38]....
        /*03ac*/ 	.word	0x00006fe0


	//   ....[39]....
        /*03b0*/ 	.word	0x00007040


	//   ....[40]....
        /*03b4*/ 	.word	0x00007070


	//   ....[41]....
        /*03b8*/ 	.word	0x000070a0


	//   ....[42]....
        /*03bc*/ 	.word	0x000071d0


	//   ....[43]....
        /*03c0*/ 	.word	0x000076a0


	//   ....[44]....
        /*03c4*/ 	.word	0x00009690


	//   ....[45]....
        /*03c8*/ 	.word	0x000096a0


	//   ....[46]....
        /*03cc*/ 	.word	0x000096b0


	//   ....[47]....
        /*03d0*/ 	.word	0x000096c0


	//   ....[48]....
        /*03d4*/ 	.word	0x000096f0


	//   ....[49]....
        /*03d8*/ 	.word	0x00009730


	//   ....[50]....
        /*03dc*/ 	.word	0x00009740


	//   ....[51]....
        /*03e0*/ 	.word	0x00009750


	//   ....[52]....
        /*03e4*/ 	.word	0x0000ac90


	//   ....[53]....
        /*03e8*/ 	.word	0x0000aca0


	//   ....[54]....
        /*03ec*/ 	.word	0x0000acc0


	//   ....[55]....
        /*03f0*/ 	.word	0x0000acd0


	//   ....[56]....
        /*03f4*/ 	.word	0x0000ace0


	//   ....[57]....
        /*03f8*/ 	.word	0x0000acf0


	//   ....[58]....
        /*03fc*/ 	.word	0x0000ad00


	//   ....[59]....
        /*0400*/ 	.word	0x0000ad10


	//   ....[60]....
        /*0404*/ 	.word	0x0000ae80


	//   ....[61]....
        /*0408*/ 	.word	0x0000aeb0


	//   ....[62]....
        /*040c*/ 	.word	0x0000b020


	//   ....[63]....
        /*0410*/ 	.word	0x0000b050


	//   ....[64]....
        /*0414*/ 	.word	0x0000b180


	//   ....[65]....
        /*0418*/ 	.word	0x0000b1b0


	//   ....[66]....
        /*041c*/ 	.word	0x0000b2e0


	//   ....[67]....
        /*0420*/ 	.word	0x0000b300


	//----- nvinfo : EIATTR_EXIT_INSTR_OFFSETS
	.align		4
.L_86:
        /*0424*/ 	.byte	0x04, 0x1c
        /*0426*/ 	.short	(.L_88 - .L_87)


	//   ....[0]....
.L_87:
        /*0428*/ 	.word	0x00000040


	//   ....[1]....
        /*042c*/ 	.word	0x0000b310


	//   ....[2]....
        /*0430*/ 	.word	0x0000b3c0


	//   ....[3]....
        /*0434*/ 	.word	0x0000b420


	//----- nvinfo : EIATTR_CTAIDZ_USED
	.align		4
.L_88:
        /*0438*/ 	.byte	0x01, 0x04
	.zero		2


	//----- nvinfo : EIATTR_MAX_THREADS
	.align		4
        /*043c*/ 	.byte	0x04, 0x05
        /*043e*/ 	.short	(.L_90 - .L_89)
.L_89:
        /*0440*/ 	.word	0x00000080
        /*0444*/ 	.word	0x00000001
        /*0448*/ 	.word	0x00000001


	//----- nvinfo : EIATTR_CRS_STACK_SIZE
	.align		4
.L_90:
        /*044c*/ 	.byte	0x04, 0x1e
        /*044e*/ 	.short	(.L_92 - .L_91)
.L_91:
        /*0450*/ 	.word	0x00000000
.L_92:


//--------------------- .nv.info._ZN7cutlass13device_kernelIN5flash19enable_sm80_to_sm89INS1_16FlashAttnFwdSm80INS1_25CollectiveMainloopFwdSm80ILi4ELi1ELb0EN4cute5tupleIJNS5_1CILi128EEENS7_ILi64EEENS7_ILi96EEEEEELi96ENS_6half_tEfNS_4arch4Sm80ELb0ELb0ELb1ELb1ELb1ELb0ELb1ELb0EEENS1_21CollectiveEpilogueFwdINS6_IJS8_SA_S9_EEENS6_IJNS7_ILi1EEESI_SI_EEESC_SE_Li128ELb1ELb1ELb0ELb0EEENS1_19SingleTileSchedulerILb1ELb0ELb1ELi128EEEEEEEEEvNT_6ParamsE --------------------------
	.section	.nv.info._ZN7cutlass13device_kernelIN5flash19enable_sm80_to_sm89INS1_16FlashAttnFwdSm80INS1_25CollectiveMainloopFwdSm80ILi4ELi1ELb0EN4cute5tupleIJNS5_1CILi128EEENS7_ILi64EEENS7_ILi96EEEEEELi96ENS_6half_tEfNS_4arch4Sm80ELb0ELb0ELb1ELb1ELb1ELb0ELb1ELb0EEENS1_21CollectiveEpilogueFwdINS6_IJS8_SA_S9_EEENS6_IJNS7_ILi1EEESI_SI_EEESC_SE_Li128ELb1ELb1ELb0ELb0EEENS1_19SingleTileSchedulerILb1ELb0ELb1ELi128EEEEEEEEEvNT_6ParamsE,"",@"SHT_CUDA_INFO"
	.sectionflags	@""
	.align	4


	//----- nvinfo : EIATTR_CUDA_API_VERSION
	.align		4
        /*0000*/ 	.byte	0x04, 0x37
        /*0002*/ 	.short	(.L_94 - .L_93)
.L_93:
        /*0004*/ 	.word	0x00000082


	//----- nvinfo : EIATTR_SW2861232_WAR
	.align		4
.L_94:
        /*0008*/ 	.byte	0x01, 0x35
	.zero		2


	//----- nvinfo : EIATTR_PARAM_CBANK
	.align		4
        /*000c*/ 	.byte	0x04, 0x0a
        /*000e*/ 	.short	(.L_96 - .L_95)
	.align		4
.L_95:
        /*0010*/ 	.word	index@(.nv.constant0._ZN7cutlass13device_kernelIN5flash19enable_sm80_to_sm89INS1_16FlashAttnFwdSm80INS1_25CollectiveMainloopFwdSm80ILi4ELi1ELb0EN4cute5tupleIJNS5_1CILi128EEENS7_ILi64EEENS7_ILi96EEEEEELi96ENS_6half_tEfNS_4arch4Sm80ELb0ELb0ELb1ELb1ELb1ELb0ELb1ELb0EEENS1_21CollectiveEpilogueFwdINS6_IJS8_SA_S9_EEENS6_IJNS7_ILi1EEESI_SI_EEESC_SE_Li128ELb1ELb1ELb0ELb0EEENS1_19SingleTileSchedulerILb1ELb0ELb1ELi128EEEEEEEEEvNT_6ParamsE)
        /*0014*/ 	.short	0x0160
        /*0016*/ 	.short	0x0418


	//----- nvinfo : EIATTR_CBANK_PARAM_SIZE
	.align		4
.L_96:
        /*0018*/ 	.byte	0x03, 0x19
        /*001a*/ 	.short	0x0418


	//----- nvinfo : EIATTR_KPARAM_INFO
	.align		4
        /*001c*/ 	.byte	0x04, 0x17
        /*001e*/ 	.short	(.L_98 - .L_97)
.L_97:
        /*0020*/ 	.word	0x00000000
        /*0024*/ 	.short	0x0000
        /*0026*/ 	.short	0x0000
        /*0028*/ 	.byte	0x00, 0xf0, 0x61, 0x10


	//----- nvinfo : EIATTR_MAXREG_COUNT
	.align		4
.L_98:
        /*002c*/ 	.byte	0x03, 0x1b
        /*002e*/ 	.short	0x00ff


	//----- nvinfo : EIATTR_NUM_BARRIERS
	.align		4
        /*0030*/ 	.byte	0x02, 0x4c
        /*0032*/ 	.byte	0x02
	.zero		1


	//----- nvinfo : EIATTR_ANNOTATIONS
	.align		4
        /*0034*/ 	.byte	0x04, 0x55
        /*0036*/ 	.short	(.L_100 - .L_99)


	//   ....[0]....
.L_99:
        /* <DEDUP_REMOVED lines=17> */
        /*013c*/ 	.byte	0xb0, 0xb6, 0x00, 0x00


	//----- nvinfo : EIATTR_MERCURY_ISA_VERSION
	.align		4
.L_100:
        /*0140*/ 	.byte	0x03, 0x5f
        /*0142*/ 	.short	0x0000


	//----- nvinfo : EIATTR_COOP_GROUP_MASK_REGIDS
	.align		4
        /*0144*/ 	.byte	0x04, 0x29
        /*0146*/ 	.short	(.L_102 - .L_101)


	//   ....[0]....
.L_101:
        /*0148*/ 	.word	0xffffffff


	//   ....[1]....
        /*014c*/ 	.word	0xffffffff


	//   ....[2]....
        /*0150*/ 	.word	0xffffffff


	//   ....[3]....
        /*0154*/ 	.word	0xffffffff


	//   ....[4]....
        /*0158*/ 	.word	0xffffffff


	//   ....[5]....
        /*015c*/ 	.word	0xffffffff


	//   ....[6]....
        /*0160*/ 	.word	0xffffffff


	//   ....[7]....
        /*0164*/ 	.word	0xffffffff


	//   ....[8]....
        /*0168*/ 	.word	0xffffffff


	//   ....[9]....
        /*016c*/ 	.word	0xffffffff


	//   ....[10]....
        /*0170*/ 	.word	0xffffffff


	//   ....[11]....
        /*0174*/ 	.word	0xffffffff


	//   ....[12]....
        /*0178*/ 	.word	0xffffffff


	//   ....[13]....
        /*017c*/ 	.word	0xffffffff


	//   ....[14]....
        /*0180*/ 	.word	0xffffffff


	//   ....[15]....
        /*0184*/ 	.word	0xffffffff


	//   ....[16]....
        /*0188*/ 	.word	0xffffffff


	//   ....[17]....
        /*018c*/ 	.word	0xffffffff


	//   ....[18]....
        /*0190*/ 	.word	0xffffffff


	//   ....[19]....
        /*0194*/ 	.word	0xffffffff


	//   ....[20]....
        /*0198*/ 	.word	0xffffffff


	//   ....[21]....
        /*019c*/ 	.word	0xffffffff


	//   ....[22]....
        /*01a0*/ 	.word	0xffffffff


	//   ....[23]....
        /*01a4*/ 	.word	0xffffffff


	//   ....[24]....
        /*01a8*/ 	.word	0xffffffff


	//   ....[25]....
        /*01ac*/ 	.word	0xffffffff


	//   ....[26]....
        /*01b0*/ 	.word	0xffffffff


	//   ....[27]....
        /*01b4*/ 	.word	0xffffffff


	//   ....[28]....
        /*01b8*/ 	.word	0xffffffff


	//   ....[29]....
        /*01bc*/ 	.word	0xffffffff


	//   ....[30]....
        /*01c0*/ 	.word	0xffffffff


	//   ....[31]....
        /*01c4*/ 	.word	0xffffffff


	//   ....[32]....
        /*01c8*/ 	.word	0xffffffff


	//   ....[33]....
        /*01cc*/ 	.word	0xffffffff


	//   ....[34]....
        /*01d0*/ 	.word	0xffffffff


	//   ....[35]....
        /*01d4*/ 	.word	0xffffffff


	//   ....[36]....
        /*01d8*/ 	.word	0xffffffff


	//   ....[37]....
        /*01dc*/ 	.word	0xffffffff


	//   ....[38]....
        /*01e0*/ 	.word	0xffffffff


	//   ....[39]....
        /*01e4*/ 	.word	0xffffffff


	//   ....[40]....
        /*01e8*/ 	.word	0xffffffff


	//   ....[41]....
        /*01ec*/ 	.word	0xffffffff


	//   ....[42]....
        /*01f0*/ 	.word	0xffffffff


	//   ....[43]....
        /*01f4*/ 	.word	0xffffffff


	//   ....[44]....
        /*01f8*/ 	.word	0xffffffff


	//   ....[45]....
        /*01fc*/ 	.word	0xffffffff


	//   ....[46]....
        /*0200*/ 	.word	0xffffffff


	//   ....[47]....
        /*0204*/ 	.word	0xffffffff


	//   ....[48]....
        /*0208*/ 	.word	0xffffffff


	//   ....[49]....
        /*020c*/ 	.word	0xffffffff


	//   ....[50]....
        /*0210*/ 	.word	0xffffffff


	//   ....[51]....
        /*0214*/ 	.word	0xffffffff


	//   ....[52]....
        /*0218*/ 	.word	0xffffffff


	//   ....[53]....
        /*021c*/ 	.word	0xffffffff


	//   ....[54]....
        /*0220*/ 	.word	0xffffffff


	//   ....[55]....
        /*0224*/ 	.word	0xffffffff


	//   ....[56]....
        /*0228*/ 	.word	0xffffffff


	//   ....[57]....
        /*022c*/ 	.word	0xffffffff


	//   ....[58]....
        /*0230*/ 	.word	0xffffffff


	//   ....[59]....
        /*0234*/ 	.word	0xffffffff


	//   ....[60]....
        /*0238*/ 	.word	0xffffffff


	//   ....[61]....
        /*023c*/ 	.word	0xffffffff


	//   ....[62]....
        /*0240*/ 	.word	0xffffffff


	//   ....[63]....
        /*0244*/ 	.word	0xffffffff


	//   ....[64]....
        /*0248*/ 	.word	0xffffffff


	//   ....[65]....
        /*024c*/ 	.word	0xffffffff


	//   ....[66]....
        /*0250*/ 	.word	0xffffffff


	//   ....[67]....
        /*0254*/ 	.word	0xffffffff


	//   ....[68]....
        /*0258*/ 	.word	0xffffffff


	//   ....[69]....
        /*025c*/ 	.word	0xffffffff


	//   ....[70]....
        /*0260*/ 	.word	0xffffffff


	//   ....[71]....
        /*0264*/ 	.word	0xffffffff


	//   ....[72]....
        /*0268*/ 	.word	0xffffffff


	//   ....[73]....
        /*026c*/ 	.word	0xffffffff


	//   ....[74]....
        /*0270*/ 	.word	0xffffffff


	//   ....[75]....
        /*0274*/ 	.word	0xffffffff


	//   ....[76]....
        /*0278*/ 	.word	0xffffffff


	//----- nvinfo : EIATTR_COOP_GROUP_INSTR_OFFSETS
	.align		4
.L_102:
        /*027c*/ 	.byte	0x04, 0x28
        /*027e*/ 	.short	(.L_104 - .L_103)


	//   ....[0]....
.L_103:
        /*0280*/ 	.word	0x00000090


	//   ....[1]....
        /*0284*/ 	.word	0x00000f60


	//   ....[2]....
        /*0288*/ 	.word	0x00000f90


	//   ....[3]....
        /*028c*/ 	.word	0x00001130


	//   ....[4]....
        /*0290*/ 	.word	0x00001160


	//   ....[5]....
        /*0294*/ 	.word	0x00001280


	//   ....[6]....
        /*0298*/ 	.word	0x000012b0


	//   ....[7]....
        /*029c*/ 	.word	0x000013d0


	//   ....[8]....
        /*02a0*/ 	.word	0x00001410


	//   ....[9]....
        /*02a4*/ 	.word	0x000018f0


	//   ....[10]....
        /*02a8*/ 	.word	0x00001920


	//   ....[11]....
        /*02ac*/ 	.word	0x00001a30


	//   ....[12]....
        /*02b0*/ 	.word	0x00001ad0


	//   ....[13]....
        /*02b4*/ 	.word	0x00001ae0


	//   ....[14]....
        /*02b8*/ 	.word	0x00001b00


	//   ....[15]....
        /*02bc*/ 	.word	0x00001b30


	//   ....[16]....
        /*02c0*/ 	.word	0x00001b60


	//   ....[17]....
        /*02c4*/ 	.word	0x00003310


	//   ....[18]....
        /*02c8*/ 	.word	0x00003320


	//   ....[19]....
        /*02cc*/ 	.word	0x00003390


	//   ....[20]....
        /*02d0*/ 	.word	0x000033b0


	//   ....[21]....
        /*02d4*/ 	.word	0x00003c00


	//   ....[22]....
        /*02d8*/ 	.word	0x00003ce0


	//   ....[23]....
        /*02dc*/ 	.word	0x00003d40


	//   ....[24]....
        /*02e0*/ 	.word	0x00003e10


	//   ....[25]....
        /*02e4*/ 	.word	0x00003e40


	//   ....[26]....
        /*02e8*/ 	.word	0x00003f70


	//   ....[27]....
        /*02ec*/ 	.word	0x00003f90


	//   ....[28]....
        /*02f0*/ 	.word	0x000040c0


	//   ....[29]....
        /*02f4*/ 	.word	0x000059f0


	//   ....[30]....
        /*02f8*/ 	.word	0x00005a00


	//   ....[31]....
        /*02fc*/ 	.word	0x00005a10


	//   ....[32]....
        /*0300*/ 	.word	0x00005a20


	//   ....[33]....
        /*0304*/ 	.word	0x00005e30


	//   ....[34]....
        /*0308*/ 	.word	0x00005e50


	//   ....[35]....
        /*030c*/ 	.word	0x00005e70


	//   ....[36]....
        /*0310*/ 	.word	0x00005ef0


	//   ....[37]....
        /*0314*/ 	.word	0x00007140


	//   ....[38]....
        /*0318*/ 	.word	0x000071d0


	//   ....[39]....
        /*031c*/ 	.word	0x000072d0


	//   ....[40]....
        /*0320*/ 	.word	0x00007320


	//   ....[41]....
        /*0324*/ 	.word	0x00007360


	//   ....[42]....
        /*0328*/ 	.word	0x00007450


	//   ....[43]....
        /*032c*/ 	.word	0x00007460


	//   ....[44]....
        /*0330*/ 	.word	0x000079a0


	//   ....[45]....
        /*0334*/ 	.word	0x00009640


	//   ....[46]....
        /*0338*/ 	.word	0x00009650


	//   ....[47]....
        /*033c*/ 	.word	0x00009660


	//   ....[48]....
        /*0340*/ 	.word	0x00009670


	//   ....[49]....
        /*0344*/ 	.word	0x000096a0


	//   ....[50]....
        /*0348*/ 	.word	0x000096c0


	//   ....[51]....
        /*034c*/ 	.word	0x000096e0


	//   ....[52]....
        /*0350*/ 	.word	0x000096f0


	//   ....[53]....
        /*0354*/ 	.word	0x0000add0


	//   ....[54]....
        /*0358*/ 	.word	0x0000ae00


	//   ....[55]....
        /*035c*/ 	.word	0x0000ae30


	//   ....[56]....
        /*0360*/ 	.word	0x0000ae50


	//   ....[57]....
        /*0364*/ 	.word	0x0000ae60


	//   ....[58]....
        /*0368*/ 	.word	0x0000ae70


	//   ....[59]....
        /*036c*/ 	.word	0x0000ae80


	//   ....[60]....
        /*0370*/ 	.word	0x0000ae90


	//   ....[61]....
        /*0374*/ 	.word	0x0000b0b0


	//   ....[62]....
        /*0378*/ 	.word	0x0000b0c0


	//   ....[63]....
        /*037c*/ 	.word	0x0000b240


	//   ....[64]....
        /*0380*/ 	.word	0x0000b270


	//   ....[65]....
        /*0384*/ 	.word	0x0000b3c0


	//   ....[66]....
        /*0388*/ 	.word	0x0000b3f0


	//   ....[67]....
        /*038c*/ 	.word	0x0000b540


	//   ....[68]....
        /*0390*/ 	.word	0x0000b560


	//   ....[69]....
        /*0394*/ 	.word	0x0000bd50


	//   ....[70]....
        /*0398*/ 	.word	0x0000bd70


	//   ....[71]....
        /*039c*/ 	.word	0x0000bec0


	//   ....[72]....
        /*03a0*/ 	.word	0x0000bef0


	//   ....[73]....
        /*03a4*/ 	.word	0x0000c020


	//   ....[74]....
        /*03a8*/ 	.word	0x0000c050


	//   ....[75]....
        /*03ac*/ 	.word	0x0000c180


	//   ....[76]....
        /*03b0*/ 	.word	0x0000c1a0


	//----- nvinfo : EIATTR_EXIT_INSTR_OFFSETS
	.align		4
.L_104:
        /*03b4*/ 	.byte	0x04, 0x1c
        /*03b6*/ 	.short	(.L_106 - .L_105)


	//   ....[0]....
.L_105:
        /*03b8*/ 	.word	0x00000350


	//   ....[1]....
        /*03bc*/ 	.word	0x0000b570


	//   ....[2]....
        /*03c0*/ 	.word	0x0000b640


	//   ....[3]....
        /*03c4*/ 	.word	0x0000b6a0


	//   ....[4]....
        /*03c8*/ 	.word	0x0000c1b0


	//   ....[5]....
        /*03cc*/ 	.word	0x0000c260


	//   ....[6]....
        /*03d0*/ 	.word	0x0000c2c0


	//----- nvinfo : EIATTR_CTAIDZ_USED
	.align		4
.L_106:
        /*03d4*/ 	.byte	0x01, 0x04
	.zero		2


	//----- nvinfo : EIATTR_MAX_THREADS
	.align		4
        /*03d8*/ 	.byte	0x04, 0x05
        /*03da*/ 	.short	(.L_108 - .L_107)
.L_107:
        /*03dc*/ 	.word	0x00000080
        /*03e0*/ 	.word	0x00000001
        /*03e4*/ 	.word	0x00000001


	//----- nvinfo : EIATTR_CRS_STACK_SIZE
	.align		4
.L_108:
        /*03e8*/ 	.byte	0x04, 0x1e
        /*03ea*/ 	.short	(.L_110 - .L_109)
.L_109:
        /*03ec*/ 	.word	0x00000000
.L_110:


//--------------------- .nv.info._ZN7cutlass13device_kernelIN5flash19enable_sm80_to_sm89INS1_16FlashAttnFwdSm80INS1_25CollectiveMainloopFwdSm80ILi4ELi1ELb0EN4cute5tupleIJNS5_1CILi128EEENS7_ILi64EEENS7_ILi96EEEEEELi96ENS_6half_tEfNS_4arch4Sm80ELb0ELb0ELb1ELb1ELb1ELb1ELb1ELb0EEENS1_21CollectiveEpilogueFwdINS6_IJS8_SA_S9_EEENS6_IJNS7_ILi1EEESI_SI_EEESC_SE_Li128ELb1ELb1ELb0ELb0EEENS1_19SingleTileSchedulerILb1ELb0ELb1ELi128EEEEEEEEEvNT_6ParamsE --------------------------
	.section	.nv.info._ZN7cutlass13device_kernelIN5flash19enable_sm80_to_sm89INS1_16FlashAttnFwdSm80INS1_25CollectiveMainloopFwdSm80ILi4ELi1ELb0EN4cute5tupleIJNS5_1CILi128EEENS7_ILi64EEENS7_ILi96EEEEEELi96ENS_6half_tEfNS_4arch4Sm80ELb0ELb0ELb1ELb1ELb1ELb1ELb1ELb0EEENS1_21CollectiveEpilogueFwdINS6_IJS8_SA_S9_EEENS6_IJNS7_ILi1EEESI_SI_EEESC_SE_Li128ELb1ELb1ELb0ELb0EEENS1_19SingleTileSchedulerILb1ELb0ELb1ELi128EEEEEEEEEvNT_6ParamsE,"",@"SHT_CUDA_INFO"
	.sectionflags	@""
	.align	4


	//----- nvinfo : EIATTR_CUDA_API_VERSION
	.align		4
        /*0000*/ 	.byte	0x04, 0x37
        /*0002*/ 	.short	(.L_112 - .L_111)
.L_111:
        /*0004*/ 	.word	0x00000082


	//----- nvinfo : EIATTR_SW2861232_WAR
	.align		4
.L_112:
        /*0008*/ 	.byte	0x01, 0x35
	.zero		2


	//----- nvinfo : EIATTR_PARAM_CBANK
	.align		4
        /*000c*/ 	.byte	0x04, 0x0a
        /*000e*/ 	.short	(.L_114 - .L_113)
	.align		4
.L_113:
        /*0010*/ 	.word	index@(.nv.constant0._ZN7cutlass13device_kernelIN5flash19enable_sm80_to_sm89INS1_16FlashAttnFwdSm80INS1_25CollectiveMainloopFwdSm80ILi4ELi1ELb0EN4cute5tupleIJNS5_1CILi128EEENS7_ILi64EEENS7_ILi96EEEEEELi96ENS_6half_tEfNS_4arch4Sm80ELb0ELb0ELb1ELb1ELb1ELb1ELb1ELb0EEENS1_21CollectiveEpilogueFwdINS6_IJS8_SA_S9_EEENS6_IJNS7_ILi1EEESI_SI_EEESC_SE_Li128ELb1ELb1ELb0ELb0EEENS1_19SingleTileSchedulerILb1ELb0ELb1ELi128EEEEEEEEEvNT_6ParamsE)
        /*0014*/ 	.short	0x0160
        /*0016*/ 	.short	0x0418


	//----- nvinfo : EIATTR_CBANK_PARAM_SIZE
	.align		4
.L_114:
        /*0018*/ 	.byte	0x03, 0x19
        /*001a*/ 	.short	0x0418


	//----- nvinfo : EIATTR_KPARAM_INFO
	.align		4
        /*001c*/ 	.byte	0x04, 0x17
        /*001e*/ 	.short	(.L_116 - .L_115)
.L_115:
        /*0020*/ 	.word	0x00000000
        /*0024*/ 	.short	0x0000
        /*0026*/ 	.short	0x0000
        /*0028*/ 	.byte	0x00, 0xf0, 0x61, 0x10


	//----- nvinfo : EIATTR_MAXREG_COUNT
	.align		4
.L_116:
        /*002c*/ 	.byte	0x03, 0x1b
        /*002e*/ 	.short	0x00ff


	//----- nvinfo : EIATTR_NUM_BARRIERS
	.align		4
        /*0030*/ 	.byte	0x02, 0x4c
        /*0032*/ 	.byte	0x02
	.zero		1


	//----- nvinfo : EIATTR_ANNOTATIONS
	.align		4
        /*0034*/ 	.byte	0x04, 0x55
        /*0036*/ 	.short	(.L_118 - .L_117)


	//   ....[0]....
.L_117:
        /* <DEDUP_REMOVED lines=19> */


	//----- nvinfo : EIATTR_MERCURY_ISA_VERSION
	.align		4
.L_118:
        /*0150*/ 	.byte	0x03, 0x5f
        /*0152*/ 	.short	0x0000


	//----- nvinfo : EIATTR_COOP_GROUP_MASK_REGIDS
	.align		4
        /*0154*/ 	.byte	0x04, 0x29
        /*0156*/ 	.short	(.L_120 - .L_119)


	//   ....[0]....
.L_119:
        /*0158*/ 	.word	0xffffffff


	//   ....[1]....
        /*015c*/ 	.word	0xffffffff


	//   ....[2]....
        /*0160*/ 	.word	0xffffffff


	//   ....[3]....
        /*0164*/ 	.word	0xffffffff


	//   ....[4]....
        /*0168*/ 	.word	0xffffffff


	//   ....[5]....
        /*016c*/ 	.word	0xffffffff


	//   ....[6]....
        /*0170*/ 	.word	0xffffffff


	//   ....[7]....
        /*0174*/ 	.word	0xffffffff


	//   ....[8]....
        /*0178*/ 	.word	0xffffffff


	//   ....[9]....
        /*017c*/ 	.word	0xffffffff


	//   ....[10]....
        /*0180*/ 	.word	0xffffffff


	//   ....[11]....
        /*0184*/ 	.word	0xffffffff


	//   ....[12]....
        /*0188*/ 	.word	0xffffffff


	//   ....[13]....
        /*018c*/ 	.word	0xffffffff


	//   ....[14]....
        /*0190*/ 	.word	0xffffffff


	//   ....[15]....
        /*0194*/ 	.word	0xffffffff


	//   ....[16]....
        /*0198*/ 	.word	0xffffffff


	//   ....[17]....
        /*019c*/ 	.word	0xffffffff


	//   ....[18]....
        /*01a0*/ 	.word	0xffffffff


	//   ....[19]....
        /*01a4*/ 	.word	0xffffffff


	//   ....[20]....
        /*01a8*/ 	.word	0xffffffff


	//   ....[21]....
        /*01ac*/ 	.word	0xffffffff


	//   ....[22]....
        /*01b0*/ 	.word	0xffffffff


	//   ....[23]....
        /*01b4*/ 	.word	0xffffffff


	//   ....[24]....
        /*01b8*/ 	.word	0xffffffff


	//   ....[25]....
        /*01bc*/ 	.word	0xffffffff


	//   ....[26]....
        /*01c0*/ 	.word	0xffffffff


	//   ....[27]....
        /*01c4*/ 	.word	0xffffffff


	//   ....[28]....
        /*01c8*/ 	.word	0xffffffff


	//   ....[29]....
        /*01cc*/ 	.word	0xffffffff


	//   ....[30]....
        /*01d0*/ 	.word	0xffffffff


	//   ....[31]....
        /*01d4*/ 	.word	0xffffffff


	//   ....[32]....
        /*01d8*/ 	.word	0xffffffff


	//   ....[33]....
        /*01dc*/ 	.word	0xffffffff


	//   ....[34]....
        /*01e0*/ 	.word	0xffffffff


	//   ....[35]....
        /*01e4*/ 	.word	0xffffffff


	//   ....[36]....
        /*01e8*/ 	.word	0xffffffff


	//   ....[37]....
        /*01ec*/ 	.word	0xffffffff


	//   ....[38]....
        /*01f0*/ 	.word	0xffffffff


	//   ....[39]....
        /*01f4*/ 	.word	0xffffffff


	//   ....[40]....
        /*01f8*/ 	.word	0xffffffff


	//   ....[41]....
        /*01fc*/ 	.word	0xffffffff


	//   ....[42]....
        /*0200*/ 	.word	0xffffffff


	//   ....[43]....
        /*0204*/ 	.word	0xffffffff


	//   ....[44]....
        /*0208*/ 	.word	0xffffffff


	//   ....[45]....
        /*020c*/ 	.word	0xffffffff


	//   ....[46]....
        /*0210*/ 	.word	0xffffffff


	//   ....[47]....
        /*0214*/ 	.word	0xffffffff


	//   ....[48]....
        /*0218*/ 	.word	0xffffffff


	//   ....[49]....
        /*021c*/ 	.word	0xffffffff


	//   ....[50]....
        /*0220*/ 	.word	0xffffffff


	//   ....[51]....
        /*0224*/ 	.word	0xffffffff


	//   ....[52]....
        /*0228*/ 	.word	0xffffffff


	//   ....[53]....
        /*022c*/ 	.word	0xffffffff


	//   ....[54]....
        /*0230*/ 	.word	0xffffffff


	//   ....[55]....
        /*0234*/ 	.word	0xffffffff


	//   ....[56]....
        /*0238*/ 	.word	0xffffffff


	//   ....[57]....
        /*023c*/ 	.word	0xffffffff


	//   ....[58]....
        /*0240*/ 	.word	0xffffffff


	//   ....[59]....
        /*0244*/ 	.word	0xffffffff


	//   ....[60]....
        /*0248*/ 	.word	0xffffffff


	//   ....[61]....
        /*024c*/ 	.word	0xffffffff


	//   ....[62]....
        /*0250*/ 	.word	0xffffffff


	//   ....[63]....
        /*0254*/ 	.word	0xffffffff


	//   ....[64]....
        /*0258*/ 	.word	0xffffffff


	//   ....[65]....
        /*025c*/ 	.word	0xffffffff


	//   ....[66]....
        /*0260*/ 	.word	0xffffffff


	//   ....[67]....
        /*0264*/ 	.word	0xffffffff


	//   ....[68]....
        /*0268*/ 	.word	0xffffffff


	//   ....[69]....
        /*026c*/ 	.word	0xffffffff


	//   ....[70]....
        /*0270*/ 	.word	0xffffffff


	//   ....[71]....
        /*0274*/ 	.word	0xffffffff


	//   ....[72]....
        /*0278*/ 	.word	0xffffffff


	//   ....[73]....
        /*027c*/ 	.word	0xffffffff


	//   ....[74]....
        /*0280*/ 	.word	0xffffffff


	//   ....[75]....
        /*0284*/ 	.word	0xffffffff


	//   ....[76]....
        /*0288*/ 	.word	0xffffffff


	//   ....[77]....
        /*028c*/ 	.word	0xffffffff


	//   ....[78]....
        /*0290*/ 	.word	0xffffffff


	//   ....[79]....
        /*0294*/ 	.word	0xffffffff


	//   ....[80]....
        /*0298*/ 	.word	0xffffffff


	//   ....[81]....
        /*029c*/ 	.word	0xffffffff


	//   ....[82]....
        /*02a0*/ 	.word	0xffffffff


	//   ....[83]....
        /*02a4*/ 	.word	0xffffffff


	//   ....[84]....
        /*02a8*/ 	.word	0xffffffff


	//----- nvinfo : EIATTR_COOP_GROUP_INSTR_OFFSETS
	.align		4
.L_120:
        /*02ac*/ 	.byte	0x04, 0x28
        /*02ae*/ 	.short	(.L_122 - .L_121)


	//   ....[0]....
.L_121:
        /*02b0*/ 	.word	0x00000090


	//   ....[1]....
        /*02b4*/ 	.word	0x00001fa0


	//   ....[2]....
        /*02b8*/ 	.word	0x00001fb0


	//   ....[3]....
        /*02bc*/ 	.word	0x00003ae0


	//   ....[4]....
        /*02c0*/ 	.word	0x00003af0


	//   ....[5]....
        /*02c4*/ 	.word	0x00005470


	//   ....[6]....
        /*02c8*/ 	.word	0x00005490


	//   ....[7]....
        /*02cc*/ 	.word	0x00005990


	//   ....[8]....
        /*02d0*/ 	.word	0x000059f0


	//   ....[9]....
        /*02d4*/ 	.word	0x00006740


	//   ....[10]....
        /*02d8*/ 	.word	0x00006770


	//   ....[11]....
        /*02dc*/ 	.word	0x00006930


	//   ....[12]....
        /*02e0*/ 	.word	0x00006960


	//   ....[13]....
        /*02e4*/ 	.word	0x00006a80


	//   ....[14]....
        /*02e8*/ 	.word	0x00006ab0


	//   ....[15]....
        /*02ec*/ 	.word	0x00006c00


	//   ....[16]....
        /*02f0*/ 	.word	0x00006c30


	//   ....[17]....
        /*02f4*/ 	.word	0x000070b0


	//   ....[18]....
        /*02f8*/ 	.word	0x000070e0


	//   ....[19]....
        /*02fc*/ 	.word	0x00007120


	//   ....[20]....
        /*0300*/ 	.word	0x00007140


	//   ....[21]....
        /*0304*/ 	.word	0x0000d3d0


	//   ....[22]....
        /*0308*/ 	.word	0x0000d3e0


	//   ....[23]....
        /*030c*/ 	.word	0x0000d3f0


	//   ....[24]....
        /*0310*/ 	.word	0x0000d400


	//   ....[25]....
        /*0314*/ 	.word	0x0000ea10


	//   ....[26]....
        /*0318*/ 	.word	0x0000ea30


	//   ....[27]....
        /*031c*/ 	.word	0x0000eaa0


	//   ....[28]....
        /*0320*/ 	.word	0x0000eac0


	//   ....[29]....
        /*0324*/ 	.word	0x0000f320


	//   ....[30]....
        /*0328*/ 	.word	0x0000f400


	//   ....[31]....
        /*032c*/ 	.word	0x0000f490


	//   ....[32]....
        /*0330*/ 	.word	0x0000f510


	//   ....[33]....
        /*0334*/ 	.word	0x0000f540


	//   ....[34]....
        /*0338*/ 	.word	0x0000f620


	//   ....[35]....
        /*033c*/ 	.word	0x0000f660


	//   ....[36]....
        /*0340*/ 	.word	0x0000f790


	//   ....[37]....
        /*0344*/ 	.word	0x000110e0


	//   ....[38]....
        /*0348*/ 	.word	0x000110f0


	//   ....[39]....
        /*034c*/ 	.word	0x00011100


	//   ....[40]....
        /*0350*/ 	.word	0x00011110


	//   ....[41]....
        /*0354*/ 	.word	0x00011520


	//   ....[42]....
        /*0358*/ 	.word	0x00011540


	//   ....[43]....
        /*035c*/ 	.word	0x00011560


	//   ....[44]....
        /*0360*/ 	.word	0x000115e0


	//   ....[45]....
        /*0364*/ 	.word	0x00012830


	//   ....[46]....
        /*0368*/ 	.word	0x000128c0


	//   ....[47]....
        /*036c*/ 	.word	0x000129c0


	//   ....[48]....
        /*0370*/ 	.word	0x00012a10


	//   ....[49]....
        /*0374*/ 	.word	0x00012a50


	//   ....[50]....
        /*0378*/ 	.word	0x00012b40


	//   ....[51]....
        /*037c*/ 	.word	0x00012b50


	//   ....[52]....
        /*0380*/ 	.word	0x00013090


	//   ....[53]....
        /*0384*/ 	.word	0x00014d30


	//   ....[54]....
        /*0388*/ 	.word	0x00014d40


	//   ....[55]....
        /*038c*/ 	.word	0x00014d50


	//   ....[56]....
        /*0390*/ 	.word	0x00014d60


	//   ....[57]....
        /*0394*/ 	.word	0x00014d90


	//   ....[58]....
        /*0398*/ 	.word	0x00014db0


	//   ....[59]....
        /*039c*/ 	.word	0x00014dd0


	//   ....[60]....
        /*03a0*/ 	.word	0x00014de0


	//   ....[61]....
        /*03a4*/ 	.word	0x000164c0


	//   ....[62]....
        /*03a8*/ 	.word	0x000164f0


	//   ....[63]....
        /*03ac*/ 	.word	0x00016520


	//   ....[64]....
        /*03b0*/ 	.word	0x00016540


	//   ....[65]....
        /*03b4*/ 	.word	0x00016550


	//   ....[66]....
        /*03b8*/ 	.word	0x00016560


	//   ....[67]....
        /*03bc*/ 	.word	0x00016570


	//   ....[68]....
        /*03c0*/ 	.word	0x00016580


	//   ....[69]....
        /*03c4*/ 	.word	0x000167a0


	//   ....[70]....
        /*03c8*/ 	.word	0x000167b0


	//   ....[71]....
        /*03cc*/ 	.word	0x00016930


	//   ....[72]....
        /*03d0*/ 	.word	0x00016960


	//   ....[73]....
        /*03d4*/ 	.word	0x00016ab0


	//   ....[74]....
        /*03d8*/ 	.word	0x00016ae0


	//   ....[75]....
        /*03dc*/ 	.word	0x00016c30


	//   ....[76]....
        /*03e0*/ 	.word	0x00016c50


	//   ....[77]....
        /*03e4*/ 	.word	0x00017440


	//   ....[78]....
        /*03e8*/ 	.word	0x00017460


	//   ....[79]....
        /*03ec*/ 	.word	0x000175b0


	//   ....[80]....
        /*03f0*/ 	.word	0x000175e0


	//   ....[81]....
        /*03f4*/ 	.word	0x00017710


	//   ....[82]....
        /*03f8*/ 	.word	0x00017740


	//   ....[83]....
        /*03fc*/ 	.word	0x00017870


	//   ....[84]....
        /*0400*/ 	.word	0x00017890


	//----- nvinfo : EIATTR_EXIT_INSTR_OFFSETS
	.align		4
.L_122:
        /*0404*/ 	.byte	0x04, 0x1c
        /*0406*/ 	.short	(.L_124 - .L_123)


	//   ....[0]....
.L_123:
        /*0408*/ 	.word	0x00000350


	//   ....[1]....
        /*040c*/ 	.word	0x00016c60


	//   ....[2]....
        /*0410*/ 	.word	0x00016d30


	//   ....[3]....
        /*0414*/ 	.word	0x00016d90


	//   ....[4]....
        /*0418*/ 	.word	0x000178a0


	//   ....[5]....
        /*041c*/ 	.word	0x00017950


	//   ....[6]....
        /*0420*/ 	.word	0x000179b0


	//----- nvinfo : EIATTR_CTAIDZ_USED
	.align		4
.L_124:
        /*0424*/ 	.byte	0x01, 0x04
	.zero		2


	//----- nvinfo : EIATTR_MAX_THREADS
	.align		4
        /*0428*/ 	.byte	0x04, 0x05
        /*042a*/ 	.short	(.L_126 - .L_125)
.L_125:
        /*042c*/ 	.word	0x00000080
        /*0430*/ 	.word	0x00000001
        /*0434*/ 	.word	0x00000001


	//----- nvinfo : EIATTR_CRS_STACK_SIZE
	.align		4
.L_126:
        /*0438*/ 	.byte	0x04, 0x1e
        /*043a*/ 	.short	(.L_128 - .L_127)
.L_127:
        /*043c*/ 	.word	0x00000000
.L_128:


//--------------------- .nv.info._ZN7cutlass13device_kernelIN5flash19enable_sm80_to_sm89INS1_16FlashAttnFwdSm80INS1_25CollectiveMainloopFwdSm80ILi4ELi1ELb0EN4cute5tupleIJNS5_1CILi128EEENS7_ILi48EEENS7_ILi96EEEEEELi96ENS_6half_tEfNS_4arch4Sm80ELb0ELb1ELb1ELb0ELb1ELb0ELb1ELb0EEENS1_21CollectiveEpilogueFwdINS6_IJS8_SA_S9_EEENS6_IJNS7_ILi1EEESI_SI_EEESC_SE_Li128ELb0ELb1ELb0ELb0EEENS1_19SingleTileSchedulerILb0ELb0ELb1ELi128EEEEEEEEEvNT_6ParamsE --------------------------
	.section	.nv.info._ZN7cutlass13device_kernelIN5flash19enable_sm80_to_sm89INS1_16FlashAttnFwdSm80INS1_25CollectiveMainloopFwdSm80ILi4ELi1ELb0EN4cute5tupleIJNS5_1CILi128EEENS7_ILi48EEENS7_ILi96EEEEEELi96ENS_6half_tEfNS_4arch4Sm80ELb0ELb1ELb1ELb0ELb1ELb0ELb1ELb0EEENS1_21CollectiveEpilogueFwdINS6_IJS8_SA_S9_EEENS6_IJNS7_ILi1EEESI_SI_EEESC_SE_Li128ELb0ELb1ELb0ELb0EEENS1_19SingleTileSchedulerILb0ELb0ELb1ELi128EEEEEEEEEvNT_6ParamsE,"",@"SHT_CUDA_INFO"
	.sectionflags	@""
	.align	4


	//----- nvinfo : EIATTR_CUDA_API_VERSION
	.align		4
        /*0000*/ 	.byte	0x04, 0x37
        /*0002*/ 	.short	(.L_130 - .L_129)
.L_129:
        /*0004*/ 	.word	0x00000082


	//----- nvinfo : EIATTR_SW2861232_WAR
	.align		4
.L_130:
        /*0008*/ 	.byte	0x01, 0x35
	.zero		2


	//----- nvinfo : EIATTR_PARAM_CBANK
	.align		4
        /*000c*/ 	.byte	0x04, 0x0a
        /*000e*/ 	.short	(.L_132 - .L_131)
	.align		4
.L_131:
        /*0010*/ 	.word	index@(.nv.constant0._ZN7cutlass13device_kernelIN5flash19enable_sm80_to_sm89INS1_16FlashAttnFwdSm80INS1_25CollectiveMainloopFwdSm80ILi4ELi1ELb0EN4cute5tupleIJNS5_1CILi128EEENS7_ILi48EEENS7_ILi96EEEEEELi96ENS_6half_tEfNS_4arch4Sm80ELb0ELb1ELb1ELb0ELb1ELb0ELb1ELb0EEENS1_21CollectiveEpilogueFwdINS6_IJS8_SA_S9_EEENS6_IJNS7_ILi1EEESI_SI_EEESC_SE_Li128ELb0ELb1ELb0ELb0EEENS1_19SingleTileSchedulerILb0ELb0ELb1ELi128EEEEEEEEEvNT_6ParamsE)
        /*0014*/ 	.short	0x0160
        /*0016*/ 	.short	0x0418


	//----- nvinfo : EIATTR_CBANK_PARAM_SIZE
	.align		4
.L_132:
        /*0018*/ 	.byte	0x03, 0x19
        /*001a*/ 	.short	0x0418


	//----- nvinfo : EIATTR_KPARAM_INFO
	.align		4
        /*001c*/ 	.byte	0x04, 0x17
        /*001e*/ 	.short	(.L_134 - .L_133)
.L_133:
        /*0020*/ 	.word	0x00000000
        /*0024*/ 	.short	0x0000
        /*0026*/ 	.short	0x0000
        /*0028*/ 	.byte	0x00, 0xf0, 0x61, 0x10


	//----- nvinfo : EIATTR_MAXREG_COUNT
	.align		4
.L_134:
        /*002c*/ 	.byte	0x03, 0x1b
        /*002e*/ 	.short	0x00ff


	//----- nvinfo : EIATTR_NUM_BARRIERS
	.align		4
        /*0030*/ 	.byte	0x02, 0x4c
        /*0032*/ 	.byte	0x02
	.zero		1


	//----- nvinfo : EIATTR_ANNOTATIONS
	.align		4
        /*0034*/ 	.byte	0x04, 0x55
        /*0036*/ 	.short	(.L_136 - .L_135)


	//   ....[0]....
.L_135:
        /* <DEDUP_REMOVED lines=36> */


	//----- nvinfo : EIATTR_MERCURY_ISA_VERSION
	.align		4
.L_136:
        /*0268*/ 	.byte	0x03, 0x5f
        /*026a*/ 	.short	0x0000


	//----- nvinfo : EIATTR_COOP_GROUP_MASK_REGIDS
	.align		4
        /*026c*/ 	.byte	0x04, 0x29
        /*026e*/ 	.short	(.L_138 - .L_137)


	//   ....[0]....
.L_137:
        /*0270*/ 	.word	0xffffffff


	//   ....[1]....
        /*0274*/ 	.word	0xffffffff


	//   ....[2]....
        /*0278*/ 	.word	0xffffffff


	//   ....[3]....
        /*027c*/ 	.word	0xffffffff


	//   ....[4]....
        /*0280*/ 	.word	0xffffffff


	//   ....[5]....
        /*0284*/ 	.word	0xffffffff


	//   ....[6]....
        /*0288*/ 	.word	0xffffffff


	//   ....[7]....
        /*028c*/ 	.word	0xffffffff


	//   ....[8]....
        /*0290*/ 	.word	0xffffffff


	//   ....[9]....
        /*0294*/ 	.word	0xffffffff


	//   ....[10]....
        /*0298*/ 	.word	0xffffffff


	//   ....[11]....
        /*029c*/ 	.word	0xffffffff


	//   ....[12]....
        /*02a0*/ 	.word	0xffffffff


	//   ....[13]....
        /*02a4*/ 	.word	0xffffffff


	//   ....[14]....
        /*02a8*/ 	.word	0xffffffff


	//   ....[15]....
        /*02ac*/ 	.word	0xffffffff


	//   ....[16]....
        /*02b0*/ 	.word	0xffffffff


	//   ....[17]....
        /*02b4*/ 	.word	0xffffffff


	//   ....[18]....
        /*02b8*/ 	.word	0xffffffff


	//   ....[19]....
        /*02bc*/ 	.word	0xffffffff


	//   ....[20]....
        /*02c0*/ 	.word	0xffffffff


	//   ....[21]....
        /*02c4*/ 	.word	0xffffffff


	//   ....[22]....
        /*02c8*/ 	.word	0xffffffff


	//   ....[23]....
        /*02cc*/ 	.word	0xffffffff


	//   ....[24]....
        /*02d0*/ 	.word	0xffffffff


	//   ....[25]....
        /*02d4*/ 	.word	0xffffffff


	//   ....[26]....
        /*02d8*/ 	.word	0xffffffff


	//   ....[27]....
        /*02dc*/ 	.word	0xffffffff


	//   ....[28]....
        /*02e0*/ 	.word	0xffffffff


	//   ....[29]....
        /*02e4*/ 	.word	0xffffffff


	//   ....[30]....
        /*02e8*/ 	.word	0xffffffff


	//   ....[31]....
        /*02ec*/ 	.word	0xffffffff


	//   ....[32]....
        /*02f0*/ 	.word	0xffffffff


	//   ....[33]....
        /*02f4*/ 	.word	0xffffffff


	//   ....[34]....
        /*02f8*/ 	.word	0xffffffff


	//   ....[35]....
        /*02fc*/ 	.word	0xffffffff


	//   ....[36]....
        /*0300*/ 	.word	0xffffffff


	//   ....[37]....
        /*0304*/ 	.word	0xffffffff


	//   ....[38]....
        /*0308*/ 	.word	0xffffffff


	//   ....[39]....
        /*030c*/ 	.word	0xffffffff


	//   ....[40]....
        /*0310*/ 	.word	0xffffffff


	//   ....[41]....
        /*0314*/ 	.word	0xffffffff


	//   ....[42]....
        /*0318*/ 	.word	0xffffffff


	//   ....[43]....
        /*031c*/ 	.word	0xffffffff


	//   ....[44]....
        /*0320*/ 	.word	0xffffffff


	//   ....[45]....
        /*0324*/ 	.word	0xffffffff


	//   ....[46]....
        /*0328*/ 	.word	0xffffffff


	//   ....[47]....
        /*032c*/ 	.word	0xffffffff


	//   ....[48]....
        /*0330*/ 	.word	0xffffffff


	//   ....[49]....
        /*0334*/ 	.word	0xffffffff


	//   ....[50]....
        /*0338*/ 	.word	0xffffffff


	//   ....[51]....
        /*033c*/ 	.word	0xffffffff


	//   ....[52]....
        /*0340*/ 	.word	0xffffffff


	//   ....[53]....
        /*0344*/ 	.word	0xffffffff


	//   ....[54]....
        /*0348*/ 	.word	0xffffffff


	//   ....[55]....
        /*034c*/ 	.word	0xffffffff


	//   ....[56]....
        /*0350*/ 	.word	0xffffffff


	//   ....[57]....
        /*0354*/ 	.word	0xffffffff


	//   ....[58]....
        /*0358*/ 	.word	0xffffffff


	//   ....[59]....
        /*035c*/ 	.word	0xffffffff


	//   ....[60]....
        /*0360*/ 	.word	0xffffffff


	//   ....[61]....
        /*0364*/ 	.word	0xffffffff


	//   ....[62]....
        /*0368*/ 	.word	0xffffffff


	//   ....[63]....
        /*036c*/ 	.word	0xffffffff


	//   ....[64]....
        /*0370*/ 	.word	0xffffffff


	//   ....[65]....
        /*0374*/ 	.word	0xffffffff


	//   ....[66]....
        /*0378*/ 	.word	0xffffffff


	//   ....[67]....
        /*037c*/ 	.word	0xffffffff


	//   ....[68]....
        /*0380*/ 	.word	0xffffffff


	//   ....[69]....
        /*0384*/ 	.word	0xffffffff


	//   ....[70]....
        /*0388*/ 	.word	0xffffffff


	//   ....[71]....
        /*038c*/ 	.word	0xffffffff


	//   ....[72]....
        /*0390*/ 	.word	0xffffffff


	//   ....[73]....
        /*0394*/ 	.word	0xffffffff


	//   ....[74]....
        /*0398*/ 	.word	0xffffffff


	//   ....[75]....
        /*039c*/ 	.word	0xffffffff


	//   ....[76]....
        /*03a0*/ 	.word	0xffffffff


	//   ....[77]....
        /*03a4*/ 	.word	0xffffffff


	//   ....[78]....
        /*03a8*/ 	.word	0xffffffff


	//   ....[79]....
        /*03ac*/ 	.word	0xffffffff


	//   ....[80]....
        /*03b0*/ 	.word	0xffffffff


	//   ....[81]....
        /*03b4*/ 	.word	0xffffffff


	//   ....[82]....
        /*03b8*/ 	.word	0xffffffff


	//   ....[83]....
        /*03bc*/ 	.word	0xffffffff


	//   ....[84]....
        /*03c0*/ 	.word	0xffffffff


	//   ....[85]....
        /*03c4*/ 	.word	0xffffffff


	//   ....[86]....
        /*03c8*/ 	.word	0xffffffff


	//   ....[87]....
        /*03cc*/ 	.word	0xffffffff


	//   ....[88]....
        /*03d0*/ 	.word	0xffffffff


	//   ....[89]....
        /*03d4*/ 	.word	0xffffffff


	//   ....[90]....
        /*03d8*/ 	.word	0xffffffff


	//   ....[91]....
        /*03dc*/ 	.word	0xffffffff


	//   ....[92]....
        /*03e0*/ 	.word	0xffffffff


	//   ....[93]....
        /*03e4*/ 	.word	0xffffffff


	//   ....[94]....
        /*03e8*/ 	.word	0xffffffff


	//   ....[95]....
        /*03ec*/ 	.word	0xffffffff


	//   ....[96]....
        /*03f0*/ 	.word	0xffffffff


	//   ....[97]....
        /*03f4*/ 	.word	0xffffffff


	//   ....[98]....
        /*03f8*/ 	.word	0xffffffff


	//   ....[99]....
        /*03fc*/ 	.word	0xffffffff


	//   ....[100]....
        /*0400*/ 	.word	0xffffffff


	//   ....[101]....
        /*0404*/ 	.word	0xffffffff


	//   ....[102]....
        /*0408*/ 	.word	0xffffffff


	//   ....[103]....
        /*040c*/ 	.word	0xffffffff


	//   ....[104]....
        /*0410*/ 	.word	0xffffffff


	//   ....[105]....
        /*0414*/ 	.word	0xffffffff


	//   ....[106]....
        /*0418*/ 	.word	0xffffffff


	//   ....[107]....
        /*041c*/ 	.word	0xffffffff


	//   ....[108]....
        /*0420*/ 	.word	0xffffffff


	//   ....[109]....
        /*0424*/ 	.word	0xffffffff


	//   ....[110]....
        /*0428*/ 	.word	0xffffffff


	//   ....[111]....
        /*042c*/ 	.word	0xffffffff


	//   ....[112]....
        /*0430*/ 	.word	0xffffffff


	//   ....[113]....
        /*0434*/ 	.word	0xffffffff


	//   ....[114]....
        /*0438*/ 	.word	0xffffffff


	//   ....[115]....
        /*043c*/ 	.word	0xffffffff


	//   ....[116]....
        /*0440*/ 	.word	0xffffffff


	//   ....[117]....
        /*0444*/ 	.word	0xffffffff


	//   ....[118]....
        /*0448*/ 	.word	0xffffffff


	//   ....[119]....
        /*044c*/ 	.word	0xffffffff


	//   ....[120]....
        /*0450*/ 	.word	0xffffffff


	//   ....[121]....
        /*0454*/ 	.word	0xffffffff


	//   ....[122]....
        /*0458*/ 	.word	0xffffffff


	//   ....[123]....
        /*045c*/ 	.word	0xffffffff


	//   ....[124]....
        /*0460*/ 	.word	0xffffffff


	//   ....[125]....
        /*0464*/ 	.word	0xffffffff


	//   ....[126]....
        /*0468*/ 	.word	0xffffffff


	//   ....[127]....
        /*046c*/ 	.word	0xffffffff


	//----- nvinfo : EIATTR_COOP_GROUP_INSTR_OFFSETS
	.align		4
.L_138:
        /*0470*/ 	.byte	0x04, 0x28
        /*0472*/ 	.short	(.L_140 - .L_139)


	//   ....[0]....
.L_139:
        /*0474*/ 	.word	0x00000e80


	//   ....[1]....
        /*0478*/ 	.word	0x00000eb0


	//   ....[2]....
        /*047c*/ 	.word	0x00000ee0


	//   ....[3]....
        /*0480*/ 	.word	0x00000f10


	//   ....[4]....
        /*0484*/ 	.word	0x00000f80


	//   ....[5]....
        /*0488*/ 	.word	0x00000fb0


	//   ....[6]....
        /*048c*/ 	.word	0x00001050


	//   ....[7]....
        /*0490*/ 	.word	0x00001060


	//   ....[8]....
        /*0494*/ 	.word	0x000014f0


	//   ....[9]....
        /*0498*/ 	.word	0x00001520


	//   ....[10]....
        /*049c*/ 	.word	0x00001540


	//   ....[11]....
        /*04a0*/ 	.word	0x00001560


	//   ....[12]....
        /*04a4*/ 	.word	0x00001830


	//   ....[13]....
        /*04a8*/ 	.word	0x00001930


	//   ....[14]....
        /*04ac*/ 	.word	0x00001c60


	//   ....[15]....
        /*04b0*/ 	.word	0x00001c70


	//   ....[16]....
        /*04b4*/ 	.word	0x000028c0


	//   ....[17]....
        /*04b8*/ 	.word	0x000028d0


	//   ....[18]....
        /*04bc*/ 	.word	0x00002950


	//   ....[19]....
        /*04c0*/ 	.word	0x00002970


	//   ....[20]....
        /*04c4*/ 	.word	0x00002d80


	//   ....[21]....
        /*04c8*/ 	.word	0x00003010


	//   ....[22]....
        /*04cc*/ 	.word	0x000036b0


	//   ....[23]....
        /*04d0*/ 	.word	0x00003c90


	//   ....[24]....
        /*04d4*/ 	.word	0x000047a0


	//   ....[25]....
        /*04d8*/ 	.word	0x00004830


	//   ....[26]....
        /*04dc*/ 	.word	0x000048a0


	//   ....[27]....
        /*04e0*/ 	.word	0x000048c0


	//   ....[28]....
        /*04e4*/ 	.word	0x000048e0


	//   ....[29]....
        /*04e8*/ 	.word	0x00004990


	//   ....[30]....
        /*04ec*/ 	.word	0x00004a40


	//   ....[31]....
        /*04f0*/ 	.word	0x00004ac0


	//   ....[32]....
        /*04f4*/ 	.word	0x00005f80


	//   ....[33]....
        /*04f8*/ 	.word	0x00005f90


	//   ....[34]....
        /*04fc*/ 	.word	0x00006070


	//   ....[35]....
        /*0500*/ 	.word	0x00006080


	//   ....[36]....
        /*0504*/ 	.word	0x00007080


	//   ....[37]....
        /*0508*/ 	.word	0x00007090


	//   ....[38]....
        /*050c*/ 	.word	0x00007110


	//   ....[39]....
        /*0510*/ 	.word	0x00007150


	//   ....[40]....
        /*0514*/ 	.word	0x000072e0


	//   ....[41]....
        /*0518*/ 	.word	0x00007510


	//   ....[42]....
        /*051c*/ 	.word	0x00007a60


	//   ....[43]....
        /*0520*/ 	.word	0x00007ef0


	//   ....[44]....
        /*0524*/ 	.word	0x00008510


	//   ....[45]....
        /*0528*/ 	.word	0x00008610


	//   ....[46]....
        /*052c*/ 	.word	0x000086d0


	//   ....[47]....
        /*0530*/ 	.word	0x00008790


	//   ....[48]....
        /*0534*/ 	.word	0x00008820


	//   ....[49]....
        /*0538*/ 	.word	0x000088e0


	//   ....[50]....
        /*053c*/ 	.word	0x00008b00


	//   ....[51]....
        /*0540*/ 	.word	0x00008b20


	//   ....[52]....
        /*0544*/ 	.word	0x0000a900


	//   ....[53]....
        /*0548*/ 	.word	0x0000a910


	//   ....[54]....
        /*054c*/ 	.word	0x0000a9f0


	//   ....[55]....
        /*0550*/ 	.word	0x0000aa00


	//   ....[56]....
        /*0554*/ 	.word	0x0000ba00


	//   ....[57]....
        /*0558*/ 	.word	0x0000ba10


	//   ....[58]....
        /*055c*/ 	.word	0x0000ba90


	//   ....[59]....
        /*0560*/ 	.word	0x0000bad0


	//   ....[60]....
        /*0564*/ 	.word	0x0000bd60


	//   ....[61]....
        /*0568*/ 	.word	0x0000bdb0


	//   ....[62]....
        /*056c*/ 	.word	0x0000be50


	//   ....[63]....
        /*0570*/ 	.word	0x0000be90


	//   ....[64]....
        /*0574*/ 	.word	0x0000bec0


	//   ....[65]....
        /*0578*/ 	.word	0x0000bf70


	//   ....[66]....
        /*057c*/ 	.word	0x0000bfb0


	//   ....[67]....
        /*0580*/ 	.word	0x0000c470


	//   ....[68]....
        /*0584*/ 	.word	0x0000dad0


	//   ....[69]....
        /*0588*/ 	.word	0x0000daf0


	//   ....[70]....
        /*058c*/ 	.word	0x0000dcc0


	//   ....[71]....
        /*0590*/ 	.word	0x0000dcd0


	//   ....[72]....
        /*0594*/ 	.word	0x0000ec80


	//   ....[73]....
        /*0598*/ 	.word	0x0000ec90


	//   ....[74]....
        /*059c*/ 	.word	0x0000ed10


	//   ....[75]....
        /*05a0*/ 	.word	0x0000ed50


	//   ....[76]....
        /*05a4*/ 	.word	0x0000eed0


	//   ....[77]....
        /*05a8*/ 	.word	0x0000f440


	//   ....[78]....
        /*05ac*/ 	.word	0x0000f640


	//   ....[79]....
        /*05b0*/ 	.word	0x0000fad0


	//   ....[80]....
        /*05b4*/ 	.word	0x000103b0


	//   ....[81]....
        /*05b8*/ 	.word	0x00010490


	//   ....[82]....
        /*05bc*/ 	.word	0x000104b0


	//   ....[83]....
        /*05c0*/ 	.word	0x00010550


	//   ....[84]....
        /*05c4*/ 	.word	0x00010570


	//   ....[85]....
        /*05c8*/ 	.word	0x000105d0


	//   ....[86]....
        /*05cc*/ 	.word	0x00010710


	//   ....[87]....
        /*05d0*/ 	.word	0x00010730


	//   ....[88]....
        /*05d4*/ 	.word	0x00011f70


	//   ....[89]....
        /*05d8*/ 	.word	0x00011f80


	//   ....[90]....
        /*05dc*/ 	.word	0x00011f90


	//   ....[91]....
        /*05e0*/ 	.word	0x00011fa0


	//   ....[92]....
        /*05e4*/ 	.word	0x00011fd0


	//   ....[93]....
        /*05e8*/ 	.word	0x00011ff0


	//   ....[94]....
        /*05ec*/ 	.word	0x00012010


	//   ....[95]....
        /*05f0*/ 	.word	0x00012020


	//   ....[96]....
        /*05f4*/ 	.word	0x00013780


	//   ....[97]....
        /*05f8*/ 	.word	0x00013790


	//   ....[98]....
        /*05fc*/ 	.word	0x000137b0


	//   ....[99]....
        /*0600*/ 	.word	0x000137c0


	//   ....[100]....
        /*0604*/ 	.word	0x000137d0


	//   ....[101]....
        /*0608*/ 	.word	0x000137e0


	//   ....[102]....
        /*060c*/ 	.word	0x000137f0


	//   ....[103]....
        /*0610*/ 	.word	0x00013800


	//   ....[104]....
        /*0614*/ 	.word	0x00013830


	//   ....[105]....
        /*0618*/ 	.word	0x00013850


	//   ....[106]....
        /*061c*/ 	.word	0x00013a70


	//   ....[107]....
        /*0620*/ 	.word	0x00013aa0


	//   ....[108]....
        /*0624*/ 	.word	0x00013bf0


	//   ....[109]....
        /*0628*/ 	.word	0x00013c20


	//   ....[110]....
        /*062c*/ 	.word	0x00013d70


	//   ....[111]....
        /*0630*/ 	.word	0x00013d90


	//   ....[112]....
        /*0634*/ 	.word	0x00014430


	//   ....[113]....
        /*0638*/ 	.word	0x00014450


	//   ....[114]....
        /*063c*/ 	.word	0x000145a0


	//   ....[115]....
        /*0640*/ 	.word	0x000145d0


	//   ....[116]....
        /*0644*/ 	.word	0x00014700


	//   ....[117]....
        /*0648*/ 	.word	0x00014730


	//   ....[118]....
        /*064c*/ 	.word	0x00014860


	//   ....[119]....
        /*0650*/ 	.word	0x00014880


	//   ....[120]....
        /*0654*/ 	.word	0x000149d0


	//   ....[121]....
        /*0658*/ 	.word	0x00014a10


	//   ....[122]....
        /*065c*/ 	.word	0x00014a50


	//   ....[123]....
        /*0660*/ 	.word	0x00014a90


	//   ....[124]....
        /*0664*/ 	.word	0x00014ad0


	//   ....[125]....
        /*0668*/ 	.word	0x00014b10


	//   ....[126]....
        /*066c*/ 	.word	0x00014b50


	//   ....[127]....
        /*0670*/ 	.word	0x00014b90


	//----- nvinfo : EIATTR_EXIT_INSTR_OFFSETS
	.align		4
.L_140:
        /*0674*/ 	.byte	0x04, 0x1c
        /*0676*/ 	.short	(.L_142 - .L_141)


	//   ....[0]....
.L_141:
        /*0678*/ 	.word	0x00000040


	//   ....[1]....
        /*067c*/ 	.word	0x00013da0


	//   ....[2]....
        /*0680*/ 	.word	0x00013e70


	//   ....[3]....
        /*0684*/ 	.word	0x00013ed0


	//   ....[4]....
        /*0688*/ 	.word	0x00014890


	//   ....[5]....
        /*068c*/ 	.word	0x00014940


	//   ....[6]....
        /*0690*/ 	.word	0x000149a0


	//----- nvinfo : EIATTR_CTAIDZ_USED
	.align		4
.L_142:
        /*0694*/ 	.byte	0x01, 0x04
	.zero		2


	//----- nvinfo : EIATTR_MAX_THREADS
	.align		4
        /*0698*/ 	.byte	0x04, 0x05
        /*069a*/ 	.short	(.L_144 - .L_143)
.L_143:
        /*069c*/ 	.word	0x00000080
        /*06a0*/ 	.word	0x00000001
        /*06a4*/ 	.word	0x00000001


	//----- nvinfo : EIATTR_CRS_STACK_SIZE
	.align		4
.L_144:
        /*06a8*/ 	.byte	0x04, 0x1e
        /*06aa*/ 	.short	(.L_146 - .L_145)
.L_145:
        /*06ac*/ 	.word	0x00000000
.L_146:


//--------------------- .nv.info._ZN7cutlass13device_kernelIN5flash19enable_sm80_to_sm89INS1_16FlashAttnFwdSm80INS1_25CollectiveMainloopFwdSm80ILi4ELi1ELb0EN4cute5tupleIJNS5_1CILi128EEENS7_ILi48EEENS7_ILi96EEEEEELi96ENS_6half_tEfNS_4arch4Sm80ELb0ELb1ELb1ELb1ELb1ELb0ELb1ELb0EEENS1_21CollectiveEpilogueFwdINS6_IJS8_SA_S9_EEENS6_IJNS7_ILi1EEESI_SI_EEESC_SE_Li128ELb1ELb1ELb0ELb0EEENS1_19SingleTileSchedulerILb1ELb0ELb1ELi128EEEEEEEEEvNT_6ParamsE --------------------------
	.section	.nv.info._ZN7cutlass13device_kernelIN5flash19enable_sm80_to_sm89INS1_16FlashAttnFwdSm80INS1_25CollectiveMainloopFwdSm80ILi4ELi1ELb0EN4cute5tupleIJNS5_1CILi128EEENS7_ILi48EEENS7_ILi96EEEEEELi96ENS_6half_tEfNS_4arch4Sm80ELb0ELb1ELb1ELb1ELb1ELb0ELb1ELb0EEENS1_21CollectiveEpilogueFwdINS6_IJS8_SA_S9_EEENS6_IJNS7_ILi1EEESI_SI_EEESC_SE_Li128ELb1ELb1ELb0ELb0EEENS1_19SingleTileSchedulerILb1ELb0ELb1ELi128EEEEEEEEEvNT_6ParamsE,"",@"SHT_CUDA_INFO"
	.sectionflags	@""
	.align	4


	//----- nvinfo : EIATTR_CUDA_API_VERSION
	.align		4
        /*0000*/ 	.byte	0x04, 0x37
        /*0002*/ 	.short	(.L_148 - .L_147)
.L_147:
        /*0004*/ 	.word	0x00000082


	//----- nvinfo : EIATTR_SW2861232_WAR
	.align		4
.L_148:
        /*0008*/ 	.byte	0x01, 0x35
	.zero		2


	//----- nvinfo : EIATTR_PARAM_CBANK
	.align		4
        /*000c*/ 	.byte	0x04, 0x0a
        /*000e*/ 	.short	(.L_150 - .L_149)
	.align		4
.L_149:
        /*0010*/ 	.word	index@(.nv.constant0._ZN7cutlass13device_kernelIN5flash19enable_sm80_to_sm89INS1_16FlashAttnFwdSm80INS1_25CollectiveMainloopFwdSm80ILi4ELi1ELb0EN4cute5tupleIJNS5_1CILi128EEENS7_ILi48EEENS7_ILi96EEEEEELi96ENS_6half_tEfNS_4arch4Sm80ELb0ELb1ELb1ELb1ELb1ELb0ELb1ELb0EEENS1_21CollectiveEpilogueFwdINS6_IJS8_SA_S9_EEENS6_IJNS7_ILi1EEESI_SI_EEESC_SE_Li128ELb1ELb1ELb0ELb0EEENS1_19SingleTileSchedulerILb1ELb0ELb1ELi128EEEEEEEEEvNT_6ParamsE)
        /*0014*/ 	.short	0x0160
        /*0016*/ 	.short	0x0418


	//----- nvinfo : EIATTR_CBANK_PARAM_SIZE
	.align		4
.L_150:
        /*0018*/ 	.byte	0x03, 0x19
        /*001a*/ 	.short	0x0418


	//----- nvinfo : EIATTR_KPARAM_INFO
	.align		4
        /*001c*/ 	.byte	0x04, 0x17
        /*001e*/ 	.short	(.L_152 - .L_151)
.L_151:
        /*0020*/ 	.word	0x00000000
        /*0024*/ 	.short	0x0000
        /*0026*/ 	.short	0x0000
        /*0028*/ 	.byte	0x00, 0xf0, 0x61, 0x10


	//----- nvinfo : EIATTR_MAXREG_COUNT
	.align		4
.L_152:
        /*002c*/ 	.byte	0x03, 0x1b
        /*002e*/ 	.short	0x00ff


	//----- nvinfo : EIATTR_NUM_BARRIERS
	.align		4
        /*0030*/ 	.byte	0x02, 0x4c
        /*0032*/ 	.byte	0x02
	.zero		1


	//----- nvinfo : EIATTR_ANNOTATIONS
	.align		4
        /*0034*/ 	.byte	0x04, 0x55
        /*0036*/ 	.short	(.L_154 - .L_153)


	//   ....[0]....
.L_153:
        /* <DEDUP_REMOVED lines=45> */


	//----- nvinfo : EIATTR_MERCURY_ISA_VERSION
	.align		4
.L_154:
        /*02f0*/ 	.byte	0x03, 0x5f
        /*02f2*/ 	.short	0x0000


	//----- nvinfo : EIATTR_COOP_GROUP_MASK_REGIDS
	.align		4
        /*02f4*/ 	.byte	0x04, 0x29
        /*02f6*/ 	.short	(.L_156 - .L_155)


	//   ....[0]....
.L_155:
        /*02f8*/ 	.word	0xffffffff


	//   ....[1]....
        /*02fc*/ 	.word	0xffffffff


	//   ....[2]....
        /*0300*/ 	.word	0xffffffff


	//   ....[3]....
        /*0304*/ 	.word	0xffffffff


	//   ....[4]....
        /*0308*/ 	.word	0xffffffff


	//   ....[5]....
        /*030c*/ 	.word	0xffffffff


	//   ....[6]....
        /*0310*/ 	.word	0xffffffff


	//   ....[7]....
        /*0314*/ 	.word	0xffffffff


	//   ....[8]....
        /*0318*/ 	.word	0xffffffff


	//   ....[9]....
        /*031c*/ 	.word	0xffffffff


	//   ....[10]....
        /*0320*/ 	.word	0xffffffff


	//   ....[11]....
        /*0324*/ 	.word	0xffffffff


	//   ....[12]....
        /*0328*/ 	.word	0xffffffff


	//   ....[13]....
        /*032c*/ 	.word	0xffffffff


	//   ....[14]....
        /*0330*/ 	.word	0xffffffff


	//   ....[15]....
        /*0334*/ 	.word	0xffffffff


	//   ....[16]....
        /*0338*/ 	.word	0xffffffff


	//   ....[17]....
        /*033c*/ 	.word	0xffffffff


	//   ....[18]....
        /*0340*/ 	.word	0xffffffff


	//   ....[19]....
        /*0344*/ 	.word	0xffffffff


	//   ....[20]....
        /*0348*/ 	.word	0xffffffff


	//   ....[21]....
        /*034c*/ 	.word	0xffffffff


	//   ....[22]....
        /*0350*/ 	.word	0xffffffff


	//   ....[23]....
        /*0354*/ 	.word	0xffffffff


	//   ....[24]....
        /*0358*/ 	.word	0xffffffff


	//   ....[25]....
        /*035c*/ 	.word	0xffffffff


	//   ....[26]....
        /*0360*/ 	.word	0xffffffff


	//   ....[27]....
        /*0364*/ 	.word	0xffffffff


	//   ....[28]....
        /*0368*/ 	.word	0xffffffff


	//   ....[29]....
        /*036c*/ 	.word	0xffffffff


	//   ....[30]....
        /*0370*/ 	.word	0xffffffff


	//   ....[31]....
        /*0374*/ 	.word	0xffffffff


	//   ....[32]....
        /*0378*/ 	.word	0xffffffff


	//   ....[33]....
        /*037c*/ 	.word	0xffffffff


	//   ....[34]....
        /*0380*/ 	.word	0xffffffff


	//   ....[35]....
        /*0384*/ 	.word	0xffffffff


	//   ....[36]....
        /*0388*/ 	.word	0xffffffff


	//   ....[37]....
        /*038c*/ 	.word	0xffffffff


	//   ....[38]....
        /*0390*/ 	.word	0xffffffff


	//   ....[39]....
        /*0394*/ 	.word	0xffffffff


	//   ....[40]....
        /*0398*/ 	.word	0xffffffff


	//   ....[41]....
        /*039c*/ 	.word	0xffffffff


	//   ....[42]....
        /*03a0*/ 	.word	0xffffffff


	//   ....[43]....
        /*03a4*/ 	.word	0xffffffff


	//   ....[44]....
        /*03a8*/ 	.word	0xffffffff


	//   ....[45]....
        /*03ac*/ 	.word	0xffffffff


	//   ....[46]....
        /*03b0*/ 	.word	0xffffffff


	//   ....[47]....
        /*03b4*/ 	.word	0xffffffff


	//   ....[48]....
        /*03b8*/ 	.word	0xffffffff


	//   ....[49]....
        /*03bc*/ 	.word	0xffffffff


	//   ....[50]....
        /*03c0*/ 	.word	0xffffffff


	//   ....[51]....
        /*03c4*/ 	.word	0xffffffff


	//   ....[52]....
        /*03c8*/ 	.word	0xffffffff


	//   ....[53]....
        /*03cc*/ 	.word	0xffffffff


	//   ....[54]....
        /*03d0*/ 	.word	0xffffffff


	//   ....[55]....
        /*03d4*/ 	.word	0xffffffff


	//   ....[56]....
        /*03d8*/ 	.word	0xffffffff


	//   ....[57]....
        /*03dc*/ 	.word	0xffffffff


	//   ....[58]....
        /*03e0*/ 	.word	0xffffffff


	//   ....[59]....
        /*03e4*/ 	.word	0xffffffff


	//   ....[60]....
        /*03e8*/ 	.word	0xffffffff


	//   ....[61]....
        /*03ec*/ 	.word	0xffffffff


	//   ....[62]....
        /*03f0*/ 	.word	0xffffffff


	//   ....[63]....
        /*03f4*/ 	.word	0xffffffff


	//   ....[64]....
        /*03f8*/ 	.word	0xffffffff


	//   ....[65]....
        /*03fc*/ 	.word	0xffffffff


	//   ....[66]....
        /*0400*/ 	.word	0xffffffff


	//   ....[67]....
        /*0404*/ 	.word	0xffffffff


	//   ....[68]....
        /*0408*/ 	.word	0xffffffff


	//   ....[69]....
        /*040c*/ 	.word	0xffffffff


	//   ....[70]....
        /*0410*/ 	.word	0xffffffff


	//   ....[71]....
        /*0414*/ 	.word	0xffffffff


	//   ....[72]....
        /*0418*/ 	.word	0xffffffff


	//   ....[73]....
        /*041c*/ 	.word	0xffffffff


	//   ....[74]....
        /*0420*/ 	.word	0xffffffff


	//   ....[75]....
        /*0424*/ 	.word	0xffffffff


	//   ....[76]....
        /*0428*/ 	.word	0xffffffff


	//   ....[77]....
        /*042c*/ 	.word	0xffffffff


	//   ....[78]....
        /*0430*/ 	.word	0xffffffff


	//   ....[79]....
        /*0434*/ 	.word	0xffffffff


	//   ....[80]....
        /*0438*/ 	.word	0xffffffff


	//   ....[81]....
        /*043c*/ 	.word	0xffffffff


	//   ....[82]....
        /*0440*/ 	.word	0xffffffff


	//   ....[83]....
        /*0444*/ 	.word	0xffffffff


	//   ....[84]....
        /*0448*/ 	.word	0xffffffff


	//   ....[85]....
        /*044c*/ 	.word	0xffffffff


	//   ....[86]....
        /*0450*/ 	.word	0xffffffff


	//   ....[87]....
        /*0454*/ 	.word	0xffffffff


	//   ....[88]....
        /*0458*/ 	.word	0xffffffff


	//   ....[89]....
        /*045c*/ 	.word	0xffffffff


	//   ....[90]....
        /*0460*/ 	.word	0xffffffff


	//   ....[91]....
        /*0464*/ 	.word	0xffffffff


	//   ....[92]....
        /*0468*/ 	.word	0xffffffff


	//   ....[93]....
        /*046c*/ 	.word	0xffffffff


	//   ....[94]....
        /*0470*/ 	.word	0xffffffff


	//   ....[95]....
        /*0474*/ 	.word	0xffffffff


	//   ....[96]....
        /*0478*/ 	.word	0xffffffff


	//   ....[97]....
        /*047c*/ 	.word	0xffffffff


	//   ....[98]....
        /*0480*/ 	.word	0xffffffff


	//   ....[99]....
        /*0484*/ 	.word	0xffffffff


	//   ....[100]....
        /*0488*/ 	.word	0xffffffff


	//   ....[101]....
        /*048c*/ 	.word	0xffffffff


	//   ....[102]....
        /*0490*/ 	.word	0xffffffff


	//   ....[103]....
        /*0494*/ 	.word	0xffffffff


	//   ....[104]....
        /*0498*/ 	.word	0xffffffff


	//   ....[105]....
        /*049c*/ 	.word	0xffffffff


	//   ....[106]....
        /*04a0*/ 	.word	0xffffffff


	//   ....[107]....
        /*04a4*/ 	.word	0xffffffff


	//   ....[108]....
        /*04a8*/ 	.word	0xffffffff


	//   ....[109]....
        /*04ac*/ 	.word	0xffffffff


	//   ....[110]....
        /*04b0*/ 	.word	0xffffffff


	//   ....[111]....
        /*04b4*/ 	.word	0xffffffff


	//   ....[112]....
        /*04b8*/ 	.word	0xffffffff


	//   ....[113]....
        /*04bc*/ 	.word	0xffffffff


	//   ....[114]....
        /*04c0*/ 	.word	0xffffffff


	//   ....[115]....
        /*04c4*/ 	.word	0xffffffff


	//   ....[116]....
        /*04c8*/ 	.word	0xffffffff


	//   ....[117]....
        /*04cc*/ 	.word	0xffffffff


	//   ....[118]....
        /*04d0*/ 	.word	0xffffffff


	//   ....[119]....
        /*04d4*/ 	.word	0xffffffff


	//   ....[120]....
        /*04d8*/ 	.word	0xffffffff


	//   ....[121]....
        /*04dc*/ 	.word	0xffffffff


	//   ....[122]....
        /*04e0*/ 	.word	0xffffffff


	//   ....[123]....
        /*04e4*/ 	.word	0xffffffff


	//   ....[124]....
        /*04e8*/ 	.word	0xffffffff


	//   ....[125]....
        /*04ec*/ 	.word	0xffffffff


	//   ....[126]....
        /*04f0*/ 	.word	0xffffffff


	//   ....[127]....
        /*04f4*/ 	.word	0xffffffff


	//   ....[128]....
        /*04f8*/ 	.word	0xffffffff


	//----- nvinfo : EIATTR_COOP_GROUP_INSTR_OFFSETS
	.align		4
.L_156:
        /*04fc*/ 	.byte	0x04, 0x28
        /*04fe*/ 	.short	(.L_158 - .L_157)


	//   ....[0]....
.L_157:
        /*0500*/ 	.word	0x00000090


	//   ....[1]....
        /*0504*/ 	.word	0x00001300


	//   ....[2]....
        /*0508*/ 	.word	0x00001340


	//   ....[3]....
        /*050c*/ 	.word	0x000014e0


	//   ....[4]....
        /*0510*/ 	.word	0x00001510


	//   ....[5]....
        /*0514*/ 	.word	0x00001630


	//   ....[6]....
        /*0518*/ 	.word	0x00001660


	//   ....[7]....
        /*051c*/ 	.word	0x00001770


	//   ....[8]....
        /*0520*/ 	.word	0x000017b0


	//   ....[9]....
        /*0524*/ 	.word	0x00001c20


	//   ....[10]....
        /*0528*/ 	.word	0x00001c40


	//   ....[11]....
        /*052c*/ 	.word	0x00001c60


	//   ....[12]....
        /*0530*/ 	.word	0x00001c70


	//   ....[13]....
        /*0534*/ 	.word	0x00001ed0


	//   ....[14]....
        /*0538*/ 	.word	0x00002010


	//   ....[15]....
        /*053c*/ 	.word	0x00002350


	//   ....[16]....
        /*0540*/ 	.word	0x00002360


	//   ....[17]....
        /*0544*/ 	.word	0x00003000


	//   ....[18]....
        /*0548*/ 	.word	0x00003030


	//   ....[19]....
        /*054c*/ 	.word	0x00003130


	//   ....[20]....
        /*0550*/ 	.word	0x00003150


	//   ....[21]....
        /*0554*/ 	.word	0x00003540


	//   ....[22]....
        /*0558*/ 	.word	0x000037b0


	//   ....[23]....
        /*055c*/ 	.word	0x00003e30


	//   ....[24]....
        /*0560*/ 	.word	0x000043f0


	//   ....[25]....
        /*0564*/ 	.word	0x00004db0


	//   ....[26]....
        /*0568*/ 	.word	0x00004e00


	//   ....[27]....
        /*056c*/ 	.word	0x00004f00


	//   ....[28]....
        /*0570*/ 	.word	0x00004f30


	//   ....[29]....
        /*0574*/ 	.word	0x00005030


	//   ....[30]....
        /*0578*/ 	.word	0x00005080


	//   ....[31]....
        /*057c*/ 	.word	0x00005210


	//   ....[32]....
        /*0580*/ 	.word	0x00005260


	//   ....[33]....
        /*0584*/ 	.word	0x00006740


	//   ....[34]....
        /*0588*/ 	.word	0x00006750


	//   ....[35]....
        /*058c*/ 	.word	0x00006830


	//   ....[36]....
        /*0590*/ 	.word	0x00006840


	//   ....[37]....
        /*0594*/ 	.word	0x000078c0


	//   ....[38]....
        /*0598*/ 	.word	0x000078e0


	//   ....[39]....
        /*059c*/ 	.word	0x00007960


	//   ....[40]....
        /*05a0*/ 	.word	0x000079a0


	//   ....[41]....
        /*05a4*/ 	.word	0x00007b20


	//   ....[42]....
        /*05a8*/ 	.word	0x00007d30


	//   ....[43]....
        /*05ac*/ 	.word	0x00008270


	//   ....[44]....
        /*05b0*/ 	.word	0x000086f0


	//   ....[45]....
        /*05b4*/ 	.word	0x00008d00


	//   ....[46]....
        /*05b8*/ 	.word	0x00008da0


	//   ....[47]....
        /*05bc*/ 	.word	0x00008fd0


	//   ....[48]....
        /*05c0*/ 	.word	0x00009070


	//   ....[49]....
        /*05c4*/ 	.word	0x00009190


	//   ....[50]....
        /*05c8*/ 	.word	0x000091b0


	//   ....[51]....
        /*05cc*/ 	.word	0x000092f0


	//   ....[52]....
        /*05d0*/ 	.word	0x00009310


	//   ....[53]....
        /*05d4*/ 	.word	0x0000b190


	//   ....[54]....
        /*05d8*/ 	.word	0x0000b1a0


	//   ....[55]....
        /*05dc*/ 	.word	0x0000b280


	//   ....[56]....
        /*05e0*/ 	.word	0x0000b290


	//   ....[57]....
        /*05e4*/ 	.word	0x0000c310


	//   ....[58]....
        /*05e8*/ 	.word	0x0000c330


	//   ....[59]....
        /*05ec*/ 	.word	0x0000c3b0


	//   ....[60]....
        /*05f0*/ 	.word	0x0000c3f0


	//   ....[61]....
        /*05f4*/ 	.word	0x0000c6d0


	//   ....[62]....
        /*05f8*/ 	.word	0x0000c720


	//   ....[63]....
        /*05fc*/ 	.word	0x0000c750


	//   ....[64]....
        /*0600*/ 	.word	0x0000c7a0


	//   ....[65]....
        /*0604*/ 	.word	0x0000c7d0


	//   ....[66]....
        /*0608*/ 	.word	0x0000c800


	//   ....[67]....
        /*060c*/ 	.word	0x0000c8e0


	//   ....[68]....
        /*0610*/ 	.word	0x0000cd90


	//   ....[69]....
        /*0614*/ 	.word	0x0000e470


	//   ....[70]....
        /*0618*/ 	.word	0x0000e4a0


	//   ....[71]....
        /*061c*/ 	.word	0x0000e630


	//   ....[72]....
        /*0620*/ 	.word	0x0000e640


	//   ....[73]....
        /*0624*/ 	.word	0x0000f670


	//   ....[74]....
        /*0628*/ 	.word	0x0000f690


	//   ....[75]....
        /*062c*/ 	.word	0x0000f710


	//   ....[76]....
        /*0630*/ 	.word	0x0000f750


	//   ....[77]....
        /*0634*/ 	.word	0x0000f8b0


	//   ....[78]....
        /*0638*/ 	.word	0x0000fe00


	//   ....[79]....
        /*063c*/ 	.word	0x0000ffe0


	//   ....[80]....
        /*0640*/ 	.word	0x00010450


	//   ....[81]....
        /*0644*/ 	.word	0x00010c10


	//   ....[82]....
        /*0648*/ 	.word	0x00010c50


	//   ....[83]....
        /*064c*/ 	.word	0x00010db0


	//   ....[84]....
        /*0650*/ 	.word	0x00010dd0


	//   ....[85]....
        /*0654*/ 	.word	0x00010ef0


	//   ....[86]....
        /*0658*/ 	.word	0x00010f10


	//   ....[87]....
        /*065c*/ 	.word	0x00011050


	//   ....[88]....
        /*0660*/ 	.word	0x00011070


	//   ....[89]....
        /*0664*/ 	.word	0x000128d0


	//   ....[90]....
        /*0668*/ 	.word	0x000128e0


	//   ....[91]....
        /*066c*/ 	.word	0x000128f0


	//   ....[92]....
        /*0670*/ 	.word	0x00012900


	//   ....[93]....
        /*0674*/ 	.word	0x00012930


	//   ....[94]....
        /*0678*/ 	.word	0x00012950


	//   ....[95]....
        /*067c*/ 	.word	0x00012970


	//   ....[96]....
        /*0680*/ 	.word	0x00012980


	//   ....[97]....
        /*0684*/ 	.word	0x00014080


	//   ....[98]....
        /*0688*/ 	.word	0x000140b0


	//   ....[99]....
        /*068c*/ 	.word	0x000140e0


	//   ....[100]....
        /*0690*/ 	.word	0x00014100


	//   ....[101]....
        /*0694*/ 	.word	0x00014110


	//   ....[102]....
        /*0698*/ 	.word	0x00014120


	//   ....[103]....
        /*069c*/ 	.word	0x00014130


	//   ....[104]....
        /*06a0*/ 	.word	0x00014140


	//   ....[105]....
        /*06a4*/ 	.word	0x00014360


	//   ....[106]....
        /*06a8*/ 	.word	0x00014370


	//   ....[107]....
        /*06ac*/ 	.word	0x000144f0


	//   ....[108]....
        /*06b0*/ 	.word	0x00014520


	//   ....[109]....
        /*06b4*/ 	.word	0x00014670


	//   ....[110]....
        /*06b8*/ 	.word	0x000146a0


	//   ....[111]....
        /*06bc*/ 	.word	0x000147f0


	//   ....[112]....
        /*06c0*/ 	.word	0x00014810


	//   ....[113]....
        /*06c4*/ 	.word	0x00015000


	//   ....[114]....
        /*06c8*/ 	.word	0x00015020


	//   ....[115]....
        /*06cc*/ 	.word	0x00015170


	//   ....[116]....
        /*06d0*/ 	.word	0x000151a0


	//   ....[117]....
        /*06d4*/ 	.word	0x000152d0


	//   ....[118]....
        /*06d8*/ 	.word	0x00015300


	//   ....[119]....
        /*06dc*/ 	.word	0x00015430


	//   ....[120]....
        /*06e0*/ 	.word	0x00015450


	//   ....[121]....
        /*06e4*/ 	.word	0x000155b0


	//   ....[122]....
        /*06e8*/ 	.word	0x00015600


	//   ....[123]....
        /*06ec*/ 	.word	0x00015650


	//   ....[124]....
        /*06f0*/ 	.word	0x000156a0


	//   ....[125]....
        /*06f4*/ 	.word	0x000156f0


	//   ....[126]....
        /*06f8*/ 	.word	0x00015740


	//   ....[127]....
        /*06fc*/ 	.word	0x00015790


	//   ....[128]....
        /*0700*/ 	.word	0x000157e0


	//----- nvinfo : EIATTR_EXIT_INSTR_OFFSETS
	.align		4
.L_158:
        /*0704*/ 	.byte	0x04, 0x1c
        /*0706*/ 	.short	(.L_160 - .L_159)


	//   ....[0]....
.L_159:
        /*0708*/ 	.word	0x00000370


	//   ....[1]....
        /*070c*/ 	.word	0x00014820


	//   ....[2]....
        /*0710*/ 	.word	0x000148f0


	//   ....[3]....
        /*0714*/ 	.word	0x00014950


	//   ....[4]....
        /*0718*/ 	.word	0x00015460


	//   ....[5]....
        /*071c*/ 	.word	0x00015510


	//   ....[6]....
        /*0720*/ 	.word	0x00015570


	//----- nvinfo : EIATTR_CTAIDZ_USED
	.align		4
.L_160:
        /*0724*/ 	.byte	0x01, 0x04
	.zero		2


	//----- nvinfo : EIATTR_MAX_THREADS
	.align		4
        /*0728*/ 	.byte	0x04, 0x05
        /*072a*/ 	.short	(.L_162 - .L_161)
.L_161:
        /*072c*/ 	.word	0x00000080
        /*0730*/ 	.word	0x00000001
        /*0734*/ 	.word	0x00000001


	//----- nvinfo : EIATTR_CRS_STACK_SIZE
	.align		4
.L_162:
        /*0738*/ 	.byte	0x04, 0x1e
        /*073a*/ 	.short	(.L_164 - .L_163)
.L_163:
        /*073c*/ 	.word	0x00000000
.L_164:


//--------------------- .nv.info._ZN7cutlass13device_kernelIN5flash19enable_sm80_to_sm89INS1_16FlashAttnFwdSm80INS1_25CollectiveMainloopFwdSm80ILi4ELi1ELb0EN4cute5tupleIJNS5_1CILi128EEENS7_ILi48EEENS7_ILi96EEEEEELi96ENS_6half_tEfNS_4arch4Sm80ELb0ELb1ELb1ELb1ELb1ELb1ELb1ELb0EEENS1_21CollectiveEpilogueFwdINS6_IJS8_SA_S9_EEENS6_IJNS7_ILi1EEESI_SI_EEESC_SE_Li128ELb1ELb1ELb0ELb0EEENS1_19SingleTileSchedulerILb1ELb0ELb1ELi128EEEEEEEEEvNT_6ParamsE --------------------------
	.section	.nv.info._ZN7cutlass13device_kernelIN5flash19enable_sm80_to_sm89INS1_16FlashAttnFwdSm80INS1_25CollectiveMainloopFwdSm80ILi4ELi1ELb0EN4cute5tupleIJNS5_1CILi128EEENS7_ILi48EEENS7_ILi96EEEEEELi96ENS_6half_tEfNS_4arch4Sm80ELb0ELb1ELb1ELb1ELb1ELb1ELb1ELb0EEENS1_21CollectiveEpilogueFwdINS6_IJS8_SA_S9_EEENS6_IJNS7_ILi1EEESI_SI_EEESC_SE_Li128ELb1ELb1ELb0ELb0EEENS1_19SingleTileSchedulerILb1ELb0ELb1ELi128EEEEEEEEEvNT_6ParamsE,"",@"SHT_CUDA_INFO"
	.sectionflags	@""
	.align	4


	//----- nvinfo : EIATTR_CUDA_API_VERSION
	.align		4
        /*0000*/ 	.byte	0x04, 0x37
        /*0002*/ 	.short	(.L_166 - .L_165)
.L_165:
        /*0004*/ 	.word	0x00000082


	//----- nvinfo : EIATTR_SW2861232_WAR
	.align		4
.L_166:
        /*0008*/ 	.byte	0x01, 0x35
	.zero		2


	//----- nvinfo : EIATTR_PARAM_CBANK
	.align		4
        /*000c*/ 	.byte	0x04, 0x0a
        /*000e*/ 	.short	(.L_168 - .L_167)
	.align		4
.L_167:
        /*0010*/ 	.word	index@(.nv.constant0._ZN7cutlass13device_kernelIN5flash19enable_sm80_to_sm89INS1_16FlashAttnFwdSm80INS1_25CollectiveMainloopFwdSm80ILi4ELi1ELb0EN4cute5tupleIJNS5_1CILi128EEENS7_ILi48EEENS7_ILi96EEEEEELi96ENS_6half_tEfNS_4arch4Sm80ELb0ELb1ELb1ELb1ELb1ELb1ELb1ELb0EEENS1_21CollectiveEpilogueFwdINS6_IJS8_SA_S9_EEENS6_IJNS7_ILi1EEESI_SI_EEESC_SE_Li128ELb1ELb1ELb0ELb0EEENS1_19SingleTileSchedulerILb1ELb0ELb1ELi128EEEEEEEEEvNT_6ParamsE)
        /*0014*/ 	.short	0x0160
        /*0016*/ 	.short	0x0418


	//----- nvinfo : EIATTR_CBANK_PARAM_SIZE
	.align		4
.L_168:
        /*0018*/ 	.byte	0x03, 0x19
        /*001a*/ 	.short	0x0418


	//----- nvinfo : EIATTR_KPARAM_INFO
	.align		4
        /*001c*/ 	.byte	0x04, 0x17
        /*001e*/ 	.short	(.L_170 - .L_169)
.L_169:
        /*0020*/ 	.word	0x00000000
        /*0024*/ 	.short	0x0000
        /*0026*/ 	.short	0x0000
        /*0028*/ 	.byte	0x00, 0xf0, 0x61, 0x10


	//----- nvinfo : EIATTR_MAXREG_COUNT
	.align		4
.L_170:
        /*002c*/ 	.byte	0x03, 0x1b
        /*002e*/ 	.short	0x00ff


	//----- nvinfo : EIATTR_NUM_BARRIERS
	.align		4
        /*0030*/ 	.byte	0x02, 0x4c
        /*0032*/ 	.byte	0x02
	.zero		1


	//----- nvinfo : EIATTR_ANNOTATIONS
	.align		4
        /*0034*/ 	.byte	0x04, 0x55
        /*0036*/ 	.short	(.L_172 - .L_171)


	//   ....[0]....
.L_171:
        /* <DEDUP_REMOVED lines=51> */


	//----- nvinfo : EIATTR_MERCURY_ISA_VERSION
	.align		4
.L_172:
        /*0358*/ 	.byte	0x03, 0x5f
        /*035a*/ 	.short	0x0000


	//----- nvinfo : EIATTR_COOP_GROUP_MASK_REGIDS
	.align		4
        /*035c*/ 	.byte	0x04, 0x29
        /*035e*/ 	.short	(.L_174 - .L_173)


	//   ....[0]....
.L_173:
        /*0360*/ 	.word	0xffffffff


	//   ....[1]....
        /*0364*/ 	.word	0xffffffff


	//   ....[2]....
        /*0368*/ 	.word	0xffffffff


	//   ....[3]....
        /*036c*/ 	.word	0xffffffff


	//   ....[4]....
        /*0370*/ 	.word	0xffffffff


	//   ....[5]....
        /*0374*/ 	.word	0xffffffff


	//   ....[6]....
        /*0378*/ 	.word	0xffffffff


	//   ....[7]....
        /*037c*/ 	.word	0xffffffff


	//   ....[8]....
        /*0380*/ 	.word	0xffffffff


	//   ....[9]....
        /*0384*/ 	.word	0xffffffff


	//   ....[10]....
        /*0388*/ 	.word	0xffffffff


	//   ....[11]....
        /*038c*/ 	.word	0xffffffff


	//   ....[12]....
        /*0390*/ 	.word	0xffffffff


	//   ....[13]....
        /*0394*/ 	.word	0xffffffff


	//   ....[14]....
        /*0398*/ 	.word	0xffffffff


	//   ....[15]....
        /*039c*/ 	.word	0xffffffff


	//   ....[16]....
        /*03a0*/ 	.word	0xffffffff


	//   ....[17]....
        /*03a4*/ 	.word	0xffffffff


	//   ....[18]....
        /*03a8*/ 	.word	0xffffffff


	//   ....[19]....
        /*03ac*/ 	.word	0xffffffff


	//   ....[20]....
        /*03b0*/ 	.word	0xffffffff


	//   ....[21]....
        /*03b4*/ 	.word	0xffffffff


	//   ....[22]....
        /*03b8*/ 	.word	0xffffffff


	//   ....[23]....
        /*03bc*/ 	.word	0xffffffff


	//   ....[24]....
        /*03c0*/ 	.word	0xffffffff


	//   ....[25]....
        /*03c4*/ 	.word	0xffffffff


	//   ....[26]....
        /*03c8*/ 	.word	0xffffffff


	//   ....[27]....
        /*03cc*/ 	.word	0xffffffff


	//   ....[28]....
        /*03d0*/ 	.word	0xffffffff


	//   ....[29]....
        /*03d4*/ 	.word	0xffffffff


	//   ....[30]....
        /*03d8*/ 	.word	0xffffffff


	//   ....[31]....
        /*03dc*/ 	.word	0xffffffff


	//   ....[32]....
        /*03e0*/ 	.word	0xffffffff


	//   ....[33]....
        /*03e4*/ 	.word	0xffffffff


	//   ....[34]....
        /*03e8*/ 	.word	0xffffffff


	//   ....[35]....
        /*03ec*/ 	.word	0xffffffff


	//   ....[36]....
        /*03f0*/ 	.word	0xffffffff


	//   ....[37]....
        /*03f4*/ 	.word	0xffffffff


	//   ....[38]....
        /*03f8*/ 	.word	0xffffffff


	//   ....[39]....
        /*03fc*/ 	.word	0xffffffff


	//   ....[40]....
        /*0400*/ 	.word	0xffffffff


	//   ....[41]....
        /*0404*/ 	.word	0xffffffff


	//   ....[42]....
        /*0408*/ 	.word	0xffffffff


	//   ....[43]....
        /*040c*/ 	.word	0xffffffff


	//   ....[44]....
        /*0410*/ 	.word	0xffffffff


	//   ....[45]....
        /*0414*/ 	.word	0xffffffff


	//   ....[46]....
        /*0418*/ 	.word	0xffffffff


	//   ....[47]....
        /*041c*/ 	.word	0xffffffff


	//   ....[48]....
        /*0420*/ 	.word	0xffffffff


	//   ....[49]....
        /*0424*/ 	.word	0xffffffff


	//   ....[50]....
        /*0428*/ 	.word	0xffffffff


	//   ....[51]....
        /*042c*/ 	.word	0xffffffff


	//   ....[52]....
        /*0430*/ 	.word	0xffffffff


	//   ....[53]....
        /*0434*/ 	.word	0xffffffff


	//   ....[54]....
        /*0438*/ 	.word	0xffffffff


	//   ....[55]....
        /*043c*/ 	.word	0xffffffff


	//   ....[56]....
        /*0440*/ 	.word	0xffffffff


	//   ....[57]....
        /*0444*/ 	.word	0xffffffff


	//   ....[58]....
        /*0448*/ 	.word	0xffffffff


	//   ....[59]....
        /*044c*/ 	.word	0xffffffff


	//   ....[60]....
        /*0450*/ 	.word	0xffffffff


	//   ....[61]....
        /*0454*/ 	.word	0xffffffff


	//   ....[62]....
        /*0458*/ 	.word	0xffffffff


	//   ....[63]....
        /*045c*/ 	.word	0xffffffff


	//   ....[64]....
        /*0460*/ 	.word	0xffffffff


	//   ....[65]....
        /*0464*/ 	.word	0xffffffff


	//   ....[66]....
        /*0468*/ 	.word	0xffffffff


	//   ....[67]....
        /*046c*/ 	.word	0xffffffff


	//   ....[68]....
        /*0470*/ 	.word	0xffffffff


	//   ....[69]....
        /*0474*/ 	.word	0xffffffff


	//   ....[70]....
        /*0478*/ 	.word	0xffffffff


	//   ....[71]....
        /*047c*/ 	.word	0xffffffff


	//   ....[72]....
        /*0480*/ 	.word	0xffffffff


	//   ....[73]....
        /*0484*/ 	.word	0xffffffff


	//   ....[74]....
        /*0488*/ 	.word	0xffffffff


	//   ....[75]....
        /*048c*/ 	.word	0xffffffff


	//   ....[76]....
        /*0490*/ 	.word	0xffffffff


	//   ....[77]....
        /*0494*/ 	.word	0xffffffff


	//   ....[78]....
        /*0498*/ 	.word	0xffffffff


	//   ....[79]....
        /*049c*/ 	.word	0xffffffff


	//   ....[80]....
        /*04a0*/ 	.word	0xffffffff


	//   ....[81]....
        /*04a4*/ 	.word	0xffffffff


	//   ....[82]....
        /*04a8*/ 	.word	0xffffffff


	//   ....[83]....
        /*04ac*/ 	.word	0xffffffff


	//   ....[84]....
        /*04b0*/ 	.word	0xffffffff


	//   ....[85]....
        /*04b4*/ 	.word	0xffffffff


	//   ....[86]....
        /*04b8*/ 	.word	0xffffffff


	//   ....[87]....
        /*04bc*/ 	.word	0xffffffff


	//   ....[88]....
        /*04c0*/ 	.word	0xffffffff


	//   ....[89]....
        /*04c4*/ 	.word	0xffffffff


	//   ....[90]....
        /*04c8*/ 	.word	0xffffffff


	//   ....[91]....
        /*04cc*/ 	.word	0xffffffff


	//   ....[92]....
        /*04d0*/ 	.word	0xffffffff


	//   ....[93]....
        /*04d4*/ 	.word	0xffffffff


	//   ....[94]....
        /*04d8*/ 	.word	0xffffffff


	//   ....[95]....
        /*04dc*/ 	.word	0xffffffff


	//   ....[96]....
        /*04e0*/ 	.word	0xffffffff


	//   ....[97]....
        /*04e4*/ 	.word	0xffffffff


	//   ....[98]....
        /*04e8*/ 	.word	0xffffffff


	//   ....[99]....
        /*04ec*/ 	.word	0xffffffff


	//   ....[100]....
        /*04f0*/ 	.word	0xffffffff


	//   ....[101]....
        /*04f4*/ 	.word	0xffffffff


	//   ....[102]....
        /*04f8*/ 	.word	0xffffffff


	//   ....[103]....
        /*04fc*/ 	.word	0xffffffff


	//   ....[104]....
        /*0500*/ 	.word	0xffffffff


	//   ....[105]....
        /*0504*/ 	.word	0xffffffff


	//   ....[106]....
        /*0508*/ 	.word	0xffffffff


	//   ....[107]....
        /*050c*/ 	.word	0xffffffff


	//   ....[108]....
        /*0510*/ 	.word	0xffffffff


	//   ....[109]....
        /*0514*/ 	.word	0xffffffff


	//   ....[110]....
        /*0518*/ 	.word	0xffffffff


	//   ....[111]....
        /*051c*/ 	.word	0xffffffff


	//   ....[112]....
        /*0520*/ 	.word	0xffffffff


	//   ....[113]....
        /*0524*/ 	.word	0xffffffff


	//   ....[114]....
        /*0528*/ 	.word	0xffffffff


	//   ....[115]....
        /*052c*/ 	.word	0xffffffff


	//   ....[116]....
        /*0530*/ 	.word	0xffffffff


	//   ....[117]....
        /*0534*/ 	.word	0xffffffff


	//   ....[118]....
        /*0538*/ 	.word	0xffffffff


	//   ....[119]....
        /*053c*/ 	.word	0xffffffff


	//   ....[120]....
        /*0540*/ 	.word	0xffffffff


	//   ....[121]....
        /*0544*/ 	.word	0xffffffff


	//   ....[122]....
        /*0548*/ 	.word	0xffffffff


	//   ....[123]....
        /*054c*/ 	.word	0xffffffff


	//   ....[124]....
        /*0550*/ 	.word	0xffffffff


	//   ....[125]....
        /*0554*/ 	.word	0xffffffff


	//   ....[126]....
        /*0558*/ 	.word	0xffffffff


	//   ....[127]....
        /*055c*/ 	.word	0xffffffff


	//   ....[128]....
        /*0560*/ 	.word	0xffffffff


	//   ....[129]....
        /*0564*/ 	.word	0xffffffff


	//   ....[130]....
        /*0568*/ 	.word	0xffffffff


	//   ....[131]....
        /*056c*/ 	.word	0xffffffff


	//   ....[132]....
        /*0570*/ 	.word	0xffffffff


	//   ....[133]....
        /*0574*/ 	.word	0xffffffff


	//   ....[134]....
        /*0578*/ 	.word	0xffffffff


	//   ....[135]....
        /*057c*/ 	.word	0xffffffff


	//   ....[136]....
        /*0580*/ 	.word	0xffffffff


	//   ....[137]....
        /*0584*/ 	.word	0xffffffff


	//   ....[138]....
        /*0588*/ 	.word	0xffffffff


	//   ....[139]....
        /*058c*/ 	.word	0xffffffff


	//   ....[140]....
        /*0590*/ 	.word	0xffffffff


	//   ....[141]....
        /*0594*/ 	.word	0xffffffff


	//   ....[142]....
        /*0598*/ 	.word	0xffffffff


	//   ....[143]....
        /*059c*/ 	.word	0xffffffff


	//   ....[144]....
        /*05a0*/ 	.word	0xffffffff


	//   ....[145]....
        /*05a4*/ 	.word	0xffffffff


	//   ....[146]....
        /*05a8*/ 	.word	0xffffffff


	//   ....[147]....
        /*05ac*/ 	.word	0xffffffff


	//   ....[148]....
        /*05b0*/ 	.word	0xffffffff


	//   ....[149]....
        /*05b4*/ 	.word	0xffffffff


	//   ....[150]....
        /*05b8*/ 	.word	0xffffffff


	//   ....[151]....
        /*05bc*/ 	.word	0xffffffff


	//   ....[152]....
        /*05c0*/ 	.word	0xffffffff


	//----- nvinfo : EIATTR_COOP_GROUP_INSTR_OFFSETS
	.align		4
.L_174:
        /*05c4*/ 	.byte	0x04, 0x28
        /*05c6*/ 	.short	(.L_176 - .L_175)


	//   ....[0]....
.L_175:
        /*05c8*/ 	.word	0x00000090


	//   ....[1]....
        /*05cc*/ 	.word	0x000023b0


	//   ....[2]....
        /*05d0*/ 	.word	0x000023c0


	//   ....[3]....
        /*05d4*/ 	.word	0x00003ef0


	//   ....[4]....
        /*05d8*/ 	.word	0x00003f00


	//   ....[5]....
        /*05dc*/ 	.word	0x00005850


	//   ....[6]....
        /*05e0*/ 	.word	0x00005870


	//   ....[7]....
        /*05e4*/ 	.word	0x00005d70


	//   ....[8]....
        /*05e8*/ 	.word	0x00005e30


	//   ....[9]....
        /*05ec*/ 	.word	0x00006fa0


	//   ....[10]....
        /*05f0*/ 	.word	0x00006fd0


	//   ....[11]....
        /*05f4*/ 	.word	0x00007210


	//   ....[12]....
        /*05f8*/ 	.word	0x00007240


	//   ....[13]....
        /*05fc*/ 	.word	0x00007360


	//   ....[14]....
        /*0600*/ 	.word	0x00007390


	//   ....[15]....
        /*0604*/ 	.word	0x000074c0


	//   ....[16]....
        /*0608*/ 	.word	0x000074d0


	//   ....[17]....
        /*060c*/ 	.word	0x000079e0


	//   ....[18]....
        /*0610*/ 	.word	0x000079f0


	//   ....[19]....
        /*0614*/ 	.word	0x00007af0


	//   ....[20]....
        /*0618*/ 	.word	0x00007b00


	//   ....[21]....
        /*061c*/ 	.word	0x00007fa0


	//   ....[22]....
        /*0620*/ 	.word	0x00007fc0


	//   ....[23]....
        /*0624*/ 	.word	0x00008000


	//   ....[24]....
        /*0628*/ 	.word	0x00008030


	//   ....[25]....
        /*062c*/ 	.word	0x00008450


	//   ....[26]....
        /*0630*/ 	.word	0x00008700


	//   ....[27]....
        /*0634*/ 	.word	0x00008740


	//   ....[28]....
        /*0638*/ 	.word	0x00008780


	//   ....[29]....
        /*063c*/ 	.word	0x0000b5d0


	//   ....[30]....
        /*0640*/ 	.word	0x0000b5f0


	//   ....[31]....
        /*0644*/ 	.word	0x0000b650


	//   ....[32]....
        /*0648*/ 	.word	0x0000b660


	//   ....[33]....
        /*064c*/ 	.word	0x0000b8d0


	//   ....[34]....
        /*0650*/ 	.word	0x0000b950


	//   ....[35]....
        /*0654*/ 	.word	0x0000ba50


	//   ....[36]....
        /*0658*/ 	.word	0x0000bb60


	//   ....[37]....
        /*065c*/ 	.word	0x0000f030


	//   ....[38]....
        /*0660*/ 	.word	0x0000f110


	//   ....[39]....
        /*0664*/ 	.word	0x0000f480


	//   ....[40]....
        /*0668*/ 	.word	0x0000f490


	//   ....[41]....
        /*066c*/ 	.word	0x00010130


	//   ....[42]....
        /*0670*/ 	.word	0x00010160


	//   ....[43]....
        /*0674*/ 	.word	0x00010260


	//   ....[44]....
        /*0678*/ 	.word	0x00010280


	//   ....[45]....
        /*067c*/ 	.word	0x00010630


	//   ....[46]....
        /*0680*/ 	.word	0x000108f0


	//   ....[47]....
        /*0684*/ 	.word	0x00010f70


	//   ....[48]....
        /*0688*/ 	.word	0x00011530


	//   ....[49]....
        /*068c*/ 	.word	0x00011ef0


	//   ....[50]....
        /*0690*/ 	.word	0x00011f30


	//   ....[51]....
        /*0694*/ 	.word	0x00012030


	//   ....[52]....
        /*0698*/ 	.word	0x00012060


	//   ....[53]....
        /*069c*/ 	.word	0x00012160


	//   ....[54]....
        /*06a0*/ 	.word	0x000121b0


	//   ....[55]....
        /*06a4*/ 	.word	0x00012350


	//   ....[56]....
        /*06a8*/ 	.word	0x000123a0


	//   ....[57]....
        /*06ac*/ 	.word	0x00013880


	//   ....[58]....
        /*06b0*/ 	.word	0x00013890


	//   ....[59]....
        /*06b4*/ 	.word	0x00013970


	//   ....[60]....
        /*06b8*/ 	.word	0x00013980


	//   ....[61]....
        /*06bc*/ 	.word	0x00014a10


	//   ....[62]....
        /*06c0*/ 	.word	0x00014a20


	//   ....[63]....
        /*06c4*/ 	.word	0x00014aa0


	//   ....[64]....
        /*06c8*/ 	.word	0x00014ae0


	//   ....[65]....
        /*06cc*/ 	.word	0x00014c80


	//   ....[66]....
        /*06d0*/ 	.word	0x00014e90


	//   ....[67]....
        /*06d4*/ 	.word	0x000153d0


	//   ....[68]....
        /*06d8*/ 	.word	0x00015850


	//   ....[69]....
        /*06dc*/ 	.word	0x00015e60


	//   ....[70]....
        /*06e0*/ 	.word	0x00015f00


	//   ....[71]....
        /*06e4*/ 	.word	0x00016130


	//   ....[72]....
        /*06e8*/ 	.word	0x000161d0


	//   ....[73]....
        /*06ec*/ 	.word	0x000162f0


	//   ....[74]....
        /*06f0*/ 	.word	0x00016310


	//   ....[75]....
        /*06f4*/ 	.word	0x00016450


	//   ....[76]....
        /*06f8*/ 	.word	0x00016470


	//   ....[77]....
        /*06fc*/ 	.word	0x000182e0


	//   ....[78]....
        /*0700*/ 	.word	0x000182f0


	//   ....[79]....
        /*0704*/ 	.word	0x000183d0


	//   ....[80]....
        /*0708*/ 	.word	0x000183e0


	//   ....[81]....
        /*070c*/ 	.word	0x00019470


	//   ....[82]....
        /*0710*/ 	.word	0x00019480


	//   ....[83]....
        /*0714*/ 	.word	0x00019500


	//   ....[84]....
        /*0718*/ 	.word	0x00019540


	//   ....[85]....
        /*071c*/ 	.word	0x00019830


	//   ....[86]....
        /*0720*/ 	.word	0x00019880


	//   ....[87]....
        /*0724*/ 	.word	0x000198b0


	//   ....[88]....
        /*0728*/ 	.word	0x00019900


	//   ....[89]....
        /*072c*/ 	.word	0x00019930


	//   ....[90]....
        /*0730*/ 	.word	0x00019960


	//   ....[91]....
        /*0734*/ 	.word	0x00019a40


	//   ....[92]....
        /*0738*/ 	.word	0x00019ef0


	//   ....[93]....
        /*073c*/ 	.word	0x0001b5a0


	//   ....[94]....
        /*0740*/ 	.word	0x0001b5d0


	//   ....[95]....
        /*0744*/ 	.word	0x0001b760


	//   ....[96]....
        /*0748*/ 	.word	0x0001b770


	//   ....[97]....
        /*074c*/ 	.word	0x0001c7a0


	//   ....[98]....
        /*0750*/ 	.word	0x0001c7c0


	//   ....[99]....
        /*0754*/ 	.word	0x0001c840


	//   ....[100]....
        /*0758*/ 	.word	0x0001c880


	//   ....[101]....
        /*075c*/ 	.word	0x0001ca00


	//   ....[102]....
        /*0760*/ 	.word	0x0001cf50


	//   ....[103]....
        /*0764*/ 	.word	0x0001d130


	//   ....[104]....
        /*0768*/ 	.word	0x0001d5a0


	//   ....[105]....
        /*076c*/ 	.word	0x0001dd60


	//   ....[106]....
        /*0770*/ 	.word	0x0001dda0


	//   ....[107]....
        /*0774*/ 	.word	0x0001df00


	//   ....[108]....
        /*0778*/ 	.word	0x0001df20


	//   ....[109]....
        /*077c*/ 	.word	0x0001e040


	//   ....[110]....
        /*0780*/ 	.word	0x0001e060


	//   ....[111]....
        /*0784*/ 	.word	0x0001e1a0


	//   ....[112]....
        /*0788*/ 	.word	0x0001e1c0


	//   ....[113]....
        /*078c*/ 	.word	0x0001fa00


	//   ....[114]....
        /*0790*/ 	.word	0x0001fa10


	//   ....[115]....
        /*0794*/ 	.word	0x0001fa20


	//   ....[116]....
        /*0798*/ 	.word	0x0001fa30


	//   ....[117]....
        /*079c*/ 	.word	0x0001fa60


	//   ....[118]....
        /*07a0*/ 	.word	0x0001fa80


	//   ....[119]....
        /*07a4*/ 	.word	0x0001faa0


	//   ....[120]....
        /*07a8*/ 	.word	0x0001fab0


	//   ....[121]....
        /*07ac*/ 	.word	0x000211b0


	//   ....[122]....
        /*07b0*/ 	.word	0x000211e0


	//   ....[123]....
        /*07b4*/ 	.word	0x00021210


	//   ....[124]....
        /*07b8*/ 	.word	0x00021230


	//   ....[125]....
        /*07bc*/ 	.word	0x00021240


	//   ....[126]....
        /*07c0*/ 	.word	0x00021250


	//   ....[127]....
        /*07c4*/ 	.word	0x00021260


	//   ....[128]....
        /*07c8*/ 	.word	0x00021270


	//   ....[129]....
        /*07cc*/ 	.word	0x00021490


	//   ....[130]....
        /*07d0*/ 	.word	0x000214a0


	//   ....[131]....
        /*07d4*/ 	.word	0x00021620


	//   ....[132]....
        /*07d8*/ 	.word	0x00021650


	//   ....[133]....
        /*07dc*/ 	.word	0x000217a0


	//   ....[134]....
        /*07e0*/ 	.word	0x000217d0


	//   ....[135]....
        /*07e4*/ 	.word	0x00021920


	//   ....[136]....
        /*07e8*/ 	.word	0x00021940


	//   ....[137]....
        /*07ec*/ 	.word	0x00022130


	//   ....[138]....
        /*07f0*/ 	.word	0x00022150


	//   ....[139]....
        /*07f4*/ 	.word	0x000222a0


	//   ....[140]....
        /*07f8*/ 	.word	0x000222d0


	//   ....[141]....
        /*07fc*/ 	.word	0x00022400


	//   ....[142]....
        /*0800*/ 	.word	0x00022430


	//   ....[143]....
        /*0804*/ 	.word	0x00022560


	//   ....[144]....
        /*0808*/ 	.word	0x00022580


	//   ....[145]....
        /*080c*/ 	.word	0x000226e0


	//   ....[146]....
        /*0810*/ 	.word	0x00022730


	//   ....[147]....
        /*0814*/ 	.word	0x00022780


	//   ....[148]....
        /*0818*/ 	.word	0x000227d0


	//   ....[149]....
        /*081c*/ 	.word	0x00022820


	//   ....[150]....
        /*0820*/ 	.word	0x00022870


	//   ....[151]....
        /*0824*/ 	.word	0x000228c0


	//   ....[152]....
        /*0828*/ 	.word	0x00022910


	//----- nvinfo : EIATTR_EXIT_INSTR_OFFSETS
	.align		4
.L_176:
        /*082c*/ 	.byte	0x04, 0x1c
        /*082e*/ 	.short	(.L_178 - .L_177)


	//   ....[0]....
.L_177:
        /*0830*/ 	.word	0x00000370


	//   ....[1]....
        /*0834*/ 	.word	0x00021950


	//   ....[2]....
        /*0838*/ 	.word	0x00021a20


	//   ....[3]....
        /*083c*/ 	.word	0x00021a80


	//   ....[4]....
        /*0840*/ 	.word	0x00022590


	//   ....[5]....
        /*0844*/ 	.word	0x00022640


	//   ....[6]....
        /*0848*/ 	.word	0x000226a0


	//----- nvinfo : EIATTR_CTAIDZ_USED
	.align		4
.L_178:
        /*084c*/ 	.byte	0x01, 0x04
	.zero		2


	//----- nvinfo : EIATTR_MAX_THREADS
	.align		4
        /*0850*/ 	.byte	0x04, 0x05
        /*0852*/ 	.short	(.L_180 - .L_179)
.L_179:
        /*0854*/ 	.word	0x00000080
        /*0858*/ 	.word	0x00000001
        /*085c*/ 	.word	0x00000001


	//----- nvinfo : EIATTR_CRS_STACK_SIZE
	.align		4
.L_180:
        /*0860*/ 	.byte	0x04, 0x1e
        /*0862*/ 	.short	(.L_182 - .L_181)
.L_181:
        /*0864*/ 	.word	0x00000000
.L_182:


//--------------------- .nv.info._ZN7cutlass13device_kernelIN5flash19enable_sm80_to_sm89INS1_16FlashAttnFwdSm80INS1_25CollectiveMainloopFwdSm80ILi4ELi1ELb0EN4cute5tupleIJNS5_1CILi128EEENS7_ILi64EEENS7_ILi96EEEEEELi96ENS_6half_tEfNS_4arch4Sm80ELb1ELb0ELb1ELb0ELb1ELb0ELb1ELb0EEENS1_21CollectiveEpilogueFwdINS6_IJS8_SA_S9_EEENS6_IJNS7_ILi1EEESI_SI_EEESC_SE_Li128ELb0ELb1ELb0ELb0EEENS1_30DynamicPersistentTileSchedulerILi128ELi128ELb0ELb1ELb0EEEEEEEEEvNT_6ParamsE --------------------------
	.section	.nv.info._ZN7cutlass13device_kernelIN5flash19enable_sm80_to_sm89INS1_16FlashAttnFwdSm80INS1_25CollectiveMainloopFwdSm80ILi4ELi1ELb0EN4cute5tupleIJNS5_1CILi128EEENS7_ILi64EEENS7_ILi96EEEEEELi96ENS_6half_tEfNS_4arch4Sm80ELb1ELb0ELb1ELb0ELb1ELb0ELb1ELb0EEENS1_21CollectiveEpilogueFwdINS6_IJS8_SA_S9_EEENS6_IJNS7_ILi1EEESI_SI_EEESC_SE_Li128ELb0ELb1ELb0ELb0EEENS1_30DynamicPersistentTileSchedulerILi128ELi128ELb0ELb1ELb0EEEEEEEEEvNT_6ParamsE,"",@"SHT_CUDA_INFO"
	.sectionflags	@""
	.align	4


	//----- nvinfo : EIATTR_CUDA_API_VERSION
	.align		4
        /*0000*/ 	.byte	0x04, 0x37
        /*0002*/ 	.short	(.L_184 - .L_183)
.L_183:
        /*0004*/ 	.word	0x00000082


	//----- nvinfo : EIATTR_SW2861232_WAR
	.align		4
.L_184:
        /*0008*/ 	.byte	0x01, 0x35
	.zero		2


	//----- nvinfo : EIATTR_PARAM_CBANK
	.align		4
        /*000c*/ 	.byte	0x04, 0x0a
        /*000e*/ 	.short	(.L_186 - .L_185)
	.align		4
.L_185:
        /*0010*/ 	.word	index@(.nv.constant0._ZN7cutlass13device_kernelIN5flash19enable_sm80_to_sm89INS1_16FlashAttnFwdSm80INS1_25CollectiveMainloopFwdSm80ILi4ELi1ELb0EN4cute5tupleIJNS5_1CILi128EEENS7_ILi64EEENS7_ILi96EEEEEELi96ENS_6half_tEfNS_4arch4Sm80ELb1ELb0ELb1ELb0ELb1ELb0ELb1ELb0EEENS1_21CollectiveEpilogueFwdINS6_IJS8_SA_S9_EEENS6_IJNS7_ILi1EEESI_SI_EEESC_SE_Li128ELb0ELb1ELb0ELb0EEENS1_30DynamicPersistentTileSchedulerILi128ELi128ELb0ELb1ELb0EEEEEEEEEvNT_6ParamsE)
        /*0014*/ 	.short	0x0160
        /*0016*/ 	.short	0x0428


	//----- nvinfo : EIATTR_CBANK_PARAM_SIZE
	.align		4
.L_186:
        /*0018*/ 	.byte	0x03, 0x19
        /*001a*/ 	.short	0x0428


	//----- nvinfo : EIATTR_KPARAM_INFO
	.align		4
        /*001c*/ 	.byte	0x04, 0x17
        /*001e*/ 	.short	(.L_188 - .L_187)
.L_187:
        /*0020*/ 	.word	0x00000000
        /*0024*/ 	.short	0x0000
        /*0026*/ 	.short	0x0000
        /*0028*/ 	.byte	0x00, 0xf0, 0xa1, 0x10


	//----- nvinfo : EIATTR_MAXREG_COUNT
	.align		4
.L_188:
        /*002c*/ 	.byte	0x03, 0x1b
        /*002e*/ 	.short	0x00ff


	//----- nvinfo : EIATTR_NUM_BARRIERS
	.align		4
        /*0030*/ 	.byte	0x02, 0x4c
        /*0032*/ 	.byte	0x06
	.zero		1


	//----- nvinfo : EIATTR_ANNOTATIONS
	.align		4
        /*0034*/ 	.byte	0x04, 0x55
        /*0036*/ 	.short	(.L_190 - .L_189)


	//   ....[0]....
.L_189:
        /* <DEDUP_REMOVED lines=66> */


	//----- nvinfo : EIATTR_MERCURY_ISA_VERSION
	.align		4
.L_190:
        /*0448*/ 	.byte	0x03, 0x5f
        /*044a*/ 	.short	0x0000


	//----- nvinfo : EIATTR_INT_WARP_WIDE_INSTR_OFFSETS
	.align		4
        /*044c*/ 	.byte	0x04, 0x31
        /*044e*/ 	.short	(.L_192 - .L_191)


	//   ....[0]....
.L_191:
        /*0450*/ 	.word	0x0000f870


	//   ....[1]....
        /*0454*/ 	.word	0x0000f8f0


	//----- nvinfo : EIATTR_COOP_GROUP_MASK_REGIDS
	.align		4
.L_192:
        /*0458*/ 	.byte	0x04, 0x29
        /*045a*/ 	.short	(.L_194 - .L_193)


	//   ....[0]....
.L_193:
        /*045c*/ 	.word	0xffffffff


	//   ....[1]....
        /*0460*/ 	.word	0xffffffff


	//   ....[2]....
        /*0464*/ 	.word	0xffffffff


	//   ....[3]....
        /*0468*/ 	.word	0xffffffff


	//   ....[4]....
        /*046c*/ 	.word	0xffffffff


	//   ....[5]....
        /*0470*/ 	.word	0xffffffff


	//   ....[6]....
        /*0474*/ 	.word	0xffffffff


	//   ....[7]....
        /*0478*/ 	.word	0xffffffff


	//   ....[8]....
        /*047c*/ 	.word	0xffffffff


	//   ....[9]....
        /*0480*/ 	.word	0xffffffff


	//   ....[10]....
        /*0484*/ 	.word	0xffffffff


	//   ....[11]....
        /*0488*/ 	.word	0xffffffff


	//   ....[12]....
        /*048c*/ 	.word	0xffffffff


	//   ....[13]....
        /*0490*/ 	.word	0xffffffff


	//   ....[14]....
        /*0494*/ 	.word	0xffffffff


	//   ....[15]....
        /*0498*/ 	.word	0xffffffff


	//   ....[16]....
        /*049c*/ 	.word	0xffffffff


	//   ....[17]....
        /*04a0*/ 	.word	0xffffffff


	//   ....[18]....
        /*04a4*/ 	.word	0xffffffff


	//   ....[19]....
        /*04a8*/ 	.word	0xffffffff


	//   ....[20]....
        /*04ac*/ 	.word	0xffffffff


	//   ....[21]....
        /*04b0*/ 	.word	0xffffffff


	//   ....[22]....
        /*04b4*/ 	.word	0xffffffff


	//   ....[23]....
        /*04b8*/ 	.word	0xffffffff


	//   ....[24]....
        /*04bc*/ 	.word	0xffffffff


	//   ....[25]....
        /*04c0*/ 	.word	0xffffffff


	//   ....[26]....
        /*04c4*/ 	.word	0xffffffff


	//   ....[27]....
        /*04c8*/ 	.word	0xffffffff


	//   ....[28]....
        /*04cc*/ 	.word	0xffffffff


	//   ....[29]....
        /*04d0*/ 	.word	0xffffffff


	//   ....[30]....
        /*04d4*/ 	.word	0xffffffff


	//   ....[31]....
        /*04d8*/ 	.word	0xffffffff


	//   ....[32]....
        /*04dc*/ 	.word	0xffffffff


	//   ....[33]....
        /*04e0*/ 	.word	0xffffffff


	//   ....[34]....
        /*04e4*/ 	.word	0xffffffff


	//   ....[35]....
        /*04e8*/ 	.word	0xffffffff


	//   ....[36]....
        /*04ec*/ 	.word	0xffffffff


	//   ....[37]....
        /*04f0*/ 	.word	0xffffffff


	//   ....[38]....
        /*04f4*/ 	.word	0xffffffff


	//   ....[39]....
        /*04f8*/ 	.word	0xffffffff


	//   ....[40]....
        /*04fc*/ 	.word	0xffffffff


	//   ....[41]....
        /*0500*/ 	.word	0xffffffff


	//   ....[42]....
        /*0504*/ 	.word	0xffffffff


	//   ....[43]....
        /*0508*/ 	.word	0xffffffff


	//   ....[44]....
        /*050c*/ 	.word	0xffffffff


	//   ....[45]....
        /*0510*/ 	.word	0xffffffff


	//   ....[46]....
        /*0514*/ 	.word	0xffffffff


	//   ....[47]....
        /*0518*/ 	.word	0xffffffff


	//   ....[48]....
        /*051c*/ 	.word	0xffffffff


	//   ....[49]....
        /*0520*/ 	.word	0xffffffff


	//   ....[50]....
        /*0524*/ 	.word	0xffffffff


	//   ....[51]....
        /*0528*/ 	.word	0xffffffff


	//   ....[52]....
        /*052c*/ 	.word	0xffffffff


	//   ....[53]....
        /*0530*/ 	.word	0xffffffff


	//   ....[54]....
        /*0534*/ 	.word	0xffffffff


	//   ....[55]....
        /*0538*/ 	.word	0xffffffff


	//   ....[56]....
        /*053c*/ 	.word	0xffffffff


	//   ....[57]....
        /*0540*/ 	.word	0xffffffff


	//   ....[58]....
        /*0544*/ 	.word	0xffffffff


	//   ....[59]....
        /*0548*/ 	.word	0xffffffff


	//   ....[60]....
        /*054c*/ 	.word	0xffffffff


	//   ....[61]....
        /*0550*/ 	.word	0xffffffff


	//   ....[62]....
        /*0554*/ 	.word	0xffffffff


	//   ....[63]....
        /*0558*/ 	.word	0xffffffff


	//   ....[64]....
        /*055c*/ 	.word	0xffffffff


	//   ....[65]....
        /*0560*/ 	.word	0xffffffff


	//   ....[66]....
        /*0564*/ 	.word	0xffffffff


	//   ....[67]....
        /*0568*/ 	.word	0xffffffff


	//   ....[68]....
        /*056c*/ 	.word	0xffffffff


	//   ....[69]....
        /*0570*/ 	.word	0xffffffff


	//   ....[70]....
        /*0574*/ 	.word	0xffffffff


	//   ....[71]....
        /*0578*/ 	.word	0xffffffff


	//   ....[72]....
        /*057c*/ 	.word	0xffffffff


	//   ....[73]....
        /*0580*/ 	.word	0xffffffff


	//   ....[74]....
        /*0584*/ 	.word	0xffffffff


	//   ....[75]....
        /*0588*/ 	.word	0xffffffff


	//   ....[76]....
        /*058c*/ 	.word	0xffffffff


	//   ....[77]....
        /*0590*/ 	.word	0xffffffff


	//   ....[78]....
        /*0594*/ 	.word	0xffffffff


	//   ....[79]....
        /*0598*/ 	.word	0xffffffff


	//   ....[80]....
        /*059c*/ 	.word	0xffffffff


	//   ....[81]....
        /*05a0*/ 	.word	0xffffffff


	//   ....[82]....
        /*05a4*/ 	.word	0xffffffff


	//   ....[83]....
        /*05a8*/ 	.word	0xffffffff


	//   ....[84]....
        /*05ac*/ 	.word	0xffffffff


	//   ....[85]....
        /*05b0*/ 	.word	0xffffffff


	//   ....[86]....
        /*05b4*/ 	.word	0xffffffff


	//   ....[87]....
        /*05b8*/ 	.word	0xffffffff


	//   ....[88]....
        /*05bc*/ 	.word	0xffffffff


	//   ....[89]....
        /*05c0*/ 	.word	0xffffffff


	//   ....[90]....
        /*05c4*/ 	.word	0xffffffff


	//   ....[91]....
        /*05c8*/ 	.word	0xffffffff


	//   ....[92]....
        /*05cc*/ 	.word	0xffffffff


	//   ....[93]....
        /*05d0*/ 	.word	0xffffffff


	//   ....[94]....
        /*05d4*/ 	.word	0xffffffff


	//   ....[95]....
        /*05d8*/ 	.word	0xffffffff


	//   ....[96]....
        /*05dc*/ 	.word	0xffffffff


	//   ....[97]....
        /*05e0*/ 	.word	0xffffffff


	//   ....[98]....
        /*05e4*/ 	.word	0xffffffff


	//   ....[99]....
        /*05e8*/ 	.word	0xffffffff


	//   ....[100]....
        /*05ec*/ 	.word	0xffffffff


	//   ....[101]....
        /*05f0*/ 	.word	0xffffffff


	//   ....[102]....
        /*05f4*/ 	.word	0xffffffff


	//   ....[103]....
        /*05f8*/ 	.word	0xffffffff


	//   ....[104]....
        /*05fc*/ 	.word	0xffffffff


	//   ....[105]....
        /*0600*/ 	.word	0xffffffff


	//   ....[106]....
        /*0604*/ 	.word	0xffffffff


	//   ....[107]....
        /*0608*/ 	.word	0xffffffff


	//   ....[108]....
        /*060c*/ 	.word	0xffffffff


	//   ....[109]....
        /*0610*/ 	.word	0xffffffff


	//   ....[110]....
        /*0614*/ 	.word	0xffffffff


	//   ....[111]....
        /*0618*/ 	.word	0xffffffff


	//   ....[112]....
        /*061c*/ 	.word	0xffffffff


	//   ....[113]....
        /*0620*/ 	.word	0xffffffff


	//   ....[114]....
        /*0624*/ 	.word	0xffffffff


	//   ....[115]....
        /*0628*/ 	.word	0xffffffff


	//   ....[116]....
        /*062c*/ 	.word	0xffffffff


	//   ....[117]....
        /*0630*/ 	.word	0xffffffff


	//   ....[118]....
        /*0634*/ 	.word	0xffffffff


	//   ....[119]....
        /*0638*/ 	.word	0xffffffff


	//   ....[120]....
        /*063c*/ 	.word	0xffffffff


	//   ....[121]....
        /*0640*/ 	.word	0xffffffff


	//   ....[122]....
        /*0644*/ 	.word	0xffffffff


	//   ....[123]....
        /*0648*/ 	.word	0xffffffff


	//   ....[124]....
        /*064c*/ 	.word	0xffffffff


	//   ....[125]....
        /*0650*/ 	.word	0xffffffff


	//   ....[126]....
        /*0654*/ 	.word	0xffffffff


	//   ....[127]....
        /*0658*/ 	.word	0xffffffff


	//   ....[128]....
        /*065c*/ 	.word	0xffffffff


	//   ....[129]....
        /*0660*/ 	.word	0xffffffff


	//   ....[130]....
        /*0664*/ 	.word	0xffffffff


	//   ....[131]....
        /*0668*/ 	.word	0xffffffff


	//   ....[132]....
        /*066c*/ 	.word	0xffffffff


	//   ....[133]....
        /*0670*/ 	.word	0xffffffff


	//   ....[134]....
        /*0674*/ 	.word	0xffffffff


	//   ....[135]....
        /*0678*/ 	.word	0xffffffff


	//   ....[136]....
        /*067c*/ 	.word	0xffffffff


	//   ....[137]....
        /*0680*/ 	.word	0xffffffff


	//   ....[138]....
        /*0684*/ 	.word	0xffffffff


	//   ....[139]....
        /*0688*/ 	.word	0xffffffff


	//   ....[140]....
        /*068c*/ 	.word	0xffffffff


	//   ....[141]....
        /*0690*/ 	.word	0xffffffff


	//   ....[142]....
        /*0694*/ 	.word	0xffffffff


	//   ....[143]....
        /*0698*/ 	.word	0xffffffff


	//   ....[144]....
        /*069c*/ 	.word	0xffffffff


	//   ....[145]....
        /*06a0*/ 	.word	0xffffffff


	//   ....[146]....
        /*06a4*/ 	.word	0xffffffff


	//   ....[147]....
        /*06a8*/ 	.word	0xffffffff


	//   ....[148]....
        /*06ac*/ 	.word	0xffffffff


	//   ....[149]....
        /*06b0*/ 	.word	0xffffffff


	//   ....[150]....
        /*06b4*/ 	.word	0xffffffff


	//   ....[151]....
        /*06b8*/ 	.word	0xffffffff


	//   ....[152]....
        /*06bc*/ 	.word	0xffffffff


	//   ....[153]....
        /*06c0*/ 	.word	0xffffffff


	//   ....[154]....
        /*06c4*/ 	.word	0xffffffff


	//   ....[155]....
        /*06c8*/ 	.word	0xffffffff


	//   ....[156]....
        /*06cc*/ 	.word	0xffffffff


	//   ....[157]....
        /*06d0*/ 	.word	0xffffffff


	//   ....[158]....
        /*06d4*/ 	.word	0xffffffff


	//   ....[159]....
        /*06d8*/ 	.word	0xffffffff


	//   ....[160]....
        /*06dc*/ 	.word	0xffffffff


	//   ....[161]....
        /*06e0*/ 	.word	0xffffffff


	//   ....[162]....
        /*06e4*/ 	.word	0xffffffff


	//   ....[163]....
        /*06e8*/ 	.word	0xffffffff


	//   ....[164]....
        /*06ec*/ 	.word	0xffffffff


	//   ....[165]....
        /*06f0*/ 	.word	0xffffffff


	//   ....[166]....
        /*06f4*/ 	.word	0xffffffff


	//   ....[167]....
        /*06f8*/ 	.word	0xffffffff


	//   ....[168]....
        /*06fc*/ 	.word	0xffffffff


	//   ....[169]....
        /*0700*/ 	.word	0xffffffff


	//   ....[170]....
        /*0704*/ 	.word	0xffffffff


	//   ....[171]....
        /*0708*/ 	.word	0xffffffff


	//   ....[172]....
        /*070c*/ 	.word	0xffffffff


	//   ....[173]....
        /*0710*/ 	.word	0xffffffff


	//   ....[174]....
        /*0714*/ 	.word	0xffffffff


	//   ....[175]....
        /*0718*/ 	.word	0xffffffff


	//   ....[176]....
        /*071c*/ 	.word	0xffffffff


	//----- nvinfo : EIATTR_COOP_GROUP_INSTR_OFFSETS
	.align		4
.L_194:
        /*0720*/ 	.byte	0x04, 0x28
        /*0722*/ 	.short	(.L_196 - .L_195)


	//   ....[0]....
.L_195:
        /*0724*/ 	.word	0x00000050


	//   ....[1]....
        /*0728*/ 	.word	0x00001540


	//   ....[2]....
        /*072c*/ 	.word	0x00001560


	//   ....[3]....
        /*0730*/ 	.word	0x00001790


	//   ....[4]....
        /*0734*/ 	.word	0x000017a0


	//   ....[5]....
        /*0738*/ 	.word	0x00001960


	//   ....[6]....
        /*073c*/ 	.word	0x00001980


	//   ....[7]....
        /*0740*/ 	.word	0x00001b40


	//   ....[8]....
        /*0744*/ 	.word	0x00001b50


	//   ....[9]....
        /*0748*/ 	.word	0x00002120


	//   ....[10]....
        /*074c*/ 	.word	0x00002130


	//   ....[11]....
        /*0750*/ 	.word	0x00002140


	//   ....[12]....
        /*0754*/ 	.word	0x00002150


	//   ....[13]....
        /*0758*/ 	.word	0x00002420


	//   ....[14]....
        /*075c*/ 	.word	0x00002430


	//   ....[15]....
        /*0760*/ 	.word	0x00002440


	//   ....[16]....
        /*0764*/ 	.word	0x00002450


	//   ....[17]....
        /*0768*/ 	.word	0x000038b0


	//   ....[18]....
        /*076c*/ 	.word	0x000038d0


	//   ....[19]....
        /*0770*/ 	.word	0x000039f0


	//   ....[20]....
        /*0774*/ 	.word	0x00003a10


	//   ....[21]....
        /*0778*/ 	.word	0x00003c70


	//   ....[22]....
        /*077c*/ 	.word	0x00003eb0


	//   ....[23]....
        /*0780*/ 	.word	0x00003ec0


	//   ....[24]....
        /*0784*/ 	.word	0x00003ed0


	//   ....[25]....
        /*0788*/ 	.word	0x000048d0


	//   ....[26]....
        /*078c*/ 	.word	0x00004900


	//   ....[27]....
        /*0790*/ 	.word	0x00004920


	//   ....[28]....
        /*0794*/ 	.word	0x00004930


	//   ....[29]....
        /*0798*/ 	.word	0x00004960


	//   ....[30]....
        /*079c*/ 	.word	0x00004980


	//   ....[31]....
        /*07a0*/ 	.word	0x000049a0


	//   ....[32]....
        /*07a4*/ 	.word	0x000049b0


	//   ....[33]....
        /*07a8*/ 	.word	0x00006520


	//   ....[34]....
        /*07ac*/ 	.word	0x00006540


	//   ....[35]....
        /*07b0*/ 	.word	0x00006660


	//   ....[36]....
        /*07b4*/ 	.word	0x00006670


	//   ....[37]....
        /*07b8*/ 	.word	0x00007ad0


	//   ....[38]....
        /*07bc*/ 	.word	0x00007af0


	//   ....[39]....
        /*07c0*/ 	.word	0x00007c10


	//   ....[40]....
        /*07c4*/ 	.word	0x00007c20


	//   ....[41]....
        /*07c8*/ 	.word	0x00007e90


	//   ....[42]....
        /*07cc*/ 	.word	0x000080c0


	//   ....[43]....
        /*07d0*/ 	.word	0x000080d0


	//   ....[44]....
        /*07d4*/ 	.word	0x000080e0


	//   ....[45]....
        /*07d8*/ 	.word	0x00008af0


	//   ....[46]....
        /*07dc*/ 	.word	0x00008b30


	//   ....[47]....
        /*07e0*/ 	.word	0x00008b40


	//   ....[48]....
        /*07e4*/ 	.word	0x00008b50


	//   ....[49]....
        /*07e8*/ 	.word	0x00008b70


	//   ....[50]....
        /*07ec*/ 	.word	0x00008b90


	//   ....[51]....
        /*07f0*/ 	.word	0x00008bb0


	//   ....[52]....
        /*07f4*/ 	.word	0x00008bd0


	//   ....[53]....
        /*07f8*/ 	.word	0x0000b050


	//   ....[54]....
        /*07fc*/ 	.word	0x0000b070


	//   ....[55]....
        /*0800*/ 	.word	0x0000b0d0


	//   ....[56]....
        /*0804*/ 	.word	0x0000b120


	//   ....[57]....
        /*0808*/ 	.word	0x0000c5c0


	//   ....[58]....
        /*080c*/ 	.word	0x0000c5e0


	//   ....[59]....
        /*0810*/ 	.word	0x0000c6a0


	//   ....[60]....
        /*0814*/ 	.word	0x0000c6d0


	//   ....[61]....
        /*0818*/ 	.word	0x0000cc70


	//   ....[62]....
        /*081c*/ 	.word	0x0000cc80


	//   ....[63]....
        /*0820*/ 	.word	0x0000cc90


	//   ....[64]....
        /*0824*/ 	.word	0x0000cca0


	//   ....[65]....
        /*0828*/ 	.word	0x0000cce0


	//   ....[66]....
        /*082c*/ 	.word	0x0000cd00


	//   ....[67]....
        /*0830*/ 	.word	0x0000cd10


	//   ....[68]....
        /*0834*/ 	.word	0x0000cd20


	//   ....[69]....
        /*0838*/ 	.word	0x0000ee70


	//   ....[70]....
        /*083c*/ 	.word	0x0000eee0


	//   ....[71]....
        /*0840*/ 	.word	0x0000eef0


	//   ....[72]....
        /*0844*/ 	.word	0x0000ef00


	//   ....[73]....
        /*0848*/ 	.word	0x0000ef30


	//   ....[74]....
        /*084c*/ 	.word	0x0000ef50


	//   ....[75]....
        /*0850*/ 	.word	0x0000ef60


	//   ....[76]....
        /*0854*/ 	.word	0x0000ef70


	//   ....[77]....
        /*0858*/ 	.word	0x00010090


	//   ....[78]....
        /*085c*/ 	.word	0x000104a0


	//   ....[79]....
        /*0860*/ 	.word	0x000104d0


	//   ....[80]....
        /*0864*/ 	.word	0x000104f0


	//   ....[81]....
        /*0868*/ 	.word	0x00010500


	//   ....[82]....
        /*086c*/ 	.word	0x00010510


	//   ....[83]....
        /*0870*/ 	.word	0x00010520


	//   ....[84]....
        /*0874*/ 	.word	0x00010530


	//   ....[85]....
        /*0878*/ 	.word	0x00010540


	//   ....[86]....
        /*087c*/ 	.word	0x000107c0


	//   ....[87]....
        /*0880*/ 	.word	0x000107e0


	//   ....[88]....
        /*0884*/ 	.word	0x00010920


	//   ....[89]....
        /*0888*/ 	.word	0x00010950


	//   ....[90]....
        /*088c*/ 	.word	0x00010a50


	//   ....[91]....
        /*0890*/ 	.word	0x00010a80


	//   ....[92]....
        /*0894*/ 	.word	0x00010b80


	//   ....[93]....
        /*0898*/ 	.word	0x00010ba0


	//   ....[94]....
        /*089c*/ 	.word	0x00011130


	//   ....[95]....
        /*08a0*/ 	.word	0x00011150


	//   ....[96]....
        /*08a4*/ 	.word	0x00011360


	//   ....[97]....
        /*08a8*/ 	.word	0x00011370


	//   ....[98]....
        /*08ac*/ 	.word	0x00011510


	//   ....[99]....
        /*08b0*/ 	.word	0x00011530


	//   ....[100]....
        /*08b4*/ 	.word	0x000116d0


	//   ....[101]....
        /*08b8*/ 	.word	0x000116e0


	//   ....[102]....
        /*08bc*/ 	.word	0x000118f0


	//   ....[103]....
        /*08c0*/ 	.word	0x000119e0


	//   ....[104]....
        /*08c4*/ 	.word	0x00011a50


	//   ....[105]....
        /*08c8*/ 	.word	0x00011ac0


	//   ....[106]....
        /*08cc*/ 	.word	0x00011b20


	//   ....[107]....
        /*08d0*/ 	.word	0x00011b90


	//   ....[108]....
        /*08d4*/ 	.word	0x00011c00


	//   ....[109]....
        /*08d8*/ 	.word	0x00011c70


	//   ....[110]....
        /*08dc*/ 	.word	0x00011cd0


	//   ....[111]....
        /*08e0*/ 	.word	0x00011d40


	//   ....[112]....
        /*08e4*/ 	.word	0x00011db0


	//   ....[113]....
        /*08e8*/ 	.word	0x00011f40


	//   ....[114]....
        /*08ec*/ 	.word	0x00011fa0


	//   ....[115]....
        /*08f0*/ 	.word	0x00012000


	//   ....[116]....
        /*08f4*/ 	.word	0x00012060


	//   ....[117]....
        /*08f8*/ 	.word	0x000122c0


	//   ....[118]....
        /*08fc*/ 	.word	0x00012520


	//   ....[119]....
        /*0900*/ 	.word	0x00012b40


	//   ....[120]....
        /*0904*/ 	.word	0x00012b90


	//   ....[121]....
        /*0908*/ 	.word	0x00012be0


	//   ....[122]....
        /*090c*/ 	.word	0x00012c30


	//   ....[123]....
        /*0910*/ 	.word	0x00012c80


	//   ....[124]....
        /*0914*/ 	.word	0x00012cd0


	//   ....[125]....
        /*0918*/ 	.word	0x00012d20


	//   ....[126]....
        /*091c*/ 	.word	0x00012d70


	//   ....[127]....
        /*0920*/ 	.word	0x00012dd0


	//   ....[128]....
        /*0924*/ 	.word	0x00012e40


	//   ....[129]....
        /*0928*/ 	.word	0x00012fd0


	//   ....[130]....
        /*092c*/ 	.word	0x00013030


	//   ....[131]....
        /*0930*/ 	.word	0x000130a0


	//   ....[132]....
        /*0934*/ 	.word	0x00013110


	//   ....[133]....
        /*0938*/ 	.word	0x000132a0


	//   ....[134]....
        /*093c*/ 	.word	0x00013300


	//   ....[135]....
        /*0940*/ 	.word	0x00013360


	//   ....[136]....
        /*0944*/ 	.word	0x000133c0


	//   ....[137]....
        /*0948*/ 	.word	0x00013610


	//   ....[138]....
        /*094c*/ 	.word	0x00013860


	//   ....[139]....
        /*0950*/ 	.word	0x00013ea0


	//   ....[140]....
        /*0954*/ 	.word	0x00013ee0


	//   ....[141]....
        /*0958*/ 	.word	0x00013f30


	//   ....[142]....
        /*095c*/ 	.word	0x00013f70


	//   ....[143]....
        /*0960*/ 	.word	0x00013fc0


	//   ....[144]....
        /*0964*/ 	.word	0x00014000


	//   ....[145]....
        /*0968*/ 	.word	0x00014050


	//   ....[146]....
        /*096c*/ 	.word	0x00014090


	//   ....[147]....
        /*0970*/ 	.word	0x00014100


	//   ....[148]....
        /*0974*/ 	.word	0x00014170


	//   ....[149]....
        /*0978*/ 	.word	0x000141e0


	//   ....[150]....
        /*097c*/ 	.word	0x00014320


	//   ....[151]....
        /*0980*/ 	.word	0x00014380


	//   ....[152]....
        /*0984*/ 	.word	0x000143d0


	//   ....[153]....
        /*0988*/ 	.word	0x00014410


	//   ....[154]....
        /*098c*/ 	.word	0x00014460


	//   ....[155]....
        /*0990*/ 	.word	0x000144a0


	//   ....[156]....
        /*0994*/ 	.word	0x000144f0


	//   ....[157]....
        /*0998*/ 	.word	0x00014530


	//   ....[158]....
        /*099c*/ 	.word	0x00014580


	//   ....[159]....
        /*09a0*/ 	.word	0x000145c0


	//   ....[160]....
        /*09a4*/ 	.word	0x00014620


	//   ....[161]....
        /*09a8*/ 	.word	0x00014680


	//   ....[162]....
        /*09ac*/ 	.word	0x000146d0


	//   ....[163]....
        /*09b0*/ 	.word	0x00014730


	//   ....[164]....
        /*09b4*/ 	.word	0x00014780


	//   ....[165]....
        /*09b8*/ 	.word	0x000147e0


	//   ....[166]....
        /*09bc*/ 	.word	0x00014830


	//   ....[167]....
        /*09c0*/ 	.word	0x00014880


	//   ....[168]....
        /*09c4*/ 	.word	0x000148e0


	//   ....[169]....
        /*09c8*/ 	.word	0x00014950


	//   ....[170]....
        /*09cc*/ 	.word	0x000149c0


	//   ....[171]....
        /*09d0*/ 	.word	0x00014a20


	//   ....[172]....
        /*09d4*/ 	.word	0x00014a90


	//   ....[173]....
        /*09d8*/ 	.word	0x00014b00


	//   ....[174]....
        /*09dc*/ 	.word	0x00014b70


	//   ....[175]....
        /*09e0*/ 	.word	0x00014bd0


	//   ....[176]....
        /*09e4*/ 	.word	0x00014c40


	//----- nvinfo : EIATTR_EXIT_INSTR_OFFSETS
	.align		4
.L_196:
        /*09e8*/ 	.byte	0x04, 0x1c
        /*09ea*/ 	.short	(.L_198 - .L_197)


	//   ....[0]....
.L_197:
        /*09ec*/ 	.word	0x000000a0


	//   ....[1]....
        /*09f0*/ 	.word	0x00011990


	//----- nvinfo : EIATTR_MAX_THREADS
	.align		4
.L_198:
        /*09f4*/ 	.byte	0x04, 0x05
        /*09f6*/ 	.short	(.L_200 - .L_199)
.L_199:
        /*09f8*/ 	.word	0x00000080
        /*09fc*/ 	.word	0x00000001
        /*0a00*/ 	.word	0x00000001


	//----- nvinfo : EIATTR_CRS_STACK_SIZE
	.align		4
.L_200:
        /*0a04*/ 	.byte	0x04, 0x1e
        /*0a06*/ 	.short	(.L_202 - .L_201)
.L_201:
        /*0a08*/ 	.word	0x00000000
.L_202:


//--------------------- .nv.info._ZN7cutlass13device_kernelIN5flash19enable_sm80_to_sm89INS1_16FlashAttnFwdSm80INS1_25CollectiveMainloopFwdSm80ILi4ELi1ELb0EN4cute5tupleIJNS5_1CILi128EEENS7_ILi64EEENS7_ILi96EEEEEELi96ENS_6half_tEfNS_4arch4Sm80ELb1ELb0ELb1ELb1ELb1ELb0ELb1ELb0EEENS1_21CollectiveEpilogueFwdINS6_IJS8_SA_S9_EEENS6_IJNS7_ILi1EEESI_SI_EEESC_SE_Li128ELb1ELb1ELb0ELb0EEENS1_19SingleTileSchedulerILb1ELb0ELb1ELi128EEEEEEEEEvNT_6ParamsE --------------------------
	.section	.nv.info._ZN7cutlass13device_kernelIN5flash19enable_sm80_to_sm89INS1_16FlashAttnFwdSm80INS1_25CollectiveMainloopFwdSm80ILi4ELi1ELb0EN4cute5tupleIJNS5_1CILi128EEENS7_ILi64EEENS7_ILi96EEEEEELi96ENS_6half_tEfNS_4arch4Sm80ELb1ELb0ELb1ELb1ELb1ELb0ELb1ELb0EEENS1_21CollectiveEpilogueFwdINS6_IJS8_SA_S9_EEENS6_IJNS7_ILi1EEESI_SI_EEESC_SE_Li128ELb1ELb1ELb0ELb0EEENS1_19SingleTileSchedulerILb1ELb0ELb1ELi128EEEEEEEEEvNT_6ParamsE,"",@"SHT_CUDA_INFO"
	.sectionflags	@""
	.align	4


	//----- nvinfo : EIATTR_CUDA_API_VERSION
	.align		4
        /*0000*/ 	.byte	0x04, 0x37
        /*0002*/ 	.short	(.L_204 - .L_203)
.L_203:
        /*0004*/ 	.word	0x00000082


	//----- nvinfo : EIATTR_SW2861232_WAR
	.align		4
.L_204:
        /*0008*/ 	.byte	0x01, 0x35
	.zero		2


	//----- nvinfo : EIATTR_PARAM_CBANK
	.align		4
        /*000c*/ 	.byte	0x04, 0x0a
        /*000e*/ 	.short	(.L_206 - .L_205)
	.align		4
.L_205:
        /*0010*/ 	.word	index@(.nv.constant0._ZN7cutlass13device_kernelIN5flash19enable_sm80_to_sm89INS1_16FlashAttnFwdSm80INS1_25CollectiveMainloopFwdSm80ILi4ELi1ELb0EN4cute5tupleIJNS5_1CILi128EEENS7_ILi64EEENS7_ILi96EEEEEELi96ENS_6half_tEfNS_4arch4Sm80ELb1ELb0ELb1ELb1ELb1ELb0ELb1ELb0EEENS1_21CollectiveEpilogueFwdINS6_IJS8_SA_S9_EEENS6_IJNS7_ILi1EEESI_SI_EEESC_SE_Li128ELb1ELb1ELb0ELb0EEENS1_19SingleTileSchedulerILb1ELb0ELb1ELi128EEEEEEEEEvNT_6ParamsE)
        /*0014*/ 	.short	0x0160
        /*0016*/ 	.short	0x0418


	//----- nvinfo : EIATTR_CBANK_PARAM_SIZE
	.align		4
.L_206:
        /*0018*/ 	.byte	0x03, 0x19
        /*001a*/ 	.short	0x0418


	//----- nvinfo : EIATTR_KPARAM_INFO
	.align		4
        /*001c*/ 	.byte	0x04, 0x17
        /*001e*/ 	.short	(.L_208 - .L_207)
.L_207:
        /*0020*/ 	.word	0x00000000
        /*0024*/ 	.short	0x0000
        /*0026*/ 	.short	0x0000
        /*0028*/ 	.byte	0x00, 0xf0, 0x61, 0x10


	//----- nvinfo : EIATTR_MAXREG_COUNT
	.align		4
.L_208:
        /*002c*/ 	.byte	0x03, 0x1b
        /*002e*/ 	.short	0x00ff


	//----- nvinfo : EIATTR_NUM_BARRIERS
	.align		4
        /*0030*/ 	.byte	0x02, 0x4c
        /*0032*/ 	.byte	0x02
	.zero		1


	//----- nvinfo : EIATTR_ANNOTATIONS
	.align		4
        /*0034*/ 	.byte	0x04, 0x55
        /*0036*/ 	.short	(.L_210 - .L_209)


	//   ....[0]....
.L_209:
        /* <DEDUP_REMOVED lines=41> */


	//----- nvinfo : EIATTR_MERCURY_ISA_VERSION
	.align		4
.L_210:
        /*02b0*/ 	.byte	0x03, 0x5f
        /*02b2*/ 	.short	0x0000


	//----- nvinfo : EIATTR_COOP_GROUP_MASK_REGIDS
	.align		4
        /*02b4*/ 	.byte	0x04, 0x29
        /*02b6*/ 	.short	(.L_212 - .L_211)


	//   ....[0]....
.L_211:
        /*02b8*/ 	.word	0xffffffff


	//   ....[1]....
        /*02bc*/ 	.word	0xffffffff


	//   ....[2]....
        /*02c0*/ 	.word	0xffffffff


	//   ....[3]....
        /*02c4*/ 	.word	0xffffffff


	//   ....[4]....
        /*02c8*/ 	.word	0xffffffff


	//   ....[5]....
        /*02cc*/ 	.word	0xffffffff


	//   ....[6]....
        /*02d0*/ 	.word	0xffffffff


	//   ....[7]....
        /*02d4*/ 	.word	0xffffffff


	//   ....[8]....
        /*02d8*/ 	.word	0xffffffff


	//   ....[9]....
        /*02dc*/ 	.word	0xffffffff


	//   ....[10]....
        /*02e0*/ 	.word	0xffffffff


	//   ....[11]....
        /*02e4*/ 	.word	0xffffffff


	//   ....[12]....
        /*02e8*/ 	.word	0xffffffff


	//   ....[13]....
        /*02ec*/ 	.word	0xffffffff


	//   ....[14]....
        /*02f0*/ 	.word	0xffffffff


	//   ....[15]....
        /*02f4*/ 	.word	0xffffffff


	//   ....[16]....
        /*02f8*/ 	.word	0xffffffff


	//   ....[17]....
        /*02fc*/ 	.word	0xffffffff


	//   ....[18]....
        /*0300*/ 	.word	0xffffffff


	//   ....[19]....
        /*0304*/ 	.word	0xffffffff


	//   ....[20]....
        /*0308*/ 	.word	0xffffffff


	//   ....[21]....
        /*030c*/ 	.word	0xffffffff


	//   ....[22]....
        /*0310*/ 	.word	0xffffffff


	//   ....[23]....
        /*0314*/ 	.word	0xffffffff


	//   ....[24]....
        /*0318*/ 	.word	0xffffffff


	//   ....[25]....
        /*031c*/ 	.word	0xffffffff


	//   ....[26]....
        /*0320*/ 	.word	0xffffffff


	//   ....[27]....
        /*0324*/ 	.word	0xffffffff


	//   ....[28]....
        /*0328*/ 	.word	0xffffffff


	//   ....[29]....
        /*032c*/ 	.word	0xffffffff


	//   ....[30]....
        /*0330*/ 	.word	0xffffffff


	//   ....[31]....
        /*0334*/ 	.word	0xffffffff


	//   ....[32]....
        /*0338*/ 	.word	0xffffffff


	//   ....[33]....
        /*033c*/ 	.word	0xffffffff


	//   ....[34]....
        /*0340*/ 	.word	0xffffffff


	//   ....[35]....
        /*0344*/ 	.word	0xffffffff


	//   ....[36]....
        /*0348*/ 	.word	0xffffffff


	//   ....[37]....
        /*034c*/ 	.word	0xffffffff


	//   ....[38]....
        /*0350*/ 	.word	0xffffffff


	//   ....[39]....
        /*0354*/ 	.word	0xffffffff


	//   ....[40]....
        /*0358*/ 	.word	0xffffffff


	//   ....[41]....
        /*035c*/ 	.word	0xffffffff


	//   ....[42]....
        /*0360*/ 	.word	0xffffffff


	//   ....[43]....
        /*0364*/ 	.word	0xffffffff


	//   ....[44]....
        /*0368*/ 	.word	0xffffffff


	//   ....[45]....
        /*036c*/ 	.word	0xffffffff


	//   ....[46]....
        /*0370*/ 	.word	0xffffffff


	//   ....[47]....
        /*0374*/ 	.word	0xffffffff


	//   ....[48]....
        /*0378*/ 	.word	0xffffffff


	//   ....[49]....
        /*037c*/ 	.word	0xffffffff


	//   ....[50]....
        /*0380*/ 	.word	0xffffffff


	//   ....[51]....
        /*0384*/ 	.word	0xffffffff


	//   ....[52]....
        /*0388*/ 	.word	0xffffffff


	//   ....[53]....
        /*038c*/ 	.word	0xffffffff


	//   ....[54]....
        /*0390*/ 	.word	0xffffffff


	//   ....[55]....
        /*0394*/ 	.word	0xffffffff


	//   ....[56]....
        /*0398*/ 	.word	0xffffffff


	//   ....[57]....
        /*039c*/ 	.word	0xffffffff


	//   ....[58]....
        /*03a0*/ 	.word	0xffffffff


	//   ....[59]....
        /*03a4*/ 	.word	0xffffffff


	//   ....[60]....
        /*03a8*/ 	.word	0xffffffff


	//   ....[61]....
        /*03ac*/ 	.word	0xffffffff


	//   ....[62]....
        /*03b0*/ 	.word	0xffffffff


	//   ....[63]....
        /*03b4*/ 	.word	0xffffffff


	//   ....[64]....
        /*03b8*/ 	.word	0xffffffff


	//   ....[65]....
        /*03bc*/ 	.word	0xffffffff


	//   ....[66]....
        /*03c0*/ 	.word	0xffffffff


	//   ....[67]....
        /*03c4*/ 	.word	0xffffffff


	//   ....[68]....
        /*03c8*/ 	.word	0xffffffff


	//   ....[69]....
        /*03cc*/ 	.word	0xffffffff


	//   ....[70]....
        /*03d0*/ 	.word	0xffffffff


	//   ....[71]....
        /*03d4*/ 	.word	0xffffffff


	//   ....[72]....
        /*03d8*/ 	.word	0xffffffff


	//   ....[73]....
        /*03dc*/ 	.word	0xffffffff


	//   ....[74]....
        /*03e0*/ 	.word	0xffffffff


	//   ....[75]....
        /*03e4*/ 	.word	0xffffffff


	//   ....[76]....
        /*03e8*/ 	.word	0xffffffff


	//   ....[77]....
        /*03ec*/ 	.word	0xffffffff


	//   ....[78]....
        /*03f0*/ 	.word	0xffffffff


	//   ....[79]....
        /*03f4*/ 	.word	0xffffffff


	//   ....[80]....
        /*03f8*/ 	.word	0xffffffff


	//   ....[81]....
        /*03fc*/ 	.word	0xffffffff


	//   ....[82]....
        /*0400*/ 	.word	0xffffffff


	//   ....[83]....
        /*0404*/ 	.word	0xffffffff


	//   ....[84]....
        /*0408*/ 	.word	0xffffffff


	//   ....[85]....
        /*040c*/ 	.word	0xffffffff


	//   ....[86]....
        /*0410*/ 	.word	0xffffffff


	//   ....[87]....
        /*0414*/ 	.word	0xffffffff


	//   ....[88]....
        /*0418*/ 	.word	0xffffffff


	//   ....[89]....
        /*041c*/ 	.word	0xffffffff


	//   ....[90]....
        /*0420*/ 	.word	0xffffffff


	//   ....[91]....
        /*0424*/ 	.word	0xffffffff


	//   ....[92]....
        /*0428*/ 	.word	0xffffffff


	//   ....[93]....
        /*042c*/ 	.word	0xffffffff


	//   ....[94]....
        /*0430*/ 	.word	0xffffffff


	//   ....[95]....
        /*0434*/ 	.word	0xffffffff


	//   ....[96]....
        /*0438*/ 	.word	0xffffffff


	//   ....[97]....
        /*043c*/ 	.word	0xffffffff


	//   ....[98]....
        /*0440*/ 	.word	0xffffffff


	//   ....[99]....
        /*0444*/ 	.word	0xffffffff


	//   ....[100]....
        /*0448*/ 	.word	0xffffffff


	//----- nvinfo : EIATTR_COOP_GROUP_INSTR_OFFSETS
	.align		4
.L_212:
        /*044c*/ 	.byte	0x04, 0x28
        /*044e*/ 	.short	(.L_214 - .L_213)


	//   ....[0]....
.L_213:
        /*0450*/ 	.word	0x000000a0


	//   ....[1]....
        /*0454*/ 	.word	0x000013a0


	//   ....[2]....
        /*0458*/ 	.word	0x000013d0


	//   ....[3]....
        /*045c*/ 	.word	0x000015b0


	//   ....[4]....
        /*0460*/ 	.word	0x000015e0


	//   ....[5]....
        /*0464*/ 	.word	0x00001700


	//   ....[6]....
        /*0468*/ 	.word	0x00001730


	//   ....[7]....
        /*046c*/ 	.word	0x00001850


	//   ....[8]....
        /*0470*/ 	.word	0x000018b0


	//   ....[9]....
        /*0474*/ 	.word	0x00002000


	//   ....[10]....
        /*0478*/ 	.word	0x00002030


	//   ....[11]....
        /*047c*/ 	.word	0x00002060


	//   ....[12]....
        /*0480*/ 	.word	0x00002090


	//   ....[13]....
        /*0484*/ 	.word	0x000020b0


	//   ....[14]....
        /*0488*/ 	.word	0x000020d0


	//   ....[15]....
        /*048c*/ 	.word	0x000020f0


	//   ....[16]....
        /*0490*/ 	.word	0x00002100


	//   ....[17]....
        /*0494*/ 	.word	0x00003050


	//   ....[18]....
        /*0498*/ 	.word	0x00003060


	//   ....[19]....
        /*049c*/ 	.word	0x00003070


	//   ....[20]....
        /*04a0*/ 	.word	0x00003080


	//   ....[21]....
        /*04a4*/ 	.word	0x00003a70


	//   ....[22]....
        /*04a8*/ 	.word	0x00003aa0


	//   ....[23]....
        /*04ac*/ 	.word	0x00003dd0


	//   ....[24]....
        /*04b0*/ 	.word	0x00004000


	//   ....[25]....
        /*04b4*/ 	.word	0x000043d0


	//   ....[26]....
        /*04b8*/ 	.word	0x00004600


	//   ....[27]....
        /*04bc*/ 	.word	0x00004630


	//   ....[28]....
        /*04c0*/ 	.word	0x00004720


	//   ....[29]....
        /*04c4*/ 	.word	0x00004860


	//   ....[30]....
        /*04c8*/ 	.word	0x00004a50


	//   ....[31]....
        /*04cc*/ 	.word	0x00004ad0


	//   ....[32]....
        /*04d0*/ 	.word	0x00004b60


	//   ....[33]....
        /*04d4*/ 	.word	0x00006710


	//   ....[34]....
        /*04d8*/ 	.word	0x00006720


	//   ....[35]....
        /*04dc*/ 	.word	0x00006730


	//   ....[36]....
        /*04e0*/ 	.word	0x00006740


	//   ....[37]....
        /*04e4*/ 	.word	0x00007a60


	//   ....[38]....
        /*04e8*/ 	.word	0x00007a70


	//   ....[39]....
        /*04ec*/ 	.word	0x00007a80


	//   ....[40]....
        /*04f0*/ 	.word	0x00007a90


	//   ....[41]....
        /*04f4*/ 	.word	0x00007c90


	//   ....[42]....
        /*04f8*/ 	.word	0x00007ca0


	//   ....[43]....
        /*04fc*/ 	.word	0x00007cb0


	//   ....[44]....
        /*0500*/ 	.word	0x00007cd0


	//   ....[45]....
        /*0504*/ 	.word	0x00008120


	//   ....[46]....
        /*0508*/ 	.word	0x00008330


	//   ....[47]....
        /*050c*/ 	.word	0x000085b0


	//   ....[48]....
        /*0510*/ 	.word	0x00008950


	//   ....[49]....
        /*0514*/ 	.word	0x000089c0


	//   ....[50]....
        /*0518*/ 	.word	0x00008a90


	//   ....[51]....
        /*051c*/ 	.word	0x00008ac0


	//   ....[52]....
        /*0520*/ 	.word	0x00008bb0


	//   ....[53]....
        /*0524*/ 	.word	0x0000b080


	//   ....[54]....
        /*0528*/ 	.word	0x0000b090


	//   ....[55]....
        /*052c*/ 	.word	0x0000b0a0


	//   ....[56]....
        /*0530*/ 	.word	0x0000b0b0


	//   ....[57]....
        /*0534*/ 	.word	0x0000b440


	//   ....[58]....
        /*0538*/ 	.word	0x0000b460


	//   ....[59]....
        /*053c*/ 	.word	0x0000b480


	//   ....[60]....
        /*0540*/ 	.word	0x0000b4a0


	//   ....[61]....
        /*0544*/ 	.word	0x0000c7d0


	//   ....[62]....
        /*0548*/ 	.word	0x0000c870


	//   ....[63]....
        /*054c*/ 	.word	0x0000c970


	//   ....[64]....
        /*0550*/ 	.word	0x0000c9b0


	//   ....[65]....
        /*0554*/ 	.word	0x0000c9e0


	//   ....[66]....
        /*0558*/ 	.word	0x0000cac0


	//   ....[67]....
        /*055c*/ 	.word	0x0000cae0


	//   ....[68]....
        /*0560*/ 	.word	0x0000cf40


	//   ....[69]....
        /*0564*/ 	.word	0x0000ecc0


	//   ....[70]....
        /*0568*/ 	.word	0x0000ecd0


	//   ....[71]....
        /*056c*/ 	.word	0x0000ece0


	//   ....[72]....
        /*0570*/ 	.word	0x0000ecf0


	//   ....[73]....
        /*0574*/ 	.word	0x0000ed20


	//   ....[74]....
        /*0578*/ 	.word	0x0000ed40


	//   ....[75]....
        /*057c*/ 	.word	0x0000ed60


	//   ....[76]....
        /*0580*/ 	.word	0x0000ed70


	//   ....[77]....
        /*0584*/ 	.word	0x00010550


	//   ....[78]....
        /*0588*/ 	.word	0x000105a0


	//   ....[79]....
        /*058c*/ 	.word	0x000105e0


	//   ....[80]....
        /*0590*/ 	.word	0x00010620


	//   ....[81]....
        /*0594*/ 	.word	0x00010630


	//   ....[82]....
        /*0598*/ 	.word	0x00010640


	//   ....[83]....
        /*059c*/ 	.word	0x00010650


	//   ....[84]....
        /*05a0*/ 	.word	0x00010660


	//   ....[85]....
        /*05a4*/ 	.word	0x00010880


	//   ....[86]....
        /*05a8*/ 	.word	0x00010890


	//   ....[87]....
        /*05ac*/ 	.word	0x00010a10


	//   ....[88]....
        /*05b0*/ 	.word	0x00010a40


	//   ....[89]....
        /*05b4*/ 	.word	0x00010b90


	//   ....[90]....
        /*05b8*/ 	.word	0x00010bc0


	//   ....[91]....
        /*05bc*/ 	.word	0x00010d10


	//   ....[92]....
        /*05c0*/ 	.word	0x00010d30


	//   ....[93]....
        /*05c4*/ 	.word	0x00011640


	//   ....[94]....
        /*05c8*/ 	.word	0x00011660


	//   ....[95]....
        /*05cc*/ 	.word	0x000117b0


	//   ....[96]....
        /*05d0*/ 	.word	0x000117e0


	//   ....[97]....
        /*05d4*/ 	.word	0x00011910


	//   ....[98]....
        /*05d8*/ 	.word	0x00011940


	//   ....[99]....
        /*05dc*/ 	.word	0x00011a70


	//   ....[100]....
        /*05e0*/ 	.word	0x00011a90


	//----- nvinfo : EIATTR_EXIT_INSTR_OFFSETS
	.align		4
.L_214:
        /*05e4*/ 	.byte	0x04, 0x1c
        /*05e6*/ 	.short	(.L_216 - .L_215)


	//   ....[0]....
.L_215:
        /*05e8*/ 	.word	0x00000450


	//   ....[1]....
        /*05ec*/ 	.word	0x00010d40


	//   ....[2]....
        /*05f0*/ 	.word	0x00010e10


	//   ....[3]....
        /*05f4*/ 	.word	0x00010e70


	//   ....[4]....
        /*05f8*/ 	.word	0x00011aa0


	//   ....[5]....
        /*05fc*/ 	.word	0x00011b50


	//   ....[6]....
        /*0600*/ 	.word	0x00011bb0


	//----- nvinfo : EIATTR_CTAIDZ_USED
	.align		4
.L_216:
        /*0604*/ 	.byte	0x01, 0x04
	.zero		2


	//----- nvinfo : EIATTR_MAX_THREADS
	.align		4
        /*0608*/ 	.byte	0x04, 0x05
        /*060a*/ 	.short	(.L_218 - .L_217)
.L_217:
        /*060c*/ 	.word	0x00000080
        /*0610*/ 	.word	0x00000001
        /*0614*/ 	.word	0x00000001


	//----- nvinfo : EIATTR_CRS_STACK_SIZE
	.align		4
.L_218:
        /*0618*/ 	.byte	0x04, 0x1e
        /*061a*/ 	.short	(.L_220 - .L_219)
.L_219:
        /*061c*/ 	.word	0x00000000
.L_220:


//--------------------- .nv.info._ZN7cutlass13device_kernelIN5flash19enable_sm80_to_sm89INS1_16FlashAttnFwdSm80INS1_25CollectiveMainloopFwdSm80ILi4ELi1ELb0EN4cute5tupleIJNS5_1CILi128EEENS7_ILi64EEENS7_ILi96EEEEEELi96ENS_6half_tEfNS_4arch4Sm80ELb1ELb0ELb1ELb1ELb1ELb1ELb1ELb0EEENS1_21CollectiveEpilogueFwdINS6_IJS8_SA_S9_EEENS6_IJNS7_ILi1EEESI_SI_EEESC_SE_Li128ELb1ELb1ELb0ELb0EEENS1_19SingleTileSchedulerILb1ELb0ELb1ELi128EEEEEEEEEvNT_6ParamsE --------------------------
	.section	.nv.info._ZN7cutlass13device_kernelIN5flash19enable_sm80_to_sm89INS1_16FlashAttnFwdSm80INS1_25CollectiveMainloopFwdSm80ILi4ELi1ELb0EN4cute5tupleIJNS5_1CILi128EEENS7_ILi64EEENS7_ILi96EEEEEELi96ENS_6half_tEfNS_4arch4Sm80ELb1ELb0ELb1ELb1ELb1ELb1ELb1ELb0EEENS1_21CollectiveEpilogueFwdINS6_IJS8_SA_S9_EEENS6_IJNS7_ILi1EEESI_SI_EEESC_SE_Li128ELb1ELb1ELb0ELb0EEENS1_19SingleTileSchedulerILb1ELb0ELb1ELi128EEEEEEEEEvNT_6ParamsE,"",@"SHT_CUDA_INFO"
	.sectionflags	@""
	.align	4


	//----- nvinfo : EIATTR_CUDA_API_VERSION
	.align		4
        /*0000*/ 	.byte	0x04, 0x37
        /*0002*/ 	.short	(.L_222 - .L_221)
.L_221:
        /*0004*/ 	.word	0x00000082


	//----- nvinfo : EIATTR_SW2861232_WAR
	.align		4
.L_222:
        /*0008*/ 	.byte	0x01, 0x35
	.zero		2


	//----- nvinfo : EIATTR_PARAM_CBANK
	.align		4
        /*000c*/ 	.byte	0x04, 0x0a
        /*000e*/ 	.short	(.L_224 - .L_223)
	.align		4
.L_223:
        /*0010*/ 	.word	index@(.nv.constant0._ZN7cutlass13device_kernelIN5flash19enable_sm80_to_sm89INS1_16FlashAttnFwdSm80INS1_25CollectiveMainloopFwdSm80ILi4ELi1ELb0EN4cute5tupleIJNS5_1CILi128EEENS7_ILi64EEENS7_ILi96EEEEEELi96ENS_6half_tEfNS_4arch4Sm80ELb1ELb0ELb1ELb1ELb1ELb1ELb1ELb0EEENS1_21CollectiveEpilogueFwdINS6_IJS8_SA_S9_EEENS6_IJNS7_ILi1EEESI_SI_EEESC_SE_Li128ELb1ELb1ELb0ELb0EEENS1_19SingleTileSchedulerILb1ELb0ELb1ELi128EEEEEEEEEvNT_6ParamsE)
        /*0014*/ 	.short	0x0160
        /*0016*/ 	.short	0x0418


	//----- nvinfo : EIATTR_CBANK_PARAM_SIZE
	.align		4
.L_224:
        /*0018*/ 	.byte	0x03, 0x19
        /*001a*/ 	.short	0x0418


	//----- nvinfo : EIATTR_KPARAM_INFO
	.align		4
        /*001c*/ 	.byte	0x04, 0x17
        /*001e*/ 	.short	(.L_226 - .L_225)
.L_225:
        /*0020*/ 	.word	0x00000000
        /*0024*/ 	.short	0x0000
        /*0026*/ 	.short	0x0000
        /*0028*/ 	.byte	0x00, 0xf0, 0x61, 0x10


	//----- nvinfo : EIATTR_MAXREG_COUNT
	.align		4
.L_226:
        /*002c*/ 	.byte	0x03, 0x1b
        /*002e*/ 	.short	0x00ff


	//----- nvinfo : EIATTR_NUM_BARRIERS
	.align		4
        /*0030*/ 	.byte	0x02, 0x4c
        /*0032*/ 	.byte	0x02
	.zero		1


	//----- nvinfo : EIATTR_ANNOTATIONS
	.align		4
        /*0034*/ 	.byte	0x04, 0x55
        /*0036*/ 	.short	(.L_228 - .L_227)


	//   ....[0]....
.L_227:
        /* <DEDUP_REMOVED lines=48> */


	//----- nvinfo : EIATTR_MERCURY_ISA_VERSION
	.align		4
.L_228:
        /*0320*/ 	.byte	0x03, 0x5f
        /*0322*/ 	.short	0x0000


	//----- nvinfo : EIATTR_COOP_GROUP_MASK_REGIDS
	.align		4
        /*0324*/ 	.byte	0x04, 0x29
        /*0326*/ 	.short	(.L_230 - .L_229)


	//   ....[0]....
.L_229:
        /*0328*/ 	.word	0xffffffff


	//   ....[1]....
        /*032c*/ 	.word	0xffffffff


	//   ....[2]....
        /*0330*/ 	.word	0xffffffff


	//   ....[3]....
        /*0334*/ 	.word	0xffffffff


	//   ....[4]....
        /*0338*/ 	.word	0xffffffff


	//   ....[5]....
        /*033c*/ 	.word	0xffffffff


	//   ....[6]....
        /*0340*/ 	.word	0xffffffff


	//   ....[7]....
        /*0344*/ 	.word	0xffffffff


	//   ....[8]....
        /*0348*/ 	.word	0xffffffff


	//   ....[9]....
        /*034c*/ 	.word	0xffffffff


	//   ....[10]....
        /*0350*/ 	.word	0xffffffff


	//   ....[11]....
        /*0354*/ 	.word	0xffffffff


	//   ....[12]....
        /*0358*/ 	.word	0xffffffff


	//   ....[13]....
        /*035c*/ 	.word	0xffffffff


	//   ....[14]....
        /*0360*/ 	.word	0xffffffff


	//   ....[15]....
        /*0364*/ 	.word	0xffffffff


	//   ....[16]....
        /*0368*/ 	.word	0xffffffff


	//   ....[17]....
        /*036c*/ 	.word	0xffffffff


	//   ....[18]....
        /*0370*/ 	.word	0xffffffff


	//   ....[19]....
        /*0374*/ 	.word	0xffffffff


	//   ....[20]....
        /*0378*/ 	.word	0xffffffff


	//   ....[21]....
        /*037c*/ 	.word	0xffffffff


	//   ....[22]....
        /*0380*/ 	.word	0xffffffff


	//   ....[23]....
        /*0384*/ 	.word	0xffffffff


	//   ....[24]....
        /*0388*/ 	.word	0xffffffff


	//   ....[25]....
        /*038c*/ 	.word	0xffffffff


	//   ....[26]....
        /*0390*/ 	.word	0xffffffff


	//   ....[27]....
        /*0394*/ 	.word	0xffffffff


	//   ....[28]....
        /*0398*/ 	.word	0xffffffff


	//   ....[29]....
        /*039c*/ 	.word	0xffffffff


	//   ....[30]....
        /*03a0*/ 	.word	0xffffffff


	//   ....[31]....
        /*03a4*/ 	.word	0xffffffff


	//   ....[32]....
        /*03a8*/ 	.word	0xffffffff


	//   ....[33]....
        /*03ac*/ 	.word	0xffffffff


	//   ....[34]....
        /*03b0*/ 	.word	0xffffffff


	//   ....[35]....
        /*03b4*/ 	.word	0xffffffff


	//   ....[36]....
        /*03b8*/ 	.word	0xffffffff


	//   ....[37]....
        /*03bc*/ 	.word	0xffffffff


	//   ....[38]....
        /*03c0*/ 	.word	0xffffffff


	//   ....[39]....
        /*03c4*/ 	.word	0xffffffff


	//   ....[40]....
        /*03c8*/ 	.word	0xffffffff


	//   ....[41]....
        /*03cc*/ 	.word	0xffffffff


	//   ....[42]....
        /*03d0*/ 	.word	0xffffffff


	//   ....[43]....
        /*03d4*/ 	.word	0xffffffff


	//   ....[44]....
        /*03d8*/ 	.word	0xffffffff


	//   ....[45]....
        /*03dc*/ 	.word	0xffffffff


	//   ....[46]....
        /*03e0*/ 	.word	0xffffffff


	//   ....[47]....
        /*03e4*/ 	.word	0xffffffff


	//   ....[48]....
        /*03e8*/ 	.word	0xffffffff


	//   ....[49]....
        /*03ec*/ 	.word	0xffffffff


	//   ....[50]....
        /*03f0*/ 	.word	0xffffffff


	//   ....[51]....
        /*03f4*/ 	.word	0xffffffff


	//   ....[52]....
        /*03f8*/ 	.word	0xffffffff


	//   ....[53]....
        /*03fc*/ 	.word	0xffffffff


	//   ....[54]....
        /*0400*/ 	.word	0xffffffff


	//   ....[55]....
        /*0404*/ 	.word	0xffffffff


	//   ....[56]....
        /*0408*/ 	.word	0xffffffff


	//   ....[57]....
        /*040c*/ 	.word	0xffffffff


	//   ....[58]....
        /*0410*/ 	.word	0xffffffff


	//   ....[59]....
        /*0414*/ 	.word	0xffffffff


	//   ....[60]....
        /*0418*/ 	.word	0xffffffff


	//   ....[61]....
        /*041c*/ 	.word	0xffffffff


	//   ....[62]....
        /*0420*/ 	.word	0xffffffff


	//   ....[63]....
        /*0424*/ 	.word	0xffffffff


	//   ....[64]....
        /*0428*/ 	.word	0xffffffff


	//   ....[65]....
        /*042c*/ 	.word	0xffffffff


	//   ....[66]....
        /*0430*/ 	.word	0xffffffff


	//   ....[67]....
        /*0434*/ 	.word	0xffffffff


	//   ....[68]....
        /*0438*/ 	.word	0xffffffff


	//   ....[69]....
        /*043c*/ 	.word	0xffffffff


	//   ....[70]....
        /*0440*/ 	.word	0xffffffff


	//   ....[71]....
        /*0444*/ 	.word	0xffffffff


	//   ....[72]....
        /*0448*/ 	.word	0xffffffff


	//   ....[73]....
        /*044c*/ 	.word	0xffffffff


	//   ....[74]....
        /*0450*/ 	.word	0xffffffff


	//   ....[75]....
        /*0454*/ 	.word	0xffffffff


	//   ....[76]....
        /*0458*/ 	.word	0xffffffff


	//   ....[77]....
        /*045c*/ 	.word	0xffffffff


	//   ....[78]....
        /*0460*/ 	.word	0xffffffff


	//   ....[79]....
        /*0464*/ 	.word	0xffffffff


	//   ....[80]....
        /*0468*/ 	.word	0xffffffff


	//   ....[81]....
        /*046c*/ 	.word	0xffffffff


	//   ....[82]....
        /*0470*/ 	.word	0xffffffff


	//   ....[83]....
        /*0474*/ 	.word	0xffffffff


	//   ....[84]....
        /*0478*/ 	.word	0xffffffff


	//   ....[85]....
        /*047c*/ 	.word	0xffffffff


	//   ....[86]....
        /*0480*/ 	.word	0xffffffff


	//   ....[87]....
        /*0484*/ 	.word	0xffffffff


	//   ....[88]....
        /*0488*/ 	.word	0xffffffff


	//   ....[89]....
        /*048c*/ 	.word	0xffffffff


	//   ....[90]....
        /*0490*/ 	.word	0xffffffff


	//   ....[91]....
        /*0494*/ 	.word	0xffffffff


	//   ....[92]....
        /*0498*/ 	.word	0xffffffff


	//   ....[93]....
        /*049c*/ 	.word	0xffffffff


	//   ....[94]....
        /*04a0*/ 	.word	0xffffffff


	//   ....[95]....
        /*04a4*/ 	.word	0xffffffff


	//   ....[96]....
        /*04a8*/ 	.word	0xffffffff


	//   ....[97]....
        /*04ac*/ 	.word	0xffffffff


	//   ....[98]....
        /*04b0*/ 	.word	0xffffffff


	//   ....[99]....
        /*04b4*/ 	.word	0xffffffff


	//   ....[100]....
        /*04b8*/ 	.word	0xffffffff


	//   ....[101]....
        /*04bc*/ 	.word	0xffffffff


	//   ....[102]....
        /*04c0*/ 	.word	0xffffffff


	//   ....[103]....
        /*04c4*/ 	.word	0xffffffff


	//   ....[104]....
        /*04c8*/ 	.word	0xffffffff


	//   ....[105]....
        /*04cc*/ 	.word	0xffffffff


	//   ....[106]....
        /*04d0*/ 	.word	0xffffffff


	//   ....[107]....
        /*04d4*/ 	.word	0xffffffff


	//   ....[108]....
        /*04d8*/ 	.word	0xffffffff


	//   ....[109]....
        /*04dc*/ 	.word	0xffffffff


	//   ....[110]....
        /*04e0*/ 	.word	0xffffffff


	//   ....[111]....
        /*04e4*/ 	.word	0xffffffff


	//   ....[112]....
        /*04e8*/ 	.word	0xffffffff


	//   ....[113]....
        /*04ec*/ 	.word	0xffffffff


	//   ....[114]....
        /*04f0*/ 	.word	0xffffffff


	//   ....[115]....
        /*04f4*/ 	.word	0xffffffff


	//   ....[116]....
        /*04f8*/ 	.word	0xffffffff


	//   ....[117]....
        /*04fc*/ 	.word	0xffffffff


	//   ....[118]....
        /*0500*/ 	.word	0xffffffff


	//   ....[119]....
        /*0504*/ 	.word	0xffffffff


	//   ....[120]....
        /*0508*/ 	.word	0xffffffff


	//   ....[121]....
        /*050c*/ 	.word	0xffffffff


	//   ....[122]....
        /*0510*/ 	.word	0xffffffff


	//   ....[123]....
        /*0514*/ 	.word	0xffffffff


	//   ....[124]....
        /*0518*/ 	.word	0xffffffff


	//----- nvinfo : EIATTR_COOP_GROUP_INSTR_OFFSETS
	.align		4
.L_230:
        /*051c*/ 	.byte	0x04, 0x28
        /*051e*/ 	.short	(.L_232 - .L_231)


	//   ....[0]....
.L_231:
        /*0520*/ 	.word	0x000000a0


	//   ....[1]....
        /*0524*/ 	.word	0x00002520


	//   ....[2]....
        /*0528*/ 	.word	0x00002530


	//   ....[3]....
        /*052c*/ 	.word	0x00004060


	//   ....[4]....
        /*0530*/ 	.word	0x00004070


	//   ....[5]....
        /*0534*/ 	.word	0x000059f0


	//   ....[6]....
        /*0538*/ 	.word	0x00005a10


	//   ....[7]....
        /*053c*/ 	.word	0x00005f10


	//   ....[8]....
        /*0540*/ 	.word	0x00005f70


	//   ....[9]....
        /*0544*/ 	.word	0x00006e20


	//   ....[10]....
        /*0548*/ 	.word	0x00006e50


	//   ....[11]....
        /*054c*/ 	.word	0x00007030


	//   ....[12]....
        /*0550*/ 	.word	0x00007060


	//   ....[13]....
        /*0554*/ 	.word	0x00007180


	//   ....[14]....
        /*0558*/ 	.word	0x000071b0


	//   ....[15]....
        /*055c*/ 	.word	0x000072f0


	//   ....[16]....
        /*0560*/ 	.word	0x00007340


	//   ....[17]....
        /*0564*/ 	.word	0x000077d0


	//   ....[18]....
        /*0568*/ 	.word	0x00007800


	//   ....[19]....
        /*056c*/ 	.word	0x00007820


	//   ....[20]....
        /*0570*/ 	.word	0x00007830


	//   ....[21]....
        /*0574*/ 	.word	0x00007d80


	//   ....[22]....
        /*0578*/ 	.word	0x00007da0


	//   ....[23]....
        /*057c*/ 	.word	0x00007db0


	//   ....[24]....
        /*0580*/ 	.word	0x00007dc0


	//   ....[25]....
        /*0584*/ 	.word	0x00008330


	//   ....[26]....
        /*0588*/ 	.word	0x000083c0


	//   ....[27]....
        /*058c*/ 	.word	0x00008490


	//   ....[28]....
        /*0590*/ 	.word	0x000084d0


	//   ....[29]....
        /*0594*/ 	.word	0x0000b320


	//   ....[30]....
        /*0598*/ 	.word	0x0000b340


	//   ....[31]....
        /*059c*/ 	.word	0x0000b350


	//   ....[32]....
        /*05a0*/ 	.word	0x0000b360


	//   ....[33]....
        /*05a4*/ 	.word	0x0000b5e0


	//   ....[34]....
        /*05a8*/ 	.word	0x0000b830


	//   ....[35]....
        /*05ac*/ 	.word	0x0000b8a0


	//   ....[36]....
        /*05b0*/ 	.word	0x0000b8e0


	//   ....[37]....
        /*05b4*/ 	.word	0x0000ecd0


	//   ....[38]....
        /*05b8*/ 	.word	0x0000ed00


	//   ....[39]....
        /*05bc*/ 	.word	0x0000ed20


	//   ....[40]....
        /*05c0*/ 	.word	0x0000ed40


	//   ....[41]....
        /*05c4*/ 	.word	0x0000fdd0


	//   ....[42]....
        /*05c8*/ 	.word	0x0000fde0


	//   ....[43]....
        /*05cc*/ 	.word	0x0000fe10


	//   ....[44]....
        /*05d0*/ 	.word	0x0000fe20


	//   ....[45]....
        /*05d4*/ 	.word	0x00010820


	//   ....[46]....
        /*05d8*/ 	.word	0x00010840


	//   ....[47]....
        /*05dc*/ 	.word	0x00010b00


	//   ....[48]....
        /*05e0*/ 	.word	0x00010c10


	//   ....[49]....
        /*05e4*/ 	.word	0x00011180


	//   ....[50]....
        /*05e8*/ 	.word	0x000113b0


	//   ....[51]....
        /*05ec*/ 	.word	0x000113e0


	//   ....[52]....
        /*05f0*/ 	.word	0x000114d0


	//   ....[53]....
        /*05f4*/ 	.word	0x00011610


	//   ....[54]....
        /*05f8*/ 	.word	0x00011800


	//   ....[55]....
        /*05fc*/ 	.word	0x00011880


	//   ....[56]....
        /*0600*/ 	.word	0x00011910


	//   ....[57]....
        /*0604*/ 	.word	0x00013440


	//   ....[58]....
        /*0608*/ 	.word	0x00013450


	//   ....[59]....
        /*060c*/ 	.word	0x00013460


	//   ....[60]....
        /*0610*/ 	.word	0x00013470


	//   ....[61]....
        /*0614*/ 	.word	0x00014810


	//   ....[62]....
        /*0618*/ 	.word	0x00014820


	//   ....[63]....
        /*061c*/ 	.word	0x00014830


	//   ....[64]....
        /*0620*/ 	.word	0x00014840


	//   ....[65]....
        /*0624*/ 	.word	0x00014a40


	//   ....[66]....
        /*0628*/ 	.word	0x00014a50


	//   ....[67]....
        /*062c*/ 	.word	0x00014a60


	//   ....[68]....
        /*0630*/ 	.word	0x00014a80


	//   ....[69]....
        /*0634*/ 	.word	0x00014fa0


	//   ....[70]....
        /*0638*/ 	.word	0x000150e0


	//   ....[71]....
        /*063c*/ 	.word	0x00015330


	//   ....[72]....
        /*0640*/ 	.word	0x00015710


	//   ....[73]....
        /*0644*/ 	.word	0x00015780


	//   ....[74]....
        /*0648*/ 	.word	0x00015860


	//   ....[75]....
        /*064c*/ 	.word	0x00015890


	//   ....[76]....
        /*0650*/ 	.word	0x00015970


	//   ....[77]....
        /*0654*/ 	.word	0x00017eb0


	//   ....[78]....
        /*0658*/ 	.word	0x00017ed0


	//   ....[79]....
        /*065c*/ 	.word	0x00017ee0


	//   ....[80]....
        /*0660*/ 	.word	0x00017ef0


	//   ....[81]....
        /*0664*/ 	.word	0x00018450


	//   ....[82]....
        /*0668*/ 	.word	0x00018480


	//   ....[83]....
        /*066c*/ 	.word	0x000184a0


	//   ....[84]....
        /*0670*/ 	.word	0x000184b0


	//   ....[85]....
        /*0674*/ 	.word	0x00019600


	//   ....[86]....
        /*0678*/ 	.word	0x000196a0


	//   ....[87]....
        /*067c*/ 	.word	0x000197a0


	//   ....[88]....
        /*0680*/ 	.word	0x000197e0


	//   ....[89]....
        /*0684*/ 	.word	0x00019810


	//   ....[90]....
        /*0688*/ 	.word	0x000198f0


	//   ....[91]....
        /*068c*/ 	.word	0x00019910


	//   ....[92]....
        /*0690*/ 	.word	0x00019d70


	//   ....[93]....
        /*0694*/ 	.word	0x0001bb20


	//   ....[94]....
        /*0698*/ 	.word	0x0001bb30


	//   ....[95]....
        /*069c*/ 	.word	0x0001bb40


	//   ....[96]....
        /*06a0*/ 	.word	0x0001bb50


	//   ....[97]....
        /*06a4*/ 	.word	0x0001bb80


	//   ....[98]....
        /*06a8*/ 	.word	0x0001bba0


	//   ....[99]....
        /*06ac*/ 	.word	0x0001bbc0


	//   ....[100]....
        /*06b0*/ 	.word	0x0001bbd0


	//   ....[101]....
        /*06b4*/ 	.word	0x0001d3b0


	//   ....[102]....
        /*06b8*/ 	.word	0x0001d400


	//   ....[103]....
        /*06bc*/ 	.word	0x0001d440


	//   ....[104]....
        /*06c0*/ 	.word	0x0001d480


	//   ....[105]....
        /*06c4*/ 	.word	0x0001d490


	//   ....[106]....
        /*06c8*/ 	.word	0x0001d4a0


	//   ....[107]....
        /*06cc*/ 	.word	0x0001d4b0


	//   ....[108]....
        /*06d0*/ 	.word	0x0001d4c0


	//   ....[109]....
        /*06d4*/ 	.word	0x0001d6e0


	//   ....[110]....
        /*06d8*/ 	.word	0x0001d6f0


	//   ....[111]....
        /*06dc*/ 	.word	0x0001d870


	//   ....[112]....
        /*06e0*/ 	.word	0x0001d8a0


	//   ....[113]....
        /*06e4*/ 	.word	0x0001d9f0


	//   ....[114]....
        /*06e8*/ 	.word	0x0001da20


	//   ....[115]....
        /*06ec*/ 	.word	0x0001db70


	//   ....[116]....
        /*06f0*/ 	.word	0x0001db90


	//   ....[117]....
        /*06f4*/ 	.word	0x0001e4a0


	//   ....[118]....
        /*06f8*/ 	.word	0x0001e4c0


	//   ....[119]....
        /*06fc*/ 	.word	0x0001e610


	//   ....[120]....
        /*0700*/ 	.word	0x0001e640


	//   ....[121]....
        /*0704*/ 	.word	0x0001e770


	//   ....[122]....
        /*0708*/ 	.word	0x0001e7a0


	//   ....[123]....
        /*070c*/ 	.word	0x0001e8d0


	//   ....[124]....
        /*0710*/ 	.word	0x0001e8f0


	//----- nvinfo : EIATTR_EXIT_INSTR_OFFSETS
	.align		4
.L_232:
        /*0714*/ 	.byte	0x04, 0x1c
        /*0716*/ 	.short	(.L_234 - .L_233)


	//   ....[0]....
.L_233:
        /*0718*/ 	.word	0x00000450


	//   ....[1]....
        /*071c*/ 	.word	0x0001dba0


	//   ....[2]....
        /*0720*/ 	.word	0x0001dc70


	//   ....[3]....
        /*0724*/ 	.word	0x0001dcd0


	//   ....[4]....
        /*0728*/ 	.word	0x0001e900


	//   ....[5]....
        /*072c*/ 	.word	0x0001e9b0


	//   ....[6]....
        /*0730*/ 	.word	0x0001ea10


	//----- nvinfo : EIATTR_CTAIDZ_USED
	.align		4
.L_234:
        /*0734*/ 	.byte	0x01, 0x04
	.zero		2


	//----- nvinfo : EIATTR_MAX_THREADS
	.align		4
        /*0738*/ 	.byte	0x04, 0x05
        /*073a*/ 	.short	(.L_236 - .L_235)
.L_235:
        /*073c*/ 	.word	0x00000080
        /*0740*/ 	.word	0x00000001
        /*0744*/ 	.word	0x00000001


	//----- nvinfo : EIATTR_CRS_STACK_SIZE
	.align		4
.L_236:
        /*0748*/ 	.byte	0x04, 0x1e
        /*074a*/ 	.short	(.L_238 - .L_237)
.L_237:
        /*074c*/ 	.word	0x00000000
.L_238:


//--------------------- .nv.callgraph             --------------------------
	.section	.nv.callgraph,"",@"SHT_CUDA_CALLGRAPH"
	.align	4
	.sectionentsize	8
	.align		4
        /*0000*/ 	.word	0x00000000
	.align		4
        /*0004*/ 	.word	0xffffffff
	.align		4
        /*0008*/ 	.word	0x00000000
	.align		4
        /*000c*/ 	.word	0xfffffffe
	.align		4
        /*0010*/ 	.word	0x00000000
	.align		4
        /*0014*/ 	.word	0xfffffffd
	.align		4
        /*0018*/ 	.word	0x00000000
	.align		4
        /*001c*/ 	.word	0xfffffffc


//--------------------- .nv.rel.action            --------------------------
	.section	.nv.rel.action,"",@"SHT_CUDA_RELOCINFO"
	.align	8
	.sectionentsize	8
        /*0000*/ 	.byte	0x73, 0x00, 0x00, 0x00, 0x00, 0x00, 0x00, 0x00, 0x00, 0x00, 0x00, 0x11, 0x25, 0x00, 0x05, 0x36


//--------------------- .nv.constant4             --------------------------
	.section	.nv.constant4,"a",@progbits
	.align	8
	.align		8
.nv.constant4:
        /*0000*/ 	.dword	_ZN79_INTERNAL_a857414e_43_flash_fwd_hdim96_fp16_paged_softcap_sm80_cu_744032ad_35344cuda3std3__45__cpo5beginE
	.align		8
        /*0008*/ 	.dword	_ZN79_INTERNAL_a857414e_43_flash_fwd_hdim96_fp16_paged_softcap_sm80_cu_744032ad_35344cuda3std3__45__cpo3endE
	.align		8
        /*0010*/ 	.dword	_ZN79_INTERNAL_a857414e_43_flash_fwd_hdim96_fp16_paged_softcap_sm80_cu_744032ad_35344cuda3std3__45__cpo6cbeginE
	.align		8
        /*0018*/ 	.dword	_ZN79_INTERNAL_a857414e_43_flash_fwd_hdim96_fp16_paged_softcap_sm80_cu_744032ad_35344cuda3std3__45__cpo4cendE
	.align		8
        /*0020*/ 	.dword	_ZN79_INTERNAL_a857414e_43_flash_fwd_hdim96_fp16_paged_softcap_sm80_cu_744032ad_35344cuda3std3__481_GLOBAL__N__a857414e_43_flash_fwd_hdim96_fp16_paged_softcap_sm80_cu_744032ad_35346ignoreE
	.align		8
        /*0028*/ 	.dword	_ZN79_INTERNAL_a857414e_43_flash_fwd_hdim96_fp16_paged_softcap_sm80_cu_744032ad_35344cuda3std3__419piecewise_constructE
	.align		8
        /*0030*/ 	.dword	_ZN79_INTERNAL_a857414e_43_flash_fwd_hdim96_fp16_paged_softcap_sm80_cu_744032ad_35344cuda3std3__48in_placeE
	.align		8
        /*0038*/ 	.dword	_ZN79_INTERNAL_a857414e_43_flash_fwd_hdim96_fp16_paged_softcap_sm80_cu_744032ad_35344cuda3std6ranges3__45__cpo4swapE
	.align		8
        /*0040*/ 	.dword	_ZN79_INTERNAL_a857414e_43_flash_fwd_hdim96_fp16_paged_softcap_sm80_cu_744032ad_35344cuda3std6ranges3__45__cpo9iter_moveE
	.align		8
        /*0048*/ 	.dword	_ZN79_INTERNAL_a857414e_43_flash_fwd_hdim96_fp16_paged_softcap_sm80_cu_744032ad_35344cute7productE
	.align		8
        /*0050*/ 	.dword	_ZN79_INTERNAL_a857414e_43_flash_fwd_hdim96_fp16_paged_softcap_sm80_cu_744032ad_35344cute1_E


//--------------------- .nv.constant0._ZN7cutlass13device_kernelIN5flash19enable_sm80_to_sm89INS1_16FlashAttnFwdSm80INS1_25CollectiveMainloopFwdSm80ILi4ELi1ELb0EN4cute5tupleIJNS5_1CILi128EEENS7_ILi64EEENS7_ILi96EEEEEELi96ENS_6half_tEfNS_4arch4Sm80ELb0ELb0ELb1ELb0ELb1ELb0ELb1ELb0EEENS1_21CollectiveEpilogueFwdINS6_IJS8_SA_S9_EEENS6_IJNS7_ILi1EEESI_SI_EEESC_SE_Li128ELb0ELb1ELb0ELb0EEENS1_19SingleTileSchedulerILb0ELb0ELb1ELi128EEEEEEEEEvNT_6ParamsE --------------------------
	.section	.nv.constant0._ZN7cutlass13device_kernelIN5flash19enable_sm80_to_sm89INS1_16FlashAttnFwdSm80INS1_25CollectiveMainloopFwdSm80ILi4ELi1ELb0EN4cute5tupleIJNS5_1CILi128EEENS7_ILi64EEENS7_ILi96EEEEEELi96ENS_6half_tEfNS_4arch4Sm80ELb0ELb0ELb1ELb0ELb1ELb0ELb1ELb0EEENS1_21CollectiveEpilogueFwdINS6_IJS8_SA_S9_EEENS6_IJNS7_ILi1EEESI_SI_EEESC_SE_Li128ELb0ELb1ELb0ELb0EEENS1_19SingleTileSchedulerILb0ELb0ELb1ELi128EEEEEEEEEvNT_6ParamsE,"a",@progbits
	.sectionflags	@""
	.align	4
.nv.constant0._ZN7cutlass13device_kernelIN5flash19enable_sm80_to_sm89INS1_16FlashAttnFwdSm80INS1_25CollectiveMainloopFwdSm80ILi4ELi1ELb0EN4cute5tupleIJNS5_1CILi128EEENS7_ILi64EEENS7_ILi96EEEEEELi96ENS_6half_tEfNS_4arch4Sm80ELb0ELb0ELb1ELb0ELb1ELb0ELb1ELb0EEENS1_21CollectiveEpilogueFwdINS6_IJS8_SA_S9_EEENS6_IJNS7_ILi1EEESI_SI_EEESC_SE_Li128ELb0ELb1ELb0ELb0EEENS1_19SingleTileSchedulerILb0ELb0ELb1ELi128EEEEEEEEEvNT_6ParamsE:
	.zero		1400


//--------------------- .nv.constant0._ZN7cutlass13device_kernelIN5flash19enable_sm80_to_sm89INS1_16FlashAttnFwdSm80INS1_25CollectiveMainloopFwdSm80ILi4ELi1ELb0EN4cute5tupleIJNS5_1CILi128EEENS7_ILi64EEENS7_ILi96EEEEEELi96ENS_6half_tEfNS_4arch4Sm80ELb0ELb0ELb1ELb1ELb1ELb0ELb1ELb0EEENS1_21CollectiveEpilogueFwdINS6_IJS8_SA_S9_EEENS6_IJNS7_ILi1EEESI_SI_EEESC_SE_Li128ELb1ELb1ELb0ELb0EEENS1_19SingleTileSchedulerILb1ELb0ELb1ELi128EEEEEEEEEvNT_6ParamsE --------------------------
	.section	.nv.constant0._ZN7cutlass13device_kernelIN5flash19enable_sm80_to_sm89INS1_16FlashAttnFwdSm80INS1_25CollectiveMainloopFwdSm80ILi4ELi1ELb0EN4cute5tupleIJNS5_1CILi128EEENS7_ILi64EEENS7_ILi96EEEEEELi96ENS_6half_tEfNS_4arch4Sm80ELb0ELb0ELb1ELb1ELb1ELb0ELb1ELb0EEENS1_21CollectiveEpilogueFwdINS6_IJS8_SA_S9_EEENS6_IJNS7_ILi1EEESI_SI_EEESC_SE_Li128ELb1ELb1ELb0ELb0EEENS1_19SingleTileSchedulerILb1ELb0ELb1ELi128EEEEEEEEEvNT_6ParamsE,"a",@progbits
	.sectionflags	@""
	.align	4
.nv.constant0._ZN7cutlass13device_kernelIN5flash19enable_sm80_to_sm89INS1_16FlashAttnFwdSm80INS1_25CollectiveMainloopFwdSm80ILi4ELi1ELb0EN4cute5tupleIJNS5_1CILi128EEENS7_ILi64EEENS7_ILi96EEEEEELi96ENS_6half_tEfNS_4arch4Sm80ELb0ELb0ELb1ELb1ELb1ELb0ELb1ELb0EEENS1_21CollectiveEpilogueFwdINS6_IJS8_SA_S9_EEENS6_IJNS7_ILi1EEESI_SI_EEESC_SE_Li128ELb1ELb1ELb0ELb0EEENS1_19SingleTileSchedulerILb1ELb0ELb1ELi128EEEEEEEEEvNT_6ParamsE:
	.zero		1400


//--------------------- .nv.constant0._ZN7cutlass13device_kernelIN5flash19enable_sm80_to_sm89INS1_16FlashAttnFwdSm80INS1_25CollectiveMainloopFwdSm80ILi4ELi1ELb0EN4cute5tupleIJNS5_1CILi128EEENS7_ILi64EEENS7_ILi96EEEEEELi96ENS_6half_tEfNS_4arch4Sm80ELb0ELb0ELb1ELb1ELb1ELb1ELb1ELb0EEENS1_21CollectiveEpilogueFwdINS6_IJS8_SA_S9_EEENS6_IJNS7_ILi1EEESI_SI_EEESC_SE_Li128ELb1ELb1ELb0ELb0EEENS1_19SingleTileSchedulerILb1ELb0ELb1ELi128EEEEEEEEEvNT_6ParamsE --------------------------
	.section	.nv.constant0._ZN7cutlass13device_kernelIN5flash19enable_sm80_to_sm89INS1_16FlashAttnFwdSm80INS1_25CollectiveMainloopFwdSm80ILi4ELi1ELb0EN4cute5tupleIJNS5_1CILi128EEENS7_ILi64EEENS7_ILi96EEEEEELi96ENS_6half_tEfNS_4arch4Sm80ELb0ELb0ELb1ELb1ELb1ELb1ELb1ELb0EEENS1_21CollectiveEpilogueFwdINS6_IJS8_SA_S9_EEENS6_IJNS7_ILi1EEESI_SI_EEESC_SE_Li128ELb1ELb1ELb0ELb0EEENS1_19SingleTileSchedulerILb1ELb0ELb1ELi128EEEEEEEEEvNT_6ParamsE,"a",@progbits
	.sectionflags	@""
	.align	4
.nv.constant0._ZN7cutlass13device_kernelIN5flash19enable_sm80_to_sm89INS1_16FlashAttnFwdSm80INS1_25CollectiveMainloopFwdSm80ILi4ELi1ELb0EN4cute5tupleIJNS5_1CILi128EEENS7_ILi64EEENS7_ILi96EEEEEELi96ENS_6half_tEfNS_4arch4Sm80ELb0ELb0ELb1ELb1ELb1ELb1ELb1ELb0EEENS1_21CollectiveEpilogueFwdINS6_IJS8_SA_S9_EEENS6_IJNS7_ILi1EEESI_SI_EEESC_SE_Li128ELb1ELb1ELb0ELb0EEENS1_19SingleTileSchedulerILb1ELb0ELb1ELi128EEEEEEEEEvNT_6ParamsE:
	.zero		1400


//--------------------- .nv.constant0._ZN7cutlass13device_kernelIN5flash19enable_sm80_to_sm89INS1_16FlashAttnFwdSm80INS1_25CollectiveMainloopFwdSm80ILi4ELi1ELb0EN4cute5tupleIJNS5_1CILi128EEENS7_ILi48EEENS7_ILi96EEEEEELi96ENS_6half_tEfNS_4arch4Sm80ELb0ELb1ELb1ELb0ELb1ELb0ELb1ELb0EEENS1_21CollectiveEpilogueFwdINS6_IJS8_SA_S9_EEENS6_IJNS7_ILi1EEESI_SI_EEESC_SE_Li128ELb0ELb1ELb0ELb0EEENS1_19SingleTileSchedulerILb0ELb0ELb1ELi128EEEEEEEEEvNT_6ParamsE --------------------------
	.section	.nv.constant0._ZN7cutlass13device_kernelIN5flash19enable_sm80_to_sm89INS1_16FlashAttnFwdSm80INS1_25CollectiveMainloopFwdSm80ILi4ELi1ELb0EN4cute5tupleIJNS5_1CILi128EEENS7_ILi48EEENS7_ILi96EEEEEELi96ENS_6half_tEfNS_4arch4Sm80ELb0ELb1ELb1ELb0ELb1ELb0ELb1ELb0EEENS1_21CollectiveEpilogueFwdINS6_IJS8_SA_S9_EEENS6_IJNS7_ILi1EEESI_SI_EEESC_SE_Li128ELb0ELb1ELb0ELb0EEENS1_19SingleTileSchedulerILb0ELb0ELb1ELi128EEEEEEEEEvNT_6ParamsE,"a",@progbits
	.sectionflags	@""
	.align	4
.nv.constant0._ZN7cutlass13device_kernelIN5flash19enable_sm80_to_sm89INS1_16FlashAttnFwdSm80INS1_25CollectiveMainloopFwdSm80ILi4ELi1ELb0EN4cute5tupleIJNS5_1CILi128EEENS7_ILi48EEENS7_ILi96EEEEEELi96ENS_6half_tEfNS_4arch4Sm80ELb0ELb1ELb1ELb0ELb1ELb0ELb1ELb0EEENS1_21CollectiveEpilogueFwdINS6_IJS8_SA_S9_EEENS6_IJNS7_ILi1EEESI_SI_EEESC_SE_Li128ELb0ELb1ELb0ELb0EEENS1_19SingleTileSchedulerILb0ELb0ELb1ELi128EEEEEEEEEvNT_6ParamsE:
	.zero		1400


//--------------------- .nv.constant0._ZN7cutlass13device_kernelIN5flash19enable_sm80_to_sm89INS1_16FlashAttnFwdSm80INS1_25CollectiveMainloopFwdSm80ILi4ELi1ELb0EN4cute5tupleIJNS5_1CILi128EEENS7_ILi48EEENS7_ILi96EEEEEELi96ENS_6half_tEfNS_4arch4Sm80ELb0ELb1ELb1ELb1ELb1ELb0ELb1ELb0EEENS1_21CollectiveEpilogueFwdINS6_IJS8_SA_S9_EEENS6_IJNS7_ILi1EEESI_SI_EEESC_SE_Li128ELb1ELb1ELb0ELb0EEENS1_19SingleTileSchedulerILb1ELb0ELb1ELi128EEEEEEEEEvNT_6ParamsE --------------------------
	.section	.nv.constant0._ZN7cutlass13device_kernelIN5flash19enable_sm80_to_sm89INS1_16FlashAttnFwdSm80INS1_25CollectiveMainloopFwdSm80ILi4ELi1ELb0EN4cute5tupleIJNS5_1CILi128EEENS7_ILi48EEENS7_ILi96EEEEEELi96ENS_6half_tEfNS_4arch4Sm80ELb0ELb1ELb1ELb1ELb1ELb0ELb1ELb0EEENS1_21CollectiveEpilogueFwdINS6_IJS8_SA_S9_EEENS6_IJNS7_ILi1EEESI_SI_EEESC_SE_Li128ELb1ELb1ELb0ELb0EEENS1_19SingleTileSchedulerILb1ELb0ELb1ELi128EEEEEEEEEvNT_6ParamsE,"a",@progbits
	.sectionflags	@""
	.align	4
.nv.constant0._ZN7cutlass13device_kernelIN5flash19enable_sm80_to_sm89INS1_16FlashAttnFwdSm80INS1_25CollectiveMainloopFwdSm80ILi4ELi1ELb0EN4cute5tupleIJNS5_1CILi128EEENS7_ILi48EEENS7_ILi96EEEEEELi96ENS_6half_tEfNS_4arch4Sm80ELb0ELb1ELb1ELb1ELb1ELb0ELb1ELb0EEENS1_21CollectiveEpilogueFwdINS6_IJS8_SA_S9_EEENS6_IJNS7_ILi1EEESI_SI_EEESC_SE_Li128ELb1ELb1ELb0ELb0EEENS1_19SingleTileSchedulerILb1ELb0ELb1ELi128EEEEEEEEEvNT_6ParamsE:
	.zero		1400


//--------------------- .nv.constant0._ZN7cutlass13device_kernelIN5flash19enable_sm80_to_sm89INS1_16FlashAttnFwdSm80INS1_25CollectiveMainloopFwdSm80ILi4ELi1ELb0EN4cute5tupleIJNS5_1CILi128EEENS7_ILi48EEENS7_ILi96EEEEEELi96ENS_6half_tEfNS_4arch4Sm80ELb0ELb1ELb1ELb1ELb1ELb1ELb1ELb0EEENS1_21CollectiveEpilogueFwdINS6_IJS8_SA_S9_EEENS6_IJNS7_ILi1EEESI_SI_EEESC_SE_Li128ELb1ELb1ELb0ELb0EEENS1_19SingleTileSchedulerILb1ELb0ELb1ELi128EEEEEEEEEvNT_6ParamsE --------------------------
	.section	.nv.constant0._ZN7cutlass13device_kernelIN5flash19enable_sm80_to_sm89INS1_16FlashAttnFwdSm80INS1_25CollectiveMainloopFwdSm80ILi4ELi1ELb0EN4cute5tupleIJNS5_1CILi128EEENS7_ILi48EEENS7_ILi96EEEEEELi96ENS_6half_tEfNS_4arch4Sm80ELb0ELb1ELb1ELb1ELb1ELb1ELb1ELb0EEENS1_21CollectiveEpilogueFwdINS6_IJS8_SA_S9_EEENS6_IJNS7_ILi1EEESI_SI_EEESC_SE_Li128ELb1ELb1ELb0ELb0EEENS1_19SingleTileSchedulerILb1ELb0ELb1ELi128EEEEEEEEEvNT_6ParamsE,"a",@progbits
	.sectionflags	@""
	.align	4
.nv.constant0._ZN7cutlass13device_kernelIN5flash19enable_sm80_to_sm89INS1_16FlashAttnFwdSm80INS1_25CollectiveMainloopFwdSm80ILi4ELi1ELb0EN4cute5tupleIJNS5_1CILi128EEENS7_ILi48EEENS7_ILi96EEEEEELi96ENS_6half_tEfNS_4arch4Sm80ELb0ELb1ELb1ELb1ELb1ELb1ELb1ELb0EEENS1_21CollectiveEpilogueFwdINS6_IJS8_SA_S9_EEENS6_IJNS7_ILi1EEESI_SI_EEESC_SE_Li128ELb1ELb1ELb0ELb0EEENS1_19SingleTileSchedulerILb1ELb0ELb1ELi128EEEEEEEEEvNT_6ParamsE:
	.zero		1400


//--------------------- .nv.constant0._ZN7cutlass13device_kernelIN5flash19enable_sm80_to_sm89INS1_16FlashAttnFwdSm80INS1_25CollectiveMainloopFwdSm80ILi4ELi1ELb0EN4cute5tupleIJNS5_1CILi128EEENS7_ILi64EEENS7_ILi96EEEEEELi96ENS_6half_tEfNS_4arch4Sm80ELb1ELb0ELb1ELb0ELb1ELb0ELb1ELb0EEENS1_21CollectiveEpilogueFwdINS6_IJS8_SA_S9_EEENS6_IJNS7_ILi1EEESI_SI_EEESC_SE_Li128ELb0ELb1ELb0ELb0EEENS1_30DynamicPersistentTileSchedulerILi128ELi128ELb0ELb1ELb0EEEEEEEEEvNT_6ParamsE --------------------------
	.section	.nv.constant0._ZN7cutlass13device_kernelIN5flash19enable_sm80_to_sm89INS1_16FlashAttnFwdSm80INS1_25CollectiveMainloopFwdSm80ILi4ELi1ELb0EN4cute5tupleIJNS5_1CILi128EEENS7_ILi64EEENS7_ILi96EEEEEELi96ENS_6half_tEfNS_4arch4Sm80ELb1ELb0ELb1ELb0ELb1ELb0ELb1ELb0EEENS1_21CollectiveEpilogueFwdINS6_IJS8_SA_S9_EEENS6_IJNS7_ILi1EEESI_SI_EEESC_SE_Li128ELb0ELb1ELb0ELb0EEENS1_30DynamicPersistentTileSchedulerILi128ELi128ELb0ELb1ELb0EEEEEEEEEvNT_6ParamsE,"a",@progbits
	.sectionflags	@""
	.align	4
.nv.constant0._ZN7cutlass13device_kernelIN5flash19enable_sm80_to_sm89INS1_16FlashAttnFwdSm80INS1_25CollectiveMainloopFwdSm80ILi4ELi1ELb0EN4cute5tupleIJNS5_1CILi128EEENS7_ILi64EEENS7_ILi96EEEEEELi96ENS_6half_tEfNS_4arch4Sm80ELb1ELb0ELb1ELb0ELb1ELb0ELb1ELb0EEENS1_21CollectiveEpilogueFwdINS6_IJS8_SA_S9_EEENS6_IJNS7_ILi1EEESI_SI_EEESC_SE_Li128ELb0ELb1ELb0ELb0EEENS1_30DynamicPersistentTileSchedulerILi128ELi128ELb0ELb1ELb0EEEEEEEEEvNT_6ParamsE:
	.zero		1416


//--------------------- .nv.constant0._ZN7cutlass13device_kernelIN5flash19enable_sm80_to_sm89INS1_16FlashAttnFwdSm80INS1_25CollectiveMainloopFwdSm80ILi4ELi1ELb0EN4cute5tupleIJNS5_1CILi128EEENS7_ILi64EEENS7_ILi96EEEEEELi96ENS_6half_tEfNS_4arch4Sm80ELb1ELb0ELb1ELb1ELb1ELb0ELb1ELb0EEENS1_21CollectiveEpilogueFwdINS6_IJS8_SA_S9_EEENS6_IJNS7_ILi1EEESI_SI_EEESC_SE_Li128ELb1ELb1ELb0ELb0EEENS1_19SingleTileSchedulerILb1ELb0ELb1ELi128EEEEEEEEEvNT_6ParamsE --------------------------
	.section	.nv.constant0._ZN7cutlass13device_kernelIN5flash19enable_sm80_to_sm89INS1_16FlashAttnFwdSm80INS1_25CollectiveMainloopFwdSm80ILi4ELi1ELb0EN4cute5tupleIJNS5_1CILi128EEENS7_ILi64EEENS7_ILi96EEEEEELi96ENS_6half_tEfNS_4arch4Sm80ELb1ELb0ELb1ELb1ELb1ELb0ELb1ELb0EEENS1_21CollectiveEpilogueFwdINS6_IJS8_SA_S9_EEENS6_IJNS7_ILi1EEESI_SI_EEESC_SE_Li128ELb1ELb1ELb0ELb0EEENS1_19SingleTileSchedulerILb1ELb0ELb1ELi128EEEEEEEEEvNT_6ParamsE,"a",@progbits
	.sectionflags	@""
	.align	4
.nv.constant0._ZN7cutlass13device_kernelIN5flash19enable_sm80_to_sm89INS1_16FlashAttnFwdSm80INS1_25CollectiveMainloopFwdSm80ILi4ELi1ELb0EN4cute5tupleIJNS5_1CILi128EEENS7_ILi64EEENS7_ILi96EEEEEELi96ENS_6half_tEfNS_4arch4Sm80ELb1ELb0ELb1ELb1ELb1ELb0ELb1ELb0EEENS1_21CollectiveEpilogueFwdINS6_IJS8_SA_S9_EEENS6_IJNS7_ILi1EEESI_SI_EEESC_SE_Li128ELb1ELb1ELb0ELb0EEENS1_19SingleTileSchedulerILb1ELb0ELb1ELi128EEEEEEEEEvNT_6ParamsE:
	.zero		1400


//--------------------- .nv.constant0._ZN7cutlass13device_kernelIN5flash19enable_sm80_to_sm89INS1_16FlashAttnFwdSm80INS1_25CollectiveMainloopFwdSm80ILi4ELi1ELb0EN4cute5tupleIJNS5_1CILi128EEENS7_ILi64EEENS7_ILi96EEEEEELi96ENS_6half_tEfNS_4arch4Sm80ELb1ELb0ELb1ELb1ELb1ELb1ELb1ELb0EEENS1_21CollectiveEpilogueFwdINS6_IJS8_SA_S9_EEENS6_IJNS7_ILi1EEESI_SI_EEESC_SE_Li128ELb1ELb1ELb0ELb0EEENS1_19SingleTileSchedulerILb1ELb0ELb1ELi128EEEEEEEEEvNT_6ParamsE --------------------------
	.section	.nv.constant0._ZN7cutlass13device_kernelIN5flash19enable_sm80_to_sm89INS1_16FlashAttnFwdSm80INS1_25CollectiveMainloopFwdSm80ILi4ELi1ELb0EN4cute5tupleIJNS5_1CILi128EEENS7_ILi64EEENS7_ILi96EEEEEELi96ENS_6half_tEfNS_4arch4Sm80ELb1ELb0ELb1ELb1ELb1ELb1ELb1ELb0EEENS1_21CollectiveEpilogueFwdINS6_IJS8_SA_S9_EEENS6_IJNS7_ILi1EEESI_SI_EEESC_SE_Li128ELb1ELb1ELb0ELb0EEENS1_19SingleTileSchedulerILb1ELb0ELb1ELi128EEEEEEEEEvNT_6ParamsE,"a",@progbits
	.sectionflags	@""
	.align	4
.nv.constant0._ZN7cutlass13device_kernelIN5flash19enable_sm80_to_sm89INS1_16FlashAttnFwdSm80INS1_25CollectiveMainloopFwdSm80ILi4ELi1ELb0EN4cute5tupleIJNS5_1CILi128EEENS7_ILi64EEENS7_ILi96EEEEEELi96ENS_6half_tEfNS_4arch4Sm80ELb1ELb0ELb1ELb1ELb1ELb1ELb1ELb0EEENS1_21CollectiveEpilogueFwdINS6_IJS8_SA_S9_EEENS6_IJNS7_ILi1EEESI_SI_EEESC_SE_Li128ELb1ELb1ELb0ELb0EEENS1_19SingleTileSchedulerILb1ELb0ELb1ELi128EEEEEEEEEvNT_6ParamsE:
	.zero		1400


//--------------------- .text._ZN7cutlass13device_kernelIN5flash19enable_sm80_to_sm89INS1_16FlashAttnFwdSm80INS1_25CollectiveMainloopFwdSm80ILi4ELi1ELb0EN4cute5tupleIJNS5_1CILi128EEENS7_ILi64EEENS7_ILi96EEEEEELi96ENS_6half_tEfNS_4arch4Sm80ELb0ELb0ELb1ELb0ELb1ELb0ELb1ELb0EEENS1_21CollectiveEpilogueFwdINS6_IJS8_SA_S9_EEENS6_IJNS7_ILi1EEESI_SI_EEESC_SE_Li128ELb0ELb1ELb0ELb0EEENS1_19SingleTileSchedulerILb0ELb0ELb1ELi128EEEEEEEEEvNT_6ParamsE --------------------------
	.section	.text._ZN7cutlass13device_kernelIN5flash19enable_sm80_to_sm89INS1_16FlashAttnFwdSm80INS1_25CollectiveMainloopFwdSm80ILi4ELi1ELb0EN4cute5tupleIJNS5_1CILi128EEENS7_ILi64EEENS7_ILi96EEEEEELi96ENS_6half_tEfNS_4arch4Sm80ELb0ELb0ELb1ELb0ELb1ELb0ELb1ELb0EEENS1_21CollectiveEpilogueFwdINS6_IJS8_SA_S9_EEENS6_IJNS7_ILi1EEESI_SI_EEESC_SE_Li128ELb0ELb1ELb0ELb0EEENS1_19SingleTileSchedulerILb0ELb0ELb1ELi128EEEEEEEEEvNT_6ParamsE,"ax",@progbits
	.sectioninfo	@"SHI_REGISTERS=255"
	.align	128
.text._ZN7cutlass13device_kernelIN5flash19enable_sm80_to_sm89INS1_16FlashAttnFwdSm80INS1_25CollectiveMainloopFwdSm80ILi4ELi1ELb0EN4cute5tupleIJNS5_1CILi128EEENS7_ILi64EEENS7_ILi96EEEEEELi96ENS_6half_tEfNS_4arch4Sm80ELb0ELb0ELb1ELb0ELb1ELb0ELb1ELb0EEENS1_21CollectiveEpilogueFwdINS6_IJS8_SA_S9_EEENS6_IJNS7_ILi1EEESI_SI_EEESC_SE_Li128ELb0ELb1ELb0ELb0EEENS1_19SingleTileSchedulerILb0ELb0ELb1ELi128EEEEEEEEEvNT_6ParamsE:
        .type           _ZN7cutlass13device_kernelIN5flash19enable_sm80_to_sm89INS1_16FlashAttnFwdSm80INS1_25CollectiveMainloopFwdSm80ILi4ELi1ELb0EN4cute5tupleIJNS5_1CILi128EEENS7_ILi64EEENS7_ILi96EEEEEELi96ENS_6half_tEfNS_4arch4Sm80ELb0ELb0ELb1ELb0ELb1ELb0ELb1ELb0EEENS1_21CollectiveEpilogueFwdINS6_IJS8_SA_S9_EEENS6_IJNS7_ILi1EEESI_SI_EEESC_SE_Li128ELb0ELb1ELb0ELb0EEENS1_19SingleTileSchedulerILb0ELb0ELb1ELi128EEEEEEEEEvNT_6ParamsE,@function
        .size           _ZN7cutlass13device_kernelIN5flash19enable_sm80_to_sm89INS1_16FlashAttnFwdSm80INS1_25CollectiveMainloopFwdSm80ILi4ELi1ELb0EN4cute5tupleIJNS5_1CILi128EEENS7_ILi64EEENS7_ILi96EEEEEELi96ENS_6half_tEfNS_4arch4Sm80ELb0ELb0ELb1ELb0ELb1ELb0ELb1ELb0EEENS1_21CollectiveEpilogueFwdINS6_IJS8_SA_S9_EEENS6_IJNS7_ILi1EEESI_SI_EEESC_SE_Li128ELb0ELb1ELb0ELb0EEENS1_19SingleTileSchedulerILb0ELb0ELb1ELi128EEEEEEEEEvNT_6ParamsE,(.L_x_855 - _ZN7cutlass13device_kernelIN5flash19enable_sm80_to_sm89INS1_16FlashAttnFwdSm80INS1_25CollectiveMainloopFwdSm80ILi4ELi1ELb0EN4cute5tupleIJNS5_1CILi128EEENS7_ILi64EEENS7_ILi96EEEEEELi96ENS_6half_tEfNS_4arch4Sm80ELb0ELb0ELb1ELb0ELb1ELb0ELb1ELb0EEENS1_21CollectiveEpilogueFwdINS6_IJS8_SA_S9_EEENS6_IJNS7_ILi1EEESI_SI_EEESC_SE_Li128ELb0ELb1ELb0ELb0EEENS1_19SingleTileSchedulerILb0ELb0ELb1ELi128EEEEEEEEEvNT_6ParamsE)
        .other          _ZN7cutlass13device_kernelIN5flash19enable_sm80_to_sm89INS1_16FlashAttnFwdSm80INS1_25CollectiveMainloopFwdSm80ILi4ELi1ELb0EN4cute5tupleIJNS5_1CILi128EEENS7_ILi64EEENS7_ILi96EEEEEELi96ENS_6half_tEfNS_4arch4Sm80ELb0ELb0ELb1ELb0ELb1ELb0ELb1ELb0EEENS1_21CollectiveEpilogueFwdINS6_IJS8_SA_S9_EEENS6_IJNS7_ILi1EEESI_SI_EEESC_SE_Li128ELb0ELb1ELb0ELb0EEENS1_19SingleTileSchedulerILb0ELb0ELb1ELi128EEEEEEEEEvNT_6ParamsE,@"STO_CUDA_ENTRY STV_DEFAULT"
_ZN7cutlass13device_kernelIN5flash19enable_sm80_to_sm89INS1_16FlashAttnFwdSm80INS1_25CollectiveMainloopFwdSm80ILi4ELi1ELb0EN4cute5tupleIJNS5_1CILi128EEENS7_ILi64EEENS7_ILi96EEEEEELi96ENS_6half_tEfNS_4arch4Sm80ELb0ELb0ELb1ELb0ELb1ELb0ELb1ELb0EEENS1_21CollectiveEpilogueFwdINS6_IJS8_SA_S9_EEENS6_IJNS7_ILi1EEESI_SI_EEESC_SE_Li128ELb0ELb1ELb0ELb0EEENS1_19SingleTileSchedulerILb0ELb0ELb1ELi128EEEEEEEEEvNT_6ParamsE:
[----:B------:R-:W-:-:S03]  /*0000*/  MOV R1, c[0x0][0x28] ;  /* 0x00000a0000017a02 */ /* 0x000fc60000000f00 */
[----:B------:R-:W1:Y:S01]  /*0010*/  S2UR UR11, SR_CTAID.Z ;  /* 0x00000000000b79c3 */ /* 0x000e620000002700 */
[----:B------:R-:W-:Y:S02]  /*0020*/  IADD3 R1, R1, -0x58, RZ ;  /* 0xffffffa801017810 */ /* 0x000fe40007ffe0ff */
[----:B-1----:R-:W-:-:S13]  /*0030*/  ISETP.LE.AND P0, PT, RZ, UR11, PT ;  /* 0x0000000bff007c0c */ /* 0x002fda000bf03270 */
[----:B------:R-:W-:Y:S05]  /*0040*/  @!P0 EXIT ;  /* 0x000000000000894d */ /* 0x000fea0003800000 */
[----:B------:R-:W-:Y:S02]  /*0050*/  ULDC.64 UR4, c[0x0][0x370] ;  /* 0x0000dc0000047ab9 */ /* 0x000fe40000000a00 */
[----:B------:R-:W-:Y:S02]  /*0060*/  UISETP.NE.U32.AND UP1, UPT, URZ, UR4, UPT ;  /* 0x000000043f00728c */ /* 0x000fe4000bf25070 */
[----:B------:R-:W-:Y:S02]  /*0070*/  ULDC.64 UR14, c[0x0][0x118] ;  /* 0x00004600000e7ab9 */ /* 0x000fe40000000a00 */
[----:B------:R-:W-:Y:S02]  /*0080*/  UISETP.NE.AND.EX UP1, UPT, URZ, UR5, UPT, UP1 ;  /* 0x000000053f00728c */ /* 0x000fe4000bf25310 */
[----:B------:R-:W-:Y:S02]  /*0090*/  ULDC.64 UR6, c[0x0][0x340] ;  /* 0x0000d00000067ab9 */ /* 0x000fe40000000a00 */
[----:B------:R-:W-:-:S02]  /*00a0*/  ULDC.64 UR4, c[0x0][0x340] ;  /* 0x0000d00000047ab9 */ /* 0x000fc40000000a00 */
[----:B------:R-:W-:Y:S01]  /*00b0*/  UISETP.NE.U32.AND UP0, UPT, URZ, UR4, UPT ;  /* 0x000000043f00728c */ /* 0x000fe2000bf05070 */
[----:B------:R-:W-:-:S03]  /*00c0*/  PLOP3.LUT P3, PT, PT, PT, UP1, 0x80, 0x0 ;  /* 0x000000000000781c */ /* 0x000fc60003f6f018 */
[----:B------:R-:W-:Y:S02]  /*00d0*/  UISETP.NE.AND.EX UP0, UPT, URZ, UR5, UPT, UP0 ;  /* 0x000000053f00728c */ /* 0x000fe4000bf05300 */
[----:B------:R-:W-:Y:S02]  /*00e0*/  @UP1 UMOV UR8, 0x4 ;  /* 0x0000000400081882 */ /* 0x000fe40000000000 */
[----:B------:R-:W-:Y:S02]  /*00f0*/  ULDC.64 UR4, c[0x0][0x370] ;  /* 0x0000dc0000047ab9 */ /* 0x000fe40000000a00 */
[----:B------:R-:W-:Y:S01]  /*0100*/  @UP1 UIMAD.WIDE UR8, UR11, UR8, UR4 ;  /* 0x000000080b0812a5 */ /* 0x000fe2000f8e0204 */
[----:B------:R-:W-:-:S04]  /*0110*/  PLOP3.LUT P6, PT, PT, PT, UP0, 0x80, 0x0 ;  /* 0x000000000000781c */ /* 0x000fc80003fcf008 */
[----:B------:R-:W-:Y:S01]  /*0120*/  @UP0 UMOV UR4, 0x4 ;  /* 0x0000000400040882 */ /* 0x000fe20000000000 */
[----:B------:R-:W-:Y:S01]  /*0130*/  IMAD.U32 R2, RZ, RZ, UR8 ;  /* 0x00000008ff027e24 */ /* 0x000fe2000f8e00ff */
[----:B------:R-:W-:Y:S01]  /*0140*/  @UP0 UIMAD.WIDE UR4, UR11, UR4, UR6 ;  /* 0x000000040b0402a5 */ /* 0x000fe2000f8e0206 */
[----:B------:R-:W-:-:S05]  /*0150*/  IMAD.U32 R3, RZ, RZ, UR9 ;  /* 0x00000009ff037e24 */ /* 0x000fca000f8e00ff */
[----:B------:R1:W2:Y:S02]  /*0160*/  @P3 LDG.E R9, [R2.64] ;  /* 0x0000000e02093981 */ /* 0x0002a4000c1e1900 */
[----:B-1----:R-:W-:Y:S02]  /*0170*/  IMAD.U32 R2, RZ, RZ, UR4 ;  /* 0x00000004ff027e24 */ /* 0x002fe4000f8e00ff */
[----:B------:R-:W-:Y:S01]  /*0180*/  IMAD.U32 R3, RZ, RZ, UR5 ;  /* 0x00000005ff037e24 */ /* 0x000fe2000f8e00ff */
[----:B------:R-:W1:Y:S01]  /*0190*/  S2R R57, SR_TID.X ;  /* 0x0000000000397919 */ /* 0x000e620000002100 */
[----:B------:R-:W3:Y:S03]  /*01a0*/  S2UR UR8, SR_CTAID.Y ;  /* 0x00000000000879c3 */ /* 0x000ee60000002600 */
[----:B------:R-:W4:Y:S01]  /*01b0*/  S2R R8, SR_CTAID.X ;  /* 0x0000000000087919 */ /* 0x000f220000002500 */
[----:B------:R-:W-:Y:S01]  /*01c0*/  IMAD.MOV.U32 R17, RZ, RZ, c[0x0][0x2c4] ;  /* 0x0000b100ff117624 */ /* 0x000fe200078e00ff */
[----:B------:R-:W-:-:S02]  /*01d0*/  ULDC.64 UR4, c[0x0][0x1b8] ;  /* 0x00006e0000047ab9 */ /* 0x000fc40000000a00 */
[----:B------:R5:W2:Y:S01]  /*01e0*/  @P6 LDG.E R18, [R2.64] ;  /* 0x0000000e02126981 */ /* 0x000aa2000c1e1900 */
[----:B------:R-:W-:Y:S01]  /*01f0*/  USHF.R.S32.HI UR9, URZ, 0x1f, UR11 ;  /* 0x0000001f3f097899 */ /* 0x000fe2000801140b */
[C---:B------:R-:W-:Y:S01]  /*0200*/  ISETP.NE.AND P0, PT, R17.reuse, 0x1, PT ;  /* 0x000000011100780c */ /* 0x040fe20003f05270 */
[----:B------:R-:W-:Y:S01]  /*0210*/  IMAD R17, R17, c[0x0][0x168], RZ ;  /* 0x00005a0011117a24 */ /* 0x000fe200078e02ff */
[----:B------:R-:W-:Y:S01]  /*0220*/  UMOV UR10, URZ ;  /* 0x0000003f000a7c82 */ /* 0x000fe20008000000 */
[----:B------:R-:W-:Y:S01]  /*0230*/  IMAD.MOV.U32 R236, RZ, RZ, RZ ;  /* 0x000000ffffec7224 */ /* 0x000fe200078e00ff */
[----:B-1----:R-:W-:Y:S01]  /*0240*/  SHF.R.S32.HI R22, RZ, 0x1f, R57 ;  /* 0x0000001fff167819 */ /* 0x002fe20000011439 */
[----:B---3--:R-:W-:Y:S02]  /*0250*/  USHF.R.S32.HI UR6, URZ, 0x1f, UR8 ;  /* 0x0000001f3f067899 */ /* 0x008fe40008011408 */
[----:B------:R-:W-:Y:S01]  /*0260*/  UIMAD.WIDE.U32 UR12, UR8, UR4, URZ ;  /* 0x00000004080c72a5 */ /* 0x000fe2000f8e003f */
[CC--:B------:R-:W-:Y:S01]  /*0270*/  LEA.HI R25, R22.reuse, R57.reuse, RZ, 0x3 ;  /* 0x0000003916197211 */ /* 0x0c0fe200078f18ff */
[----:B------:R-:W-:Y:S01]  /*0280*/  UIMAD UR7, UR6, UR4, URZ ;  /* 0x00000004060772a4 */ /* 0x000fe2000f8e023f */
[----:B------:R-:W-:-:S02]  /*0290*/  LEA.HI R32, R22, R57, RZ, 0x5 ;  /* 0x0000003916207211 */ /* 0x000fc400078f28ff */
[----:B------:R-:W-:Y:S01]  /*02a0*/  SHF.R.S32.HI R24, RZ, 0x3, R25 ;  /* 0x00000003ff187819 */ /* 0x000fe20000011419 */
[----:B------:R-:W-:Y:S01]  /*02b0*/  UIMAD UR7, UR8, UR5, UR7 ;  /* 0x00000005080772a4 */ /* 0x000fe2000f8e0207 */
[----:B-----5:R-:W-:Y:S02]  /*02c0*/  LEA.HI R2, R22, R57, RZ, 0x2 ;  /* 0x0000003916027211 */ /* 0x020fe400078f10ff */
[----:B------:R-:W-:Y:S01]  /*02d0*/  ULDC.64 UR4, c[0x0][0x1c0] ;  /* 0x0000700000047ab9 */ /* 0x000fe20000000a00 */
[----:B------:R-:W-:Y:S01]  /*02e0*/  SHF.R.S32.HI R27, RZ, 0x5, R32 ;  /* 0x00000005ff1b7819 */ /* 0x000fe20000011420 */
[----:B------:R-:W-:Y:S01]  /*02f0*/  UIADD3 UR13, UR13, UR7, URZ ;  /* 0x000000070d0d7290 */ /* 0x000fe2000fffe03f */
[----:B------:R-:W-:Y:S01]  /*0300*/  LOP3.LUT R0, R2, 0xfffffffc, RZ, 0xc0, !PT ;  /* 0xfffffffc02007812 */ /* 0x000fe200078ec0ff */
[----:B------:R-:W-:Y:S01]  /*0310*/  UIMAD UR9, UR9, UR4, URZ ;  /* 0x00000004090972a4 */ /* 0x000fe2000f8e023f */
[----:B------:R-:W-:Y:S01]  /*0320*/  SHF.R.S32.HI R26, RZ, 0x2, R2 ;  /* 0x00000002ff1a7819 */ /* 0x000fe20000011402 */
[----:B------:R-:W-:-:S02]  /*0330*/  UIMAD.WIDE.U32 UR12, UR11, UR4, UR12 ;  /* 0x000000040b0c72a5 */ /* 0x000fc4000f8e000c */
[----:B------:R-:W-:Y:S01]  /*0340*/  IMAD.IADD R7, R57, 0x1, -R0 ;  /* 0x0000000139077824 */ /* 0x000fe200078e0a00 */
[----:B------:R-:W-:Y:S01]  /*0350*/  UIMAD UR5, UR11, UR5, UR9 ;  /* 0x000000050b0572a4 */ /* 0x000fe2000f8e0209 */
[C-C-:B----4-:R-:W-:Y:S01]  /*0360*/  IMAD R19, R8.reuse, 0x80, R26.reuse ;  /* 0x0000008008137824 */ /* 0x150fe200078e021a */
[----:B------:R-:W-:Y:S01]  /*0370*/  ULDC UR4, c[0x0][0x2ac] ;  /* 0x0000ab0000047ab9 */ /* 0x000fe20000000800 */
[C---:B------:R-:W-:Y:S01]  /*0380*/  IMAD R156, R7.reuse, 0x20, R26 ;  /* 0x00000020079c7824 */ /* 0x040fe200078e021a */
[----:B------:R-:W-:Y:S01]  /*0390*/  UIADD3 UR5, UR13, UR5, URZ ;  /* 0x000000050d057290 */ /* 0x000fe2000fffe03f */
[----:B------:R-:W-:Y:S01]  /*03a0*/  IMAD.U32 R3, RZ, RZ, UR13 ;  /* 0x0000000dff037e24 */ /* 0x000fe2000f8e00ff */
[----:B------:R-:W-:Y:S01]  /*03b0*/  ULDC UR9, c[0x0][0x1d0] ;  /* 0x0000740000097ab9 */ /* 0x000fe20000000800 */
[----:B------:R-:W-:Y:S01]  /*03c0*/  IMAD R10, R8, 0x80, R156 ;  /* 0x00000080080a7824 */ /* 0x000fe200078e029c */
[----:B------:R-:W-:Y:S01]  /*03d0*/  STL [R1+0x10], R156 ;  /* 0x0000109c01007387 */ /* 0x000fe20000100800 */
[----:B------:R-:W-:Y:S01]  /*03e0*/  IMAD.U32 R2, RZ, RZ, UR12 ;  /* 0x0000000cff027e24 */ /* 0x000fe2000f8e00ff */
[----:B------:R-:W-:Y:S01]  /*03f0*/  UIMAD UR9, UR4, UR9, URZ ;  /* 0x00000009040972a4 */ /* 0x000fe2000f8e023f */
[----:B------:R-:W-:Y:S01]  /*0400*/  @P0 IMAD.HI.U32 R0, R10, c[0x0][0x2c8], RZ ;  /* 0x0000b2000a000a27 */ /* 0x000fe200078e00ff */
[----:B------:R-:W-:Y:S03]  /*0410*/  STL [R1+0x40], R10 ;  /* 0x0000400a01007387 */ /* 0x000fe60000100800 */
[----:B------:R-:W-:Y:S01]  /*0420*/  IMAD.MOV.U32 R4, RZ, RZ, R10 ;  /* 0x000000ffff047224 */ /* 0x000fe200078e000a */
[----:B------:R-:W-:Y:S01]  /*0430*/  @P0 SHF.R.U32.HI R4, RZ, c[0x0][0x2cc], R0 ;  /* 0x0000b300ff040a19 */ /* 0x000fe20000011600 */
[----:B------:R-:W-:Y:S01]  /*0440*/  IMAD.U32 R3, RZ, RZ, UR5 ;  /* 0x00000005ff037e24 */ /* 0x000fe2000f8e00ff */
[----:B------:R-:W-:Y:S01]  /*0450*/  ULDC UR5, c[0x0][0x1d0] ;  /* 0x0000740000057ab9 */ /* 0x000fe20000000800 */
[----:B------:R-:W-:Y:S01]  /*0460*/  IMAD.SHL.U32 R56, R7, 0x8, RZ ;  /* 0x0000000807387824 */ /* 0x000fe200078e00ff */
[--C-:B------:R-:W-:Y:S01]  /*0470*/  SHF.R.S32.HI R5, RZ, 0x1f, R4.reuse ;  /* 0x0000001fff057819 */ /* 0x100fe20000011404 */
[----:B------:R-:W-:Y:S01]  /*0480*/  IMAD.MOV R0, RZ, RZ, -R4 ;  /* 0x000000ffff007224 */ /* 0x000fe200078e0a04 */
[----:B------:R-:W-:Y:S01]  /*0490*/  UIMAD UR5, UR4, UR5, 0x3f ;  /* 0x0000003f040574a4 */ /* 0x000fe2000f8e0205 */
[----:B------:R-:W-:Y:S01]  /*04a0*/  IMAD.WIDE.U32 R2, R4, c[0x0][0x1b0], R2 ;  /* 0x00006c0004027a25 */ /* 0x000fe200078e0002 */
[C---:B------:R-:W-:Y:S01]  /*04b0*/  IADD3 R155, R56.reuse, 0x20, RZ ;  /* 0x00000020389b7810 */ /* 0x040fe20007ffe0ff */
[----:B------:R-:W-:Y:S01]  /*04c0*/  STL [R1+0x3c], R19 ;  /* 0x00003c1301007387 */ /* 0x000fe20000100800 */
[C---:B------:R-:W-:Y:S01]  /*04d0*/  IADD3 R154, R56.reuse, 0x40, RZ ;  /* 0x00000040389a7810 */ /* 0x040fe20007ffe0ff */
[----:B------:R-:W-:Y:S01]  /*04e0*/  IMAD R6, R5, c[0x0][0x1b0], RZ ;  /* 0x00006c0005067a24 */ /* 0x000fe200078e02ff */
[----:B------:R-:W-:Y:S01]  /*04f0*/  ISETP.GE.AND P5, PT, R56, c[0x0][0x198], PT ;  /* 0x0000660038007a0c */ /* 0x000fe20003fa6270 */
[----:B------:R-:W-:Y:S01]  /*0500*/  IMAD R5, R0, c[0x0][0x2c4], R10 ;  /* 0x0000b10000057a24 */ /* 0x000fe200078e020a */
[----:B------:R-:W-:Y:S01]  /*0510*/  USHF.R.S32.HI UR7, URZ, 0x1f, UR5 ;  /* 0x0000001f3f077899 */ /* 0x000fe20008011405 */
[----:B------:R-:W-:Y:S01]  /*0520*/  IMAD R0, R4, c[0x0][0x1b4], R6 ;  /* 0x00006d0004007a24 */ /* 0x000fe200078e0206 */
[----:B------:R-:W-:Y:S01]  /*0530*/  IADD3 R6, R19, 0x40, RZ ;  /* 0x0000004013067810 */ /* 0x000fe20007ffe0ff */
[----:B------:R-:W-:Y:S01]  /*0540*/  STL [R1+0x24], R155 ;  /* 0x0000249b01007387 */ /* 0x000fe20000100800 */
[----:B------:R-:W-:Y:S01]  /*0550*/  SHF.R.S32.HI R4, RZ, 0x1f, R5 ;  /* 0x0000001fff047819 */ /* 0x000fe20000011405 */
[----:B------:R-:W-:Y:S01]  /*0560*/  IMAD.IADD R3, R3, 0x1, R0 ;  /* 0x0000000103037824 */ /* 0x000fe200078e0200 */
[-C--:B------:R-:W-:Y:S01]  /*0570*/  ISETP.GE.AND P2, PT, R6, R17.reuse, PT ;  /* 0x000000110600720c */ /* 0x080fe20003f46270 */
[----:B------:R-:W-:Y:S01]  /*0580*/  ULEA.HI UR7, UR7, UR5, URZ, 0x6 ;  /* 0x0000000507077291 */ /* 0x000fe2000f8f303f */
[----:B------:R-:W-:Y:S01]  /*0590*/  ISETP.GE.AND P4, PT, R155, c[0x0][0x198], PT ;  /* 0x000066009b007a0c */ /* 0x000fe20003f86270 */
[----:B------:R-:W-:Y:S01]  /*05a0*/  IMAD R0, R4, c[0x0][0x1a8], RZ ;  /* 0x00006a0004007a24 */ /* 0x000fe200078e02ff */
[----:B------:R-:W-:Y:S01]  /*05b0*/  IADD3 R4, R19, 0x20, RZ ;  /* 0x0000002013047810 */ /* 0x000fe20007ffe0ff */
[C---:B------:R-:W-:Y:S01]  /*05c0*/  IMAD.WIDE.U32 R2, R5.reuse, c[0x0][0x1a8], R2 ;  /* 0x00006a0005027a25 */ /* 0x040fe200078e0002 */
[----:B------:R-:W-:Y:S01]  /*05d0*/  USHF.R.S32.HI UR7, URZ, 0x6, UR7 ;  /* 0x000000063f077899 */ /* 0x000fe20008011407 */
[----:B------:R-:W-:Y:S01]  /*05e0*/  STL [R1+0x28], R154 ;  /* 0x0000289a01007387 */ /* 0x000fe20000100800 */
[----:B------:R-:W-:Y:S01]  /*05f0*/  ISETP.GE.AND P0, PT, R4, R17, PT ;  /* 0x000000110400720c */ /* 0x000fe20003f06270 */
[----:B------:R-:W-:Y:S01]  /*0600*/  IMAD R0, R5, c[0x0][0x1ac], R0 ;  /* 0x00006b0005007a24 */ /* 0x000fe200078e0200 */
[----:B------:R-:W-:Y:S01]  /*0610*/  LEA R16, P1, R2, c[0x0][0x160], 0x1 ;  /* 0x0000580002107a11 */ /* 0x000fe200078208ff */
[----:B------:R-:W-:-:S02]  /*0620*/  ULDC UR5, c[0x0][0x2b8] ;  /* 0x0000ae0000057ab9 */ /* 0x000fc40000000800 */
[----:B------:R-:W-:Y:S01]  /*0630*/  IMAD.IADD R0, R3, 0x1, R0 ;  /* 0x0000000103007824 */ /* 0x000fe200078e0200 */
[----:B------:R-:W-:Y:S01]  /*0640*/  UISETP.NE.AND UP1, UPT, UR5, 0x1, UPT ;  /* 0x000000010500788c */ /* 0x000fe2000bf25270 */
[----:B------:R-:W-:Y:S01]  /*0650*/  IMAD.SHL.U32 R3, R24, 0x40, RZ ;  /* 0x0000004018037824 */ /* 0x000fe200078e00ff */
[----:B------:R-:W-:Y:S01]  /*0660*/  SHFL.IDX PT, R4, R16, RZ, 0x1c1f ;  /* 0x001c1fff10047589 */ /* 0x000fe200000e0000 */
[----:B------:R-:W-:Y:S01]  /*0670*/  ULDC.64 UR4, c[0x0][0x2b0] ;  /* 0x0000ac0000047ab9 */ /* 0x000fe20000000a00 */
[----:B------:R-:W-:Y:S02]  /*0680*/  LEA.HI.X R11, R2, c[0x0][0x164], R0, 0x1, P1 ;  /* 0x00005900020b7a11 */ /* 0x000fe400008f0c00 */
[----:B------:R-:W-:Y:S02]  /*0690*/  ISETP.GE.AND P1, PT, R19, R17, PT ;  /* 0x000000111300720c */ /* 0x000fe40003f26270 */
[----:B------:R-:W-:Y:S01]  /*06a0*/  LOP3.LUT R0, R3, 0xc0, RZ, 0xc0, !PT ;  /* 0x000000c003007812 */ /* 0x000fe200078ec0ff */
[----:B------:R-:W1:Y:S01]  /*06b0*/  SHFL.IDX PT, R5, R11, RZ, 0x1c1f ;  /* 0x001c1fff0b057589 */ /* 0x000e6200000e0000 */
[----:B------:R-:W-:-:S02]  /*06c0*/  LEA.HI R2, R26, R26, RZ, 0x1 ;  /* 0x0000001a1a027211 */ /* 0x000fc400078f08ff */
[----:B------:R-:W-:Y:S02]  /*06d0*/  SHF.R.U32.HI R3, RZ, 0x3, R0 ;  /* 0x00000003ff037819 */ /* 0x000fe40000011600 */
[----:B------:R-:W-:Y:S02]  /*06e0*/  LOP3.LUT R0, R0, 0x18, R56, 0xf8, !PT ;  /* 0x0000001800007812 */ /* 0x000fe400078ef838 */
[----:B------:R-:W-:Y:S02]  /*06f0*/  LOP3.LUT R2, R2, 0x7fffffe, RZ, 0xc0, !PT ;  /* 0x07fffffe02027812 */ /* 0x000fe400078ec0ff */
[----:B------:R-:W-:Y:S02]  /*0700*/  LOP3.LUT R6, R0, R3, RZ, 0x3c, !PT ;  /* 0x0000000300067212 */ /* 0x000fe400078e3cff */
[----:B------:R-:W-:Y:S01]  /*0710*/  @!P1 SHF.R.S32.HI R3, RZ, 0x1f, R154 ;  /* 0x0000001fff039819 */ /* 0x000fe2000001149a */
[----:B------:R-:W-:Y:S01]  /*0720*/  IMAD.IADD R0, R26, 0x1, -R2 ;  /* 0x000000011a007824 */ /* 0x000fe200078e0a02 */
[----:B------:R-:W-:-:S03]  /*0730*/  @!P1 SHF.R.S32.HI R2, RZ, 0x1f, R155 ;  /* 0x0000001fff029819 */ /* 0x000fc6000001149b */
[----:B------:R-:W-:Y:S01]  /*0740*/  IMAD R0, R27, 0x8, R0 ;  /* 0x000000081b007824 */ /* 0x000fe200078e0200 */
[----:B------:R-:W-:-:S03]  /*0750*/  @!P1 LEA.HI R2, R2, R155, RZ, 0x3 ;  /* 0x0000009b02029211 */ /* 0x000fc600078f18ff */
[----:B------:R-:W-:Y:S01]  /*0760*/  IMAD.U32 R153, R0, 0x20, R6 ;  /* 0x0000002000997824 */ /* 0x000fe200078e0006 */
[----:B------:R-:W-:Y:S02]  /*0770*/  @!P1 LEA.HI R0, R3, R154, RZ, 0x3 ;  /* 0x0000009a03009211 */ /* 0x000fe400078f18ff */
[----:B------:R-:W-:Y:S01]  /*0780*/  @!P1 LOP3.LUT R8, R2, 0xfffffff8, RZ, 0xc0, !PT ;  /* 0xfffffff802089812 */ /* 0x000fe200078ec0ff */
[----:B------:R-:W-:Y:S01]  /*0790*/  SHFL.IDX PT, R3, R11, 0x1, 0x1c1f ;  /* 0x003c1f000b037f89 */ /* 0x000fe200000e0000 */
[----:B------:R-:W-:Y:S01]  /*07a0*/  @!P1 LOP3.LUT R0, R0, 0xfffffff8, RZ, 0xc0, !PT ;  /* 0xfffffff800009812 */ /* 0x000fe200078ec0ff */
[--C-:B-1----:R-:W-:Y:S02]  /*07b0*/  @!P1 IMAD.WIDE R6, R56, 0x2, R4.reuse ;  /* 0x0000000238069825 */ /* 0x102fe400078e0204 */
[----:B------:R-:W1:Y:S02]  /*07c0*/  SHFL.IDX PT, R2, R16, 0x1, 0x1c1f ;  /* 0x003c1f0010027f89 */ /* 0x000e6400000e0000 */
[----:B------:R-:W-:Y:S01]  /*07d0*/  @!P1 IMAD.WIDE R12, R0, 0x2, R4 ;  /* 0x00000002000c9825 */ /* 0x000fe200078e0204 */
[----:B------:R-:W-:Y:S01]  /*07e0*/  @!P0 SHF.R.S32.HI R0, RZ, 0x1f, R154 ;  /* 0x0000001fff008819 */ /* 0x000fe2000001149a */
[----:B--2---:R1:W2:Y:S02]  /*07f0*/  @P3 R2UR UR10, R9 ;  /* 0x00000000090a33c2 */ /* 0x0042a400000e0000 */
[----:B------:R-:W-:Y:S01]  /*0800*/  @!P1 IMAD.WIDE R14, R8, 0x2, R4 ;  /* 0x00000002080e9825 */ /* 0x000fe200078e0204 */
[----:B------:R-:W-:-:S05]  /*0810*/  ISETP.GE.AND P3, PT, R154, c[0x0][0x198], PT ;  /* 0x000066009a007a0c */ /* 0x000fca0003f66270 */
[----:B------:R3:W4:Y:S01]  /*0820*/  @P6 R2UR UR16, R18 ;  /* 0x00000000121063c2 */ /* 0x00072200000e0000 */
[----:B------:R-:W-:Y:S01]  /*0830*/  @!P0 SHF.R.S32.HI R4, RZ, 0x1f, R155 ;  /* 0x0000001fff048819 */ /* 0x000fe2000001149b */
[----:B------:R-:W-:Y:S01]  /*0840*/  @!P1 IMAD.SHL.U32 R10, R153, 0x2, RZ ;  /* 0x00000002990a9824 */ /* 0x000fe200078e00ff */
[----:B------:R-:W-:Y:S01]  /*0850*/  @!P0 LEA.HI R0, R0, R154, RZ, 0x3 ;  /* 0x0000009a00008211 */ /* 0x000fe200078f18ff */
[----:B----4-:R-:W-:Y:S01]  /*0860*/  @!UP0 UMOV UR16, UR11 ;  /* 0x0000000b00108c82 */ /* 0x010fe20008000000 */
[----:B------:R-:W-:Y:S01]  /*0870*/  @!P0 LEA.HI R4, R4, R155, RZ, 0x3 ;  /* 0x0000009b04048211 */ /* 0x000fe200078f18ff */
[----:B------:R-:W-:Y:S01]  /*0880*/  USHF.R.S32.HI UR11, URZ, 0x1f, UR16 ;  /* 0x0000001f3f0b7899 */ /* 0x000fe20008011410 */
[----:B------:R-:W-:Y:S01]  /*0890*/  @!P0 LOP3.LUT R0, R0, 0xfffffff8, RZ, 0xc0, !PT ;  /* 0xfffffff800008812 */ /* 0x000fe200078ec0ff */
[----:B------:R4:W-:Y:S01]  /*08a0*/  @!P1 LDGSTS.E.BYPASS.LTC128B.128 [R10+0x6100], [R6.64], !P5 ;  /* 0x06100000060a9fae */ /* 0x0009e2000e901d4e */
[----:B------:R-:W-:Y:S01]  /*08b0*/  @!P0 LOP3.LUT R4, R4, 0xfffffff8, RZ, 0xc0, !PT ;  /* 0xfffffff804048812 */ /* 0x000fe200078ec0ff */
[----:B------:R-:W-:Y:S01]  /*08c0*/  UIMAD UR11, UR11, UR4, URZ ;  /* 0x000000040b0b72a4 */ /* 0x000fe2000f8e023f */
[----:B------:R-:W-:Y:S01]  /*08d0*/  PLOP3.LUT P6, PT, PT, PT, UP1, 0x80, 0x0 ;  /* 0x000000000000781c */ /* 0x000fe20003fcf018 */
[----:B-1----:R-:W-:Y:S01]  /*08e0*/  @!P0 IMAD.WIDE R8, R0, 0x2, R2 ;  /* 0x0000000200088825 */ /* 0x002fe200078e0202 */
[----:B------:R1:W-:Y:S01]  /*08f0*/  @!P1 LDGSTS.E.BYPASS.LTC128B.128 [R10+0x8100], [R14.64], !P4 ;  /* 0x081000000e0a9fae */ /* 0x0003e2000e101d4e */
[----:B------:R-:W-:-:S02]  /*0900*/  UIMAD.WIDE.U32 UR12, UR16, UR4, URZ ;  /* 0x00000004100c72a5 */ /* 0x000fc4000f8e003f */
[--C-:B------:R-:W-:Y:S01]  /*0910*/  @!P0 IMAD.WIDE R4, R4, 0x2, R2.reuse ;  /* 0x0000000204048825 */ /* 0x100fe200078e0202 */
[----:B------:R1:W-:Y:S01]  /*0920*/  @!P1 LDGSTS.E.BYPASS.LTC128B.128 [R10+0xa100], [R12.64], !P3 ;  /* 0x0a1000000c0a9fae */ /* 0x0003e2000d901d4e */
[----:B------:R-:W-:Y:S01]  /*0930*/  PLOP3.LUT P1, PT, PT, PT, UP1, 0x80, 0x0 ;  /* 0x000000000000781c */ /* 0x000fe20003f2f018 */
[----:B------:R-:W-:Y:S01]  /*0940*/  UIMAD UR11, UR16, UR5, UR11 ;  /* 0x00000005100b72a4 */ /* 0x000fe2000f8e020b */
[----:B------:R-:W-:Y:S01]  /*0950*/  @!P0 IMAD.WIDE R2, R56, 0x2, R2 ;  /* 0x0000000238028825 */ /* 0x000fe200078e0202 */
[----:B------:R-:W-:Y:S01]  /*0960*/  ULEA UR17, UR7, 0xffffffc0, 0x6 ;  /* 0xffffffc007117891 */ /* 0x000fe2000f8e303f */
[----:B------:R-:W-:Y:S01]  /*0970*/  STL [R1+0x38], R153 ;  /* 0x0000389901007387 */ /* 0x000fe20000100800 */
[----:B------:R-:W-:Y:S02]  /*0980*/  UIADD3 UR11, UR13, UR11, URZ ;  /* 0x0000000b0d0b7290 */ /* 0x000fe4000fffe03f */
[----:B------:R-:W-:Y:S01]  /*0990*/  ULDC.64 UR4, c[0x0][0x1e8] ;  /* 0x00007a0000047ab9 */ /* 0x000fe20000000a00 */
[----:B----4-:R-:W-:-:S02]  /*09a0*/  IMAD.U32 R7, RZ, RZ, UR7 ;  /* 0x00000007ff077e24 */ /* 0x010fc4000f8e00ff */
[----:B------:R-:W-:Y:S02]  /*09b0*/  @!P0 IMAD.SHL.U32 R6, R153, 0x2, RZ ;  /* 0x0000000299068824 */ /* 0x000fe400078e00ff */
[----:B------:R-:W-:Y:S01]  /*09c0*/  IMAD R0, R7, 0x40, R156 ;  /* 0x0000004007007824 */ /* 0x000fe200078e029c */
[----:B------:R-:W-:Y:S02]  /*09d0*/  @!P2 SHF.R.S32.HI R7, RZ, 0x1f, R155 ;  /* 0x0000001fff07a819 */ /* 0x000fe4000001149b */
[----:B------:R4:W-:Y:S02]  /*09e0*/  @!P0 LDGSTS.E.BYPASS.LTC128B.128 [R6+0x6900], [R2.64], !P5 ;  /* 0x0690000002068fae */ /* 0x0009e4000e901d4e */
[----:B------:R-:W-:Y:S02]  /*09f0*/  IADD3 R0, R0, -0x40, RZ ;  /* 0xffffffc000007810 */ /* 0x000fe40007ffe0ff */
[----:B------:R5:W-:Y:S01]  /*0a00*/  @!P0 LDGSTS.E.BYPASS.LTC128B.128 [R6+0x8900], [R4.64], !P4 ;  /* 0x0890000004068fae */ /* 0x000be2000e101d4e */
[----:B-1----:R-:W-:-:S03]  /*0a10*/  @!P2 LEA.HI R10, R7, R155, RZ, 0x3 ;  /* 0x0000009b070aa211 */ /* 0x002fc600078f18ff */
[----:B------:R1:W-:Y:S01]  /*0a20*/  @!P0 LDGSTS.E.BYPASS.LTC128B.128 [R6+0xa900], [R8.64], !P3 ;  /* 0x0a90000008068fae */ /* 0x0003e2000d901d4e */
[----:B------:R-:W-:Y:S02]  /*0a30*/  @!P2 LOP3.LUT R10, R10, 0xfffffff8, RZ, 0xc0, !PT ;  /* 0xfffffff80a0aa812 */ /* 0x000fe400078ec0ff */
[----:B----4-:R-:W-:Y:S01]  /*0a40*/  IADD3 R2, R19, 0x60, RZ ;  /* 0x0000006013027810 */ /* 0x010fe20007ffe0ff */
[----:B------:R-:W-:Y:S01]  /*0a50*/  SHFL.IDX PT, R3, R11, 0x3, 0x1c1f ;  /* 0x007c1f000b037f89 */ /* 0x000fe200000e0000 */
[----:B--2---:R-:W-:Y:S02]  /*0a60*/  IADD3 R19, R0, UR10, RZ ;  /* 0x0000000a00137c10 */ /* 0x004fe4000fffe0ff */
[----:B------:R-:W-:Y:S01]  /*0a70*/  ISETP.GE.AND P0, PT, R2, R17, PT ;  /* 0x000000110200720c */ /* 0x000fe20003f06270 */
[----:B-----5:R-:W-:Y:S02]  /*0a80*/  SHFL.IDX PT, R4, R16, 0x2, 0x1c1f ;  /* 0x005c1f0010047f89 */ /* 0x020fe400000e0000 */
[----:B------:R-:W-:Y:S01]  /*0a90*/  @P1 IMAD.HI.U32 R2, R19, c[0x0][0x2bc], RZ ;  /* 0x0000af0013021a27 */ /* 0x000fe200078e00ff */
[----:B------:R-:W-:Y:S01]  /*0aa0*/  ISETP.GE.AND P1, PT, R0, UR9, PT ;  /* 0x0000000900007c0c */ /* 0x000fe2000bf26270 */
[----:B------:R2:W4:Y:S01]  /*0ab0*/  SHFL.IDX PT, R5, R11, 0x2, 0x1c1f ;  /* 0x005c1f000b057f89 */ /* 0x00052200000e0000 */
[----:B-1----:R-:W-:Y:S01]  /*0ac0*/  @!P2 SHF.R.S32.HI R6, RZ, 0x1f, R154 ;  /* 0x0000001fff06a819 */ /* 0x002fe2000001149a */
[----:B------:R-:W-:Y:S01]  /*0ad0*/  IMAD.MOV.U32 R9, RZ, RZ, R19 ;  /* 0x000000ffff097224 */ /* 0x000fe200078e0013 */
[----:B------:R-:W-:-:S02]  /*0ae0*/  @P6 SHF.R.U32.HI R9, RZ, c[0x0][0x2c0], R2 ;  /* 0x0000b000ff096a19 */ /* 0x000fc40000011602 */
[----:B------:R1:W5:Y:S01]  /*0af0*/  SHFL.IDX PT, R2, R16, 0x3, 0x1c1f ;  /* 0x007c1f0010027f89 */ /* 0x00036200000e0000 */
[-C--:B------:R-:W-:Y:S02]  /*0b00*/  @!P2 LEA.HI R7, R6, R154.reuse, RZ, 0x3 ;  /* 0x0000009a0607a211 */ /* 0x080fe400078f18ff */
[----:B------:R-:W-:Y:S02]  /*0b10*/  @!P0 SHF.R.S32.HI R0, RZ, 0x1f, R155 ;  /* 0x0000001fff008819 */ /* 0x000fe4000001149b */
[----:B------:R-:W-:Y:S02]  /*0b20*/  @!P0 SHF.R.S32.HI R8, RZ, 0x1f, R154 ;  /* 0x0000001fff088819 */ /* 0x000fe4000001149a */
[----:B------:R-:W-:Y:S02]  /*0b30*/  @!P0 LEA.HI R6, R0, R155, RZ, 0x3 ;  /* 0x0000009b00068211 */ /* 0x000fe400078f18ff */
[----:B------:R-:W-:Y:S01]  /*0b40*/  @!P0 LEA.HI R0, R8, R154, RZ, 0x3 ;  /* 0x0000009a08008211 */ /* 0x000fe200078f18ff */
[----:B------:R-:W-:Y:S01]  /*0b50*/  @!P2 IMAD.SHL.U32 R8, R153, 0x2, RZ ;  /* 0x000000029908a824 */ /* 0x000fe200078e00ff */
[----:B------:R-:W-:-:S02]  /*0b60*/  @!P2 LOP3.LUT R7, R7, 0xfffffff8, RZ, 0xc0, !PT ;  /* 0xfffffff80707a812 */ /* 0x000fc400078ec0ff */
[----:B------:R-:W-:Y:S01]  /*0b70*/  @!P0 LOP3.LUT R20, R0, 0xfffffff8, RZ, 0xc0, !PT ;  /* 0xfffffff800148812 */ /* 0x000fe200078ec0ff */
[----:B------:R-:W-:Y:S01]  /*0b80*/  @!P0 IMAD.SHL.U32 R0, R153, 0x2, RZ ;  /* 0x0000000299008824 */ /* 0x000fe200078e00ff */
[----:B------:R-:W-:Y:S02]  /*0b90*/  ISETP.GT.OR P1, PT, R156, 0x3f, P1 ;  /* 0x0000003f9c00780c */ /* 0x000fe40000f24670 */
[----:B--2---:R-:W-:Y:S01]  /*0ba0*/  @!P0 LOP3.LUT R11, R6, 0xfffffff8, RZ, 0xc0, !PT ;  /* 0xfffffff8060b8812 */ /* 0x004fe200078ec0ff */
[----:B----4-:R-:W-:-:S04]  /*0bb0*/  @!P2 IMAD.WIDE R12, R56, 0x2, R4 ;  /* 0x00000002380ca825 */ /* 0x010fc800078e0204 */
[--C-:B-1----:R-:W-:Y:S01]  /*0bc0*/  @!P2 IMAD.WIDE R16, R10, 0x2, R4.reuse ;  /* 0x000000020a10a825 */ /* 0x102fe200078e0204 */
[----:B------:R1:W-:Y:S03]  /*0bd0*/  @!P2 LDGSTS.E.BYPASS.LTC128B.128 [R8+0x7100], [R12.64], !P5 ;  /* 0x071000000c08afae */ /* 0x0003e6000e901d4e */
[----:B------:R-:W-:Y:S01]  /*0be0*/  @!P2 IMAD.WIDE R14, R7, 0x2, R4 ;  /* 0x00000002070ea825 */ /* 0x000fe200078e0204 */
[----:B------:R1:W-:Y:S01]  /*0bf0*/  @!P2 LDGSTS.E.BYPASS.LTC128B.128 [R8+0x9100], [R16.64], !P4 ;  /* 0x091000001008afae */ /* 0x0003e2000e101d4e */
[----:B---3--:R-:W-:Y:S02]  /*0c00*/  @!P1 IADD3 R18, P6, R9, UR12, RZ ;  /* 0x0000000c09129c10 */ /* 0x008fe4000ffde0ff */
[----:B-----5:R-:W-:Y:S01]  /*0c10*/  @!P0 IMAD.WIDE R10, R11, 0x2, R2 ;  /* 0x000000020b0a8825 */ /* 0x020fe200078e0202 */
[----:B------:R1:W-:Y:S01]  /*0c20*/  @!P2 LDGSTS.E.BYPASS.LTC128B.128 [R8+0xb100], [R14.64], !P3 ;  /* 0x0b1000000e08afae */ /* 0x0003e2000d901d4e */
[----:B------:R-:W-:-:S02]  /*0c30*/  @!P1 LEA.HI.X.SX32 R21, R9, UR11, 0x1, P6 ;  /* 0x0000000b09159c11 */ /* 0x000fc4000b0f0eff */
[----:B------:R-:W-:Y:S01]  /*0c40*/  @!P0 IMAD.WIDE R4, R20, 0x2, R2 ;  /* 0x0000000214048825 */ /* 0x000fe200078e0202 */
[----:B------:R-:W-:-:S03]  /*0c50*/  @!P1 LEA R6, P6, R18, c[0x0][0x2a0], 0x2 ;  /* 0x0000a80012069a11 */ /* 0x000fc600078c10ff */
[----:B------:R-:W-:Y:S01]  /*0c60*/  @!P0 IMAD.WIDE R2, R56, 0x2, R2 ;  /* 0x0000000238028825 */ /* 0x000fe200078e0202 */
[----:B------:R-:W-:-:S04]  /*0c70*/  @!P1 LEA.HI.X R7, R18, c[0x0][0x2a4], R21, 0x2, P6 ;  /* 0x0000a90012079a11 */ /* 0x000fc800030f1415 */
[----:B------:R2:W-:Y:S04]  /*0c80*/  @!P0 LDGSTS.E.BYPASS.LTC128B.128 [R0+0x7900], [R2.64], !P5 ;  /* 0x0790000002008fae */ /* 0x0005e8000e901d4e */
[----:B------:R2:W-:Y:S04]  /*0c90*/  @!P0 LDGSTS.E.BYPASS.LTC128B.128 [R0+0x9900], [R10.64], !P4 ;  /* 0x099000000a008fae */ /* 0x0005e8000e101d4e */
[----:B------:R2:W-:Y:S04]  /*0ca0*/  @!P0 LDGSTS.E.BYPASS.LTC128B.128 [R0+0xb900], [R4.64], !P3 ;  /* 0x0b90000004008fae */ /* 0x0005e8000d901d4e */
[----:B------:R-:W0:Y:S04]  /*0cb0*/  LDGDEPBAR ;  /* 0x00000000000079af */ /* 0x000e280000000000 */
[----:B------:R-:W-:Y:S06]  /*0cc0*/  BAR.SYNC.DEFER_BLOCKING 0x0 ;  /* 0x0000000000007b1d */ /* 0x000fec0000010000 */
[----:B------:R3:W4:Y:S01]  /*0cd0*/  @!P1 LDG.E R236, [R6.64] ;  /* 0x0000000e06ec9981 */ /* 0x000722000c1e1900 */
[----:B--2---:R-:W-:Y:S01]  /*0ce0*/  IMAD.MOV R0, RZ, RZ, -R9 ;  /* 0x000000ffff007224 */ /* 0x004fe200078e0a09 */
[----:B------:R-:W-:Y:S01]  /*0cf0*/  LEA.HI R5, R22, R57, RZ, 0x4 ;  /* 0x0000003916057211 */ /* 0x000fe200078f20ff */
[----:B------:R-:W-:Y:S01]  /*0d00*/  UIMAD UR16, UR6, UR4, URZ ;  /* 0x00000004061072a4 */ /* 0x000fe2000f8e023f */
[----:B-1----:R-:W-:Y:S01]  /*0d10*/  LOP3.LUT R8, R25, 0xfffffff8, RZ, 0xc0, !PT ;  /* 0xfffffff819087812 */ /* 0x002fe200078ec0ff */
[----:B------:R-:W-:Y:S01]  /*0d20*/  IMAD R238, R0, c[0x0][0x2b8], R19 ;  /* 0x0000ae0000ee7a24 */ /* 0x000fe200078e0213 */
[----:B------:R-:W-:Y:S01]  /*0d30*/  UIMAD.WIDE.U32 UR18, UR8, UR4, URZ ;  /* 0x00000004081272a5 */ /* 0x000fe2000f8e003f */
[----:B------:R-:W-:Y:S01]  /*0d40*/  ISETP.GE.AND P3, PT, R56, c[0x0][0x1d4], PT ;  /* 0x0000750038007a0c */ /* 0x000fe20003f66270 */
[----:B------:R-:W-:Y:S01]  /*0d50*/  UIMAD UR16, UR8, UR5, UR16 ;  /* 0x00000005081072a4 */ /* 0x000fe2000f8e0210 */
[----:B------:R-:W-:Y:S01]  /*0d60*/  IMAD.WIDE.U32 R2, R238, c[0x0][0x1e0], RZ ;  /* 0x00007800ee027a25 */ /* 0x000fe200078e00ff */
[----:B------:R-:W-:Y:S01]  /*0d70*/  SHF.R.S32.HI R23, RZ, 0x1f, R238 ;  /* 0x0000001fff177819 */ /* 0x000fe200000114ee */
[----:B------:R-:W-:Y:S01]  /*0d80*/  UIADD3 UR17, UR9, -UR17, URZ ;  /* 0x8000001109117290 */ /* 0x000fe2000fffe03f */
[----:B------:R-:W-:Y:S01]  /*0d90*/  ISETP.GE.AND P4, PT, R155, c[0x0][0x1d4], PT ;  /* 0x000075009b007a0c */ /* 0x000fe20003f86270 */
[----:B------:R-:W-:Y:S01]  /*0da0*/  UIADD3 UR16, UR19, UR16, URZ ;  /* 0x0000001013107290 */ /* 0x000fe2000fffe03f */
[----:B------:R-:W-:Y:S01]  /*0db0*/  IMAD.IADD R8, R57, 0x1, -R8 ;  /* 0x0000000139087824 */ /* 0x000fe200078e0a08 */
[----:B------:R-:W-:Y:S01]  /*0dc0*/  ISETP.GE.AND P5, PT, R154, c[0x0][0x1d4], PT ;  /* 0x000075009a007a0c */ /* 0x000fe20003fa6270 */
[----:B------:R-:W-:Y:S01]  /*0dd0*/  IMAD R0, R23, c[0x0][0x1e0], RZ ;  /* 0x0000780017007a24 */ /* 0x000fe200078e02ff */
[----:B------:R-:W-:Y:S01]  /*0de0*/  IADD3 R26, -R26, UR17, RZ ;  /* 0x000000111a1a7c10 */ /* 0x000fe2000fffe1ff */
[----:B------:R-:W-:Y:S01]  /*0df0*/  UISETP.GE.AND UP0, UPT, UR9, 0x1, UPT ;  /* 0x000000010900788c */ /* 0x000fe2000bf06270 */
[----:B------:R-:W-:Y:S01]  /*0e00*/  LEA.HI R16, R8, R8, RZ, 0x1 ;  /* 0x0000000808107211 */ /* 0x000fe200078f08ff */
[----:B------:R-:W-:Y:S01]  /*0e10*/  IMAD R0, R238, c[0x0][0x1e4], R0 ;  /* 0x00007900ee007a24 */ /* 0x000fe200078e0200 */
[----:B------:R-:W-:Y:S01]  /*0e20*/  ISETP.GE.AND P1, PT, R26, 0x1, PT ;  /* 0x000000011a00780c */ /* 0x000fe20003f26270 */
[----:B------:R-:W-:Y:S01]  /*0e30*/  ULDC.64 UR4, c[0x0][0x210] ;  /* 0x0000840000047ab9 */ /* 0x000fe20000000a00 */
[----:B------:R-:W-:Y:S01]  /*0e40*/  ISETP.GT.AND P2, PT, R156, 0x3f, PT ;  /* 0x0000003f9c00780c */ /* 0x000fe20003f44270 */
[----:B------:R-:W-:Y:S01]  /*0e50*/  IMAD.IADD R3, R3, 0x1, R0 ;  /* 0x0000000103037824 */ /* 0x000fe200078e0200 */
[----:B---3--:R-:W-:Y:S01]  /*0e60*/  SHF.R.S32.HI R6, RZ, 0x4, R5 ;  /* 0x00000004ff067819 */ /* 0x008fe20000011405 */
[----:B------:R-:W-:Y:S01]  /*0e70*/  UIMAD UR6, UR6, UR4, URZ ;  /* 0x00000004060672a4 */ /* 0x000fe2000f8e023f */
[C---:B------:R-:W-:Y:S01]  /*0e80*/  LOP3.LUT R0, R5.reuse, 0xfffffff0, RZ, 0xc0, !PT ;  /* 0xfffffff005007812 */ /* 0x040fe200078ec0ff */
[----:B------:R-:W-:Y:S01]  /*0e90*/  UIMAD.WIDE.U32 UR20, UR8, UR4, URZ ;  /* 0x00000004081472a5 */ /* 0x000fe2000f8e003f */
[----:B------:R-:W-:Y:S01]  /*0ea0*/  LEA.HI R4, R5, R6, RZ, 0x1 ;  /* 0x0000000605047211 */ /* 0x000fe200078f08ff */
[----:B------:R-:W-:Y:S01]  /*0eb0*/  UIMAD UR5, UR8, UR5, UR6 ;  /* 0x00000005080572a4 */ /* 0x000fe2000f8e0206 */
[----:B------:R-:W-:Y:S01]  /*0ec0*/  SEL R152, RZ, 0x10, P5 ;  /* 0x00000010ff987807 */ /* 0x000fe20002800000 */
[----:B------:R-:W-:Y:S01]  /*0ed0*/  IMAD.IADD R0, R57, 0x1, -R0 ;  /* 0x0000000139007824 */ /* 0x000fe200078e0a00 */
[----:B------:R-:W-:Y:S01]  /*0ee0*/  LOP3.LUT R4, R4, 0xfffffffe, RZ, 0xc0, !PT ;  /* 0xfffffffe04047812 */ /* 0x000fe200078ec0ff */
[----:B------:R-:W-:Y:S01]  /*0ef0*/  @P1 IMAD.SHL.U32 R14, R153, 0x2, RZ ;  /* 0x00000002990e1824 */ /* 0x000fe200078e00ff */
[----:B------:R-:W-:-:S02]  /*0f00*/  UIADD3 UR5, UR21, UR5, URZ ;  /* 0x0000000515057290 */ /* 0x000fc4000fffe03f */
[----:B------:R-:W-:Y:S01]  /*0f10*/  SHF.R.S32.HI R9, RZ, 0x1f, R0 ;  /* 0x0000001fff097819 */ /* 0x000fe20000011400 */
[----:B------:R-:W-:Y:S01]  /*0f20*/  IMAD.IADD R19, R6, 0x1, -R4 ;  /* 0x0000000106137824 */ /* 0x000fe200078e0a04 */
[-C--:B------:R-:W-:Y:S02]  /*0f30*/  LEA.HI R4, R0, R0.reuse, RZ, 0x1 ;  /* 0x0000000000047211 */ /* 0x080fe400078f08ff */
[----:B------:R-:W-:Y:S02]  /*0f40*/  LEA.HI R20, R9, R0, RZ, 0x3 ;  /* 0x0000000009147211 */ /* 0x000fe400078f18ff */
[----:B------:R-:W-:Y:S02]  /*0f50*/  LOP3.LUT R6, R4, 0x7fffffe, RZ, 0xc0, !PT ;  /* 0x07fffffe04067812 */ /* 0x000fe400078ec0ff */
[----:B------:R-:W-:-:S03]  /*0f60*/  SHF.R.S32.HI R9, RZ, 0x1, R4 ;  /* 0x00000001ff097819 */ /* 0x000fc60000011404 */
[----:B------:R-:W-:Y:S01]  /*0f70*/  IMAD.IADD R21, R0, 0x1, -R6 ;  /* 0x0000000100157824 */ /* 0x000fe200078e0a06 */
[----:B------:R-:W-:-:S04]  /*0f80*/  SHF.R.S32.HI R0, RZ, 0x1f, R4 ;  /* 0x0000001fff007819 */ /* 0x000fc80000011404 */
[----:B------:R-:W-:-:S04]  /*0f90*/  LEA.HI R0, R0, R9, RZ, 0x2 ;  /* 0x0000000900007211 */ /* 0x000fc800078f10ff */
[----:B------:R-:W-:-:S05]  /*0fa0*/  LOP3.LUT R0, R0, 0xfffffffc, RZ, 0xc0, !PT ;  /* 0xfffffffc00007812 */ /* 0x000fca00078ec0ff */
[----:B------:R-:W-:Y:S01]  /*0fb0*/  IMAD.IADD R18, R9, 0x1, -R0 ;  /* 0x0000000109127824 */ /* 0x000fe200078e0a00 */
[----:B----4-:R-:W-:Y:S01]  /*0fc0*/  SHF.R.S32.HI R22, RZ, 0x1f, R236 ;  /* 0x0000001fff167819 */ /* 0x010fe200000114ec */
[----:B------:R-:W-:-:S04]  /*0fd0*/  IMAD.WIDE.U32 R2, R236, c[0x0][0x1f0], R2 ;  /* 0x00007c00ec027a25 */ /* 0x000fc800078e0002 */
[----:B------:R-:W-:Y:S01]  /*0fe0*/  IMAD R5, R22, c[0x0][0x1f0], RZ ;  /* 0x00007c0016057a24 */ /* 0x000fe200078e02ff */
[----:B------:R-:W-:-:S03]  /*0ff0*/  IADD3 R7, P0, R2, UR18, RZ ;  /* 0x0000001202077c10 */ /* 0x000fc6000ff1e0ff */
[----:B------:R-:W-:-:S05]  /*1000*/  IMAD R5, R236, c[0x0][0x1f4], R5 ;  /* 0x00007d00ec057a24 */ /* 0x000fca00078e0205 */
[----:B------:R-:W-:Y:S02]  /*1010*/  IADD3.X R2, R3, UR16, R5, P0, !PT ;  /* 0x0000001003027c10 */ /* 0x000fe400087fe405 */
[----:B------:R-:W-:-:S04]  /*1020*/  LEA R6, P0, R7, c[0x0][0x1c8], 0x1 ;  /* 0x0000720007067a11 */ /* 0x000fc800078008ff */
[----:B------:R-:W-:Y:S01]  /*1030*/  LEA.HI.X R3, R7, c[0x0][0x1cc], R2, 0x1, P0 ;  /* 0x0000730007037a11 */ /* 0x000fe200000f0c02 */
[----:B------:R-:W-:Y:S01]  /*1040*/  SHFL.IDX PT, R4, R6, RZ, 0x1c1f ;  /* 0x001c1fff06047589 */ /* 0x000fe200000e0000 */
[----:B------:R-:W-:Y:S02]  /*1050*/  ISETP.GE.AND P0, PT, R26, 0x21, PT ;  /* 0x000000211a00780c */ /* 0x000fe40003f06270 */
[----:B------:R-:W-:Y:S01]  /*1060*/  LOP3.LUT R7, R16, 0x3fffffe, RZ, 0xc0, !PT ;  /* 0x03fffffe10077812 */ /* 0x000fe200078ec0ff */
[----:B------:R-:W1:Y:S04]  /*1070*/  SHFL.IDX PT, R5, R3, RZ, 0x1c1f ;  /* 0x001c1fff03057589 */ /* 0x000e6800000e0000 */
[----:B------:R2:W-:Y:S01]  /*1080*/  SHFL.IDX PT, R2, R6, 0x1, 0x1c1f ;  /* 0x003c1f0006027f89 */ /* 0x0005e200000e0000 */
[----:B------:R-:W-:Y:S01]  /*1090*/  IMAD.IADD R17, R8, 0x1, -R7 ;  /* 0x0000000108117824 */ /* 0x000fe200078e0a07 */
[----:B------:R-:W-:-:S02]  /*10a0*/  @P1 SHF.R.S32.HI R7, RZ, 0x1f, R155 ;  /* 0x0000001fff071819 */ /* 0x000fc4000001149b */
[----:B------:R-:W3:Y:S02]  /*10b0*/  SHFL.IDX PT, R3, R3, 0x1, 0x1c1f ;  /* 0x003c1f0003037f89 */ /* 0x000ee400000e0000 */
[----:B------:R-:W-:Y:S01]  /*10c0*/  @P0 SHF.R.S32.HI R0, RZ, 0x1f, R155 ;  /* 0x0000001fff000819 */ /* 0x000fe2000001149b */
[----:B------:R-:W-:Y:S01]  /*10d0*/  @P0 IMAD.SHL.U32 R15, R153, 0x2, RZ ;  /* 0x00000002990f0824 */ /* 0x000fe200078e00ff */
[--C-:B------:R-:W-:Y:S02]  /*10e0*/  @P0 SHF.R.S32.HI R8, RZ, 0x1f, R154.reuse ;  /* 0x0000001fff080819 */ /* 0x100fe4000001149a */
[----:B------:R-:W-:Y:S02]  /*10f0*/  @P1 LEA.HI R7, R7, R155, RZ, 0x3 ;  /* 0x0000009b07071211 */ /* 0x000fe400078f18ff */
[----:B--2---:R-:W-:-:S04]  /*1100*/  @P1 SHF.R.S32.HI R6, RZ, 0x1f, R154 ;  /* 0x0000001fff061819 */ /* 0x004fc8000001149a */
[-C--:B------:R-:W-:Y:S02]  /*1110*/  @P1 LEA.HI R12, R6, R154.reuse, RZ, 0x3 ;  /* 0x0000009a060c1211 */ /* 0x080fe400078f18ff */
[----:B------:R-:W-:Y:S02]  /*1120*/  @P0 LEA.HI R6, R0, R155, RZ, 0x3 ;  /* 0x0000009b00060211 */ /* 0x000fe400078f18ff */
[----:B------:R-:W-:Y:S02]  /*1130*/  @P0 LEA.HI R0, R8, R154, RZ, 0x3 ;  /* 0x0000009a08000211 */ /* 0x000fe400078f18ff */
[----:B------:R-:W-:Y:S02]  /*1140*/  @P1 LOP3.LUT R8, R7, 0xfffffff8, RZ, 0xc0, !PT ;  /* 0xfffffff807081812 */ /* 0x000fe400078ec0ff */
[----:B------:R-:W-:Y:S02]  /*1150*/  @P1 LOP3.LUT R12, R12, 0xfffffff8, RZ, 0xc0, !PT ;  /* 0xfffffff80c0c1812 */ /* 0x000fe400078ec0ff */
[----:B------:R-:W-:Y:S01]  /*1160*/  @P0 LOP3.LUT R0, R0, 0xfffffff8, RZ, 0xc0, !PT ;  /* 0xfffffff800000812 */ /* 0x000fe200078ec0ff */
[----:B-1----:R-:W-:Y:S01]  /*1170*/  @P1 IMAD.WIDE R8, R8, 0x2, R4 ;  /* 0x0000000208081825 */ /* 0x002fe200078e0204 */
[----:B------:R-:W-:-:S03]  /*1180*/  @P0 LOP3.LUT R6, R6, 0xfffffff8, RZ, 0xc0, !PT ;  /* 0xfffffff806060812 */ /* 0x000fc600078ec0ff */
[----:B------:R-:W-:-:S04]  /*1190*/  @P1 IMAD.WIDE R12, R12, 0x2, R4 ;  /* 0x000000020c0c1825 */ /* 0x000fc800078e0204 */
[----:B------:R-:W-:-:S04]  /*11a0*/  @P1 IMAD.WIDE R4, R56, 0x2, R4 ;  /* 0x0000000238041825 */ /* 0x000fc800078e0204 */
[----:B---3--:R-:W-:Y:S01]  /*11b0*/  @P0 IMAD.WIDE R10, R0, 0x2, R2 ;  /* 0x00000002000a0825 */ /* 0x008fe200078e0202 */
[----:B------:R-:W-:Y:S01]  /*11c0*/  SHF.R.S32.HI R0, RZ, 0x1, R16 ;  /* 0x00000001ff007819 */ /* 0x000fe20000011410 */
[----:B------:R1:W-:Y:S02]  /*11d0*/  @P1 LDGSTS.E.BYPASS.LTC128B.128 [R14+0x3100], [R4.64], !P3 ;  /* 0x03100000040e1fae */ /* 0x0003e4000d901d4e */
[--C-:B------:R-:W-:Y:S02]  /*11e0*/  @P0 IMAD.WIDE R6, R6, 0x2, R2.reuse ;  /* 0x0000000206060825 */ /* 0x100fe400078e0202 */
[----:B------:R2:W-:Y:S02]  /*11f0*/  @P1 LDGSTS.E.BYPASS.LTC128B.128 [R14+0x4100], [R8.64], !P4 ;  /* 0x04100000080e1fae */ /* 0x0005e4000e101d4e */
[----:B------:R-:W-:Y:S02]  /*1200*/  @P0 IMAD.WIDE R2, R56, 0x2, R2 ;  /* 0x0000000238020825 */ /* 0x000fe400078e0202 */
[----:B------:R2:W-:Y:S01]  /*1210*/  @P1 LDGSTS.E.BYPASS.LTC128B.128 [R14+0x5100], [R12.64], !P5 ;  /* 0x051000000c0e1fae */ /* 0x0005e2000e901d4e */
[C---:B------:R-:W-:Y:S01]  /*1220*/  LOP3.LUT P1, RZ, R0.reuse, 0x2, RZ, 0xc0, !PT ;  /* 0x0000000200ff7812 */ /* 0x040fe2000782c0ff */
[----:B------:R-:W-:-:S02]  /*1230*/  IMAD.SHL.U32 R0, R0, 0x40, RZ ;  /* 0x0000004000007824 */ /* 0x000fc400078e00ff */
[----:B------:R3:W-:Y:S03]  /*1240*/  @P0 LDGSTS.E.BYPASS.LTC128B.128 [R15+0x3900], [R2.64], !P3 ;  /* 0x03900000020f0fae */ /* 0x0007e6000d901d4e */
[----:B------:R-:W-:Y:S01]  /*1250*/  LOP3.LUT R0, R0, 0xc0, RZ, 0xc0, !PT ;  /* 0x000000c000007812 */ /* 0x000fe200078ec0ff */
[----:B------:R4:W-:Y:S04]  /*1260*/  @P0 LDGSTS.E.BYPASS.LTC128B.128 [R15+0x4900], [R6.64], !P4 ;  /* 0x04900000060f0fae */ /* 0x0009e8000e101d4e */
[----:B------:R2:W-:Y:S01]  /*1270*/  @P0 LDGSTS.E.BYPASS.LTC128B.128 [R15+0x5900], [R10.64], !P5 ;  /* 0x059000000a0f0fae */ /* 0x0005e2000e901d4e */
[----:B------:R-:W-:-:S03]  /*1280*/  LOP3.LUT P0, RZ, R18, 0x2, RZ, 0xc0, !PT ;  /* 0x0000000212ff7812 */ /* 0x000fc6000780c0ff */
[----:B------:R-:W0:Y:S01]  /*1290*/  LDGDEPBAR ;  /* 0x00000000000079af */ /* 0x000e220000000000 */
[----:B-1----:R-:W-:Y:S02]  /*12a0*/  IMAD.SHL.U32 R4, R18, 0x40, RZ ;  /* 0x0000004012047824 */ /* 0x002fe400078e00ff */
[----:B------:R-:W-:Y:S02]  /*12b0*/  IMAD.SHL.U32 R5, R20, 0x20, RZ ;  /* 0x0000002014057824 */ /* 0x000fe400078e00ff */
[----:B---3--:R-:W-:Y:S02]  /*12c0*/  IMAD.SHL.U32 R2, R24, 0x8, RZ ;  /* 0x0000000818027824 */ /* 0x008fe400078e00ff */
[----:B----4-:R-:W-:-:S03]  /*12d0*/  IMAD R7, R19, 0x8, R17 ;  /* 0x0000000813077824 */ /* 0x010fc600078e0211 */
[----:B------:R-:W-:Y:S01]  /*12e0*/  LOP3.LUT R3, R0, 0x8, R2, 0xf8, !PT ;  /* 0x0000000800037812 */ /* 0x000fe200078ef802 */
[----:B------:R-:W-:Y:S01]  /*12f0*/  IMAD.SHL.U32 R6, R19, 0x8, RZ ;  /* 0x0000000813067824 */ /* 0x000fe200078e00ff */
[----:B------:R-:W-:Y:S02]  /*1300*/  SHF.R.U32.HI R0, RZ, 0x3, R0 ;  /* 0x00000003ff007819 */ /* 0x000fe40000011600 */
[----:B------:R-:W-:Y:S01]  /*1310*/  LOP3.LUT R2, R4, 0xc0, RZ, 0xc0, !PT ;  /* 0x000000c004027812 */ /* 0x000fe200078ec0ff */
[----:B------:R-:W-:-:S04]  /*1320*/  DEPBAR.LE SB0, 0x1 ;  /* 0x000080400000791a */ /* 0x000fc80000000000 */
[----:B------:R-:W-:Y:S01]  /*1330*/  LOP3.LUT R17, R5, 0xffffff00, RZ, 0xc0, !PT ;  /* 0xffffff0005117812 */ /* 0x000fe200078ec0ff */
[----:B------:R-:W-:-:S04]  /*1340*/  DEPBAR.LE SB0, 0x0 ;  /* 0x000080000000791a */ /* 0x000fc80000000000 */
[----:B------:R-:W-:Y:S02]  /*1350*/  LOP3.LUT R0, R3, R0, RZ, 0x3c, !PT ;  /* 0x0000000003007212 */ /* 0x000fe400078e3cff */
[----:B------:R-:W-:Y:S02]  /*1360*/  LOP3.LUT R4, R2, 0x8, R6, 0xf8, !PT ;  /* 0x0000000802047812 */ /* 0x000fe400078ef806 */
[----:B------:R-:W-:Y:S01]  /*1370*/  SHF.R.U32.HI R3, RZ, 0x3, R2 ;  /* 0x00000003ff037819 */ /* 0x000fe20000011602 */
[----:B------:R-:W-:Y:S02]  /*1380*/  IMAD R2, R27, 0x200, R17 ;  /* 0x000002001b027824 */ /* 0x000fe400078e0211 */
[----:B------:R-:W-:Y:S01]  /*1390*/  IMAD.U32 R0, R7, 0x20, R0 ;  /* 0x0000002007007824 */ /* 0x000fe200078e0000 */
[----:B------:R-:W-:Y:S01]  /*13a0*/  LOP3.LUT R16, R4, R3, RZ, 0x3c, !PT ;  /* 0x0000000304107212 */ /* 0x000fe200078e3cff */
[----:B------:R-:W-:Y:S02]  /*13b0*/  IMAD R2, R21, 0x20, R2 ;  /* 0x0000002015027824 */ /* 0x000fe400078e0202 */
[----:B------:R-:W-:Y:S01]  /*13c0*/  IMAD.SHL.U32 R216, R0, 0x2, RZ ;  /* 0x0000000200d87824 */ /* 0x000fe200078e00ff */
[----:B------:R-:W-:Y:S01]  /*13d0*/  BAR.SYNC.DEFER_BLOCKING 0x0 ;  /* 0x0000000000007b1d */ /* 0x000fe20000010000 */
[----:B------:R-:W-:-:S02]  /*13e0*/  IMAD.IADD R0, R16, 0x1, R2 ;  /* 0x0000000110007824 */ /* 0x000fc400078e0202 */
[----:B------:R-:W-:Y:S01]  /*13f0*/  IMAD.MOV.U32 R3, RZ, RZ, 0x10 ;  /* 0x00000010ff037424 */ /* 0x000fe200078e00ff */
[----:B------:R-:W-:Y:S01]  /*1400*/  IADD3 R2, R216, 0x3100, RZ ;  /* 0x00003100d8027810 */ /* 0x000fe20007ffe0ff */
[----:B------:R-:W-:Y:S01]  /*1410*/  IMAD.SHL.U32 R219, R0, 0x2, RZ ;  /* 0x0000000200db7824 */ /* 0x000fe200078e00ff */
[----:B------:R-:W-:Y:S02]  /*1420*/  SHF.R.S32.HI R0, RZ, 0x1f, R27 ;  /* 0x0000001fff007819 */ /* 0x000fe4000001141b */
[----:B------:R-:W-:Y:S02]  /*1430*/  IADD3 R221, R216, 0x3120, RZ ;  /* 0x00003120d8dd7810 */ /* 0x000fe40007ffe0ff */
[----:B------:R-:W-:Y:S02]  /*1440*/  LEA.HI R0, R0, R27, RZ, 0x2 ;  /* 0x0000001b00007211 */ /* 0x000fe400078f10ff */
[----:B------:R-:W-:Y:S02]  /*1450*/  @P1 IADD3 R221, R2, -0x20, RZ ;  /* 0xffffffe002dd1810 */ /* 0x000fe40007ffe0ff */
[----:B------:R-:W-:-:S02]  /*1460*/  LOP3.LUT R2, R32, 0xffffffe0, RZ, 0xc0, !PT ;  /* 0xffffffe020027812 */ /* 0x000fc400078ec0ff */
[----:B------:R-:W-:Y:S02]  /*1470*/  LOP3.LUT R0, R0, 0xfffffffc, RZ, 0xc0, !PT ;  /* 0xfffffffc00007812 */ /* 0x000fe400078ec0ff */
[----:B------:R-:W-:Y:S01]  /*1480*/  SEL R3, R3, 0xfffffff0, !P0 ;  /* 0xfffffff003037807 */ /* 0x000fe20004000000 */
[----:B------:R-:W-:Y:S01]  /*1490*/  IMAD.IADD R57, R57, 0x1, -R2 ;  /* 0x0000000139397824 */ /* 0x000fe200078e0a02 */
[----:B------:R-:W-:Y:S01]  /*14a0*/  PLOP3.LUT P0, PT, PT, PT, UP0, 0x80, 0x0 ;  /* 0x000000000000781c */ /* 0x000fe20003f0f008 */
[----:B------:R-:W-:Y:S01]  /*14b0*/  IMAD.IADD R2, R27, 0x1, -R0 ;  /* 0x000000011b027824 */ /* 0x000fe200078e0a00 */
[----:B------:R-:W-:Y:S01]  /*14c0*/  IADD3 R232, R221, 0x400, RZ ;  /* 0x00000400dde87810 */ /* 0x000fe20007ffe0ff */
[----:B------:R-:W-:Y:S01]  /*14d0*/  IMAD R220, R3, 0x2, R219 ;  /* 0x0000000203dc7824 */ /* 0x000fe200078e02db */
[----:B--2---:R1:W2:Y:S01]  /*14e0*/  LDSM.16.M88.4 R12, [R219+0x6100] ;  /* 0x00610000db0c783b */ /* 0x0042a20000000200 */
[----:B------:R-:W-:Y:S01]  /*14f0*/  IMAD R0, R21, 0x20, R17 ;  /* 0x0000002015007824 */ /* 0x000fe200078e0211 */
[----:B------:R-:W-:-:S02]  /*1500*/  IADD3 R231, R221, 0x800, RZ ;  /* 0x00000800dde77810 */ /* 0x000fc40007ffe0ff */
[----:B------:R1:W-:Y:S01]  /*1510*/  STL [R1+0x50], R2 ;  /* 0x0000500201007387 */ /* 0x0003e20000100800 */
[----:B------:R-:W-:Y:S01]  /*1520*/  IMAD.IADD R0, R16, 0x1, R0 ;  /* 0x0000000110007824 */ /* 0x000fe200078e0200 */
[----:B------:R-:W-:Y:S02]  /*1530*/  IADD3 R230, R221, 0xc00, RZ ;  /* 0x00000c00dde67810 */ /* 0x000fe40007ffe0ff */
[----:B------:R1:W3:Y:S04]  /*1540*/  LDSM.16.M88.4 R8, [R219+0x7100] ;  /* 0x00710000db08783b */ /* 0x0002e80000000200 */
[----:B------:R1:W4:Y:S04]  /*1550*/  LDSM.16.M88.4 R28, [R216+0x3100] ;  /* 0x00310000d81c783b */ /* 0x0003280000000200 */
[----:B------:R1:W1:Y:S04]  /*1560*/  LDSM.16.M88.4 R48, [R216+0x3500] ;  /* 0x00350000d830783b */ /* 0x0002680000000200 */
[----:B------:R1:W1:Y:S04]  /*1570*/  LDSM.16.M88.4 R44, [R216+0x3900] ;  /* 0x00390000d82c783b */ /* 0x0002680000000200 */
[----:B------:R1:W1:Y:S04]  /*1580*/  LDSM.16.M88.4 R40, [R216+0x3d00] ;  /* 0x003d0000d828783b */ /* 0x0002680000000200 */
[----:B------:R1:W1:Y:S04]  /*1590*/  LDSM.16.M88.4 R36, [R220+0x6100] ;  /* 0x00610000dc24783b */ /* 0x0002680000000200 */
[----:B------:R1:W1:Y:S04]  /*15a0*/  LDSM.16.M88.4 R4, [R220+0x7100] ;  /* 0x00710000dc04783b */ /* 0x0002680000000200 */
[----:B------:R1:W1:Y:S04]  /*15b0*/  LDSM.16.M88.4 R80, [R221] ;  /* 0x00000000dd50783b */ /* 0x0002680000000200 */
[----:B------:R1:W1:Y:S04]  /*15c0*/  LDSM.16.M88.4 R104, [R221+0x400] ;  /* 0x00040000dd68783b */ /* 0x0002680000000200 */
[----:B------:R1:W1:Y:S04]  /*15d0*/  LDSM.16.M88.4 R112, [R221+0x800] ;  /* 0x00080000dd70783b */ /* 0x0002680000000200 */
[----:B------:R1:W1:Y:S01]  /*15e0*/  LDSM.16.M88.4 R116, [R221+0xc00] ;  /* 0x000c0000dd74783b */ /* 0x0002620000000200 */
[----:B------:R-:W-:Y:S05]  /*15f0*/  @!P0 BRA `(.L_x_0) ;  /* 0x0000036000008947 */ /* 0x000fea0003800000 */
[----:B-123--:R-:W-:Y:S01]  /*1600*/  IMAD R2, R23, c[0x0][0x208], RZ ;  /* 0x0000820017027a24 */ /* 0x00efe200078e02ff */
[----:B------:R-:W-:Y:S01]  /*1610*/  P2R R27, PR, RZ, 0x4 ;  /* 0x00000004ff1b7803 */ /* 0x000fe20000000000 */
[----:B------:R-:W-:Y:S01]  /*1620*/  IMAD.WIDE.U32 R16, R238, c[0x0][0x208], RZ ;  /* 0x00008200ee107a25 */ /* 0x000fe200078e00ff */
[----:B------:R-:W-:-:S02]  /*1630*/  ISETP.GE.AND P2, PT, R56, c[0x0][0x1d4], PT ;  /* 0x0000750038007a0c */ /* 0x000fc40003f46270 */
[----:B------:R-:W-:Y:S01]  /*1640*/  ISETP.GE.AND P6, PT, R155, c[0x0][0x1d4], PT ;  /* 0x000075009b007a0c */ /* 0x000fe20003fc6270 */
[----:B------:R-:W-:Y:S01]  /*1650*/  IMAD R2, R238, c[0x0][0x20c], R2 ;  /* 0x00008300ee027a24 */ /* 0x000fe200078e0202 */
[----:B------:R-:W-:Y:S01]  /*1660*/  ISETP.LT.OR P1, PT, R26, 0x1, P2 ;  /* 0x000000011a00780c */ /* 0x000fe20001721670 */
[----:B------:R-:W-:Y:S01]  /*1670*/  IMAD.WIDE R32, R56, 0x2, RZ ;  /* 0x0000000238207825 */ /* 0x000fe200078e02ff */
[----:B------:R-:W-:-:S03]  /*1680*/  SHF.R.S32.HI R24, RZ, 0x1f, R154 ;  /* 0x0000001fff187819 */ /* 0x000fc6000001149a */
[----:B------:R-:W-:Y:S01]  /*1690*/  IMAD.IADD R17, R17, 0x1, R2 ;  /* 0x0000000111117824 */ /* 0x000fe200078e0202 */
[----:B------:R-:W-:Y:S01]  /*16a0*/  LEA.HI R24, R24, R154, RZ, 0x3 ;  /* 0x0000009a18187211 */ /* 0x000fe200078f18ff */
[----:B------:R-:W-:Y:S02]  /*16b0*/  IMAD R2, R22, c[0x0][0x218], RZ ;  /* 0x0000860016027a24 */ /* 0x000fe400078e02ff */
[----:B------:R-:W-:Y:S01]  /*16c0*/  IMAD.WIDE.U32 R16, R236, c[0x0][0x218], R16 ;  /* 0x00008600ec107a25 */ /* 0x000fe200078e0010 */
[----:B------:R-:W-:-:S03]  /*16d0*/  LOP3.LUT R24, R24, 0xfffffff8, RZ, 0xc0, !PT ;  /* 0xfffffff818187812 */ /* 0x000fc600078ec0ff */
[----:B------:R-:W-:Y:S01]  /*16e0*/  IMAD R18, R236, c[0x0][0x21c], R2 ;  /* 0x00008700ec127a24 */ /* 0x000fe200078e0202 */
[----:B------:R-:W-:-:S04]  /*16f0*/  IADD3 R2, P0, R16, UR20, RZ ;  /* 0x0000001410027c10 */ /* 0x000fc8000ff1e0ff */
[----:B------:R-:W-:Y:S02]  /*1700*/  IADD3.X R16, R17, UR5, R18, P0, !PT ;  /* 0x0000000511107c10 */ /* 0x000fe400087fe412 */
[----:B------:R-:W-:-:S04]  /*1710*/  LEA R20, P0, R2, c[0x0][0x1f8], 0x1 ;  /* 0x00007e0002147a11 */ /* 0x000fc800078008ff */
[----:B------:R-:W-:Y:S01]  /*1720*/  LEA.HI.X R21, R2, c[0x0][0x1fc], R16, 0x1, P0 ;  /* 0x00007f0002157a11 */ /* 0x000fe200000f0c10 */
[----:B------:R-:W1:Y:S01]  /*1730*/  SHFL.IDX PT, R22, R20, RZ, 0x1c1f ;  /* 0x001c1fff14167589 */ /* 0x000e6200000e0000 */
[----:B------:R-:W-:-:S03]  /*1740*/  SHF.R.S32.HI R2, RZ, 0x1f, R155 ;  /* 0x0000001fff027819 */ /* 0x000fc6000001149b */
[----:B------:R-:W2:Y:S01]  /*1750*/  SHFL.IDX PT, R23, R21, RZ, 0x1c1f ;  /* 0x001c1fff15177589 */ /* 0x000ea200000e0000 */
[----:B------:R-:W-:-:S03]  /*1760*/  LEA.HI R2, R2, R155, RZ, 0x3 ;  /* 0x0000009b02027211 */ /* 0x000fc600078f18ff */
[----:B------:R-:W3:Y:S01]  /*1770*/  SHFL.IDX PT, R20, R20, 0x1, 0x1c1f ;  /* 0x003c1f0014147f89 */ /* 0x000ee200000e0000 */
[----:B------:R-:W-:Y:S01]  /*1780*/  LOP3.LUT R18, R2, 0xfffffff8, RZ, 0xc0, !PT ;  /* 0xfffffff802127812 */ /* 0x000fe200078ec0ff */
[----:B------:R-:W-:Y:S02]  /*1790*/  IMAD.SHL.U32 R2, R153, 0x2, RZ ;  /* 0x0000000299027824 */ /* 0x000fe400078e00ff */
[----:B------:R-:W5:Y:S02]  /*17a0*/  SHFL.IDX PT, R21, R21, 0x1, 0x1c1f ;  /* 0x003c1f0015157f89 */ /* 0x000f6400000e0000 */
[----:B------:R-:W-:Y:S01]  /*17b0*/  IMAD.WIDE R18, R18, 0x2, RZ ;  /* 0x0000000212127825 */ /* 0x000fe200078e02ff */
[----:B-1----:R-:W-:-:S05]  /*17c0*/  IADD3 R16, P0, R22, R32, RZ ;  /* 0x0000002016107210 */ /* 0x002fca0007f1e0ff */
[----:B--2---:R-:W-:-:S05]  /*17d0*/  IMAD.X R17, R23, 0x1, R33, P0 ;  /* 0x0000000117117824 */ /* 0x004fca00000e0621 */
[----:B------:R1:W-:Y:S02]  /*17e0*/  LDGSTS.E.BYPASS.LTC128B.128 [R2+0x100], [R16.64], !P1 ;  /* 0x0010000010027fae */ /* 0x0003e4000c901d4e */
[----:B-1----:R-:W-:-:S05]  /*17f0*/  IADD3 R16, P0, R22, R18, RZ ;  /* 0x0000001216107210 */ /* 0x002fca0007f1e0ff */
[----:B------:R-:W-:Y:S01]  /*1800*/  IMAD.X R17, R23, 0x1, R19, P0 ;  /* 0x0000000117117824 */ /* 0x000fe200000e0613 */
[----:B------:R-:W-:-:S13]  /*1810*/  ISETP.LT.OR P0, PT, R26, 0x1, P6 ;  /* 0x000000011a00780c */ /* 0x000fda0003701670 */
[----:B------:R1:W-:Y:S02]  /*1820*/  LDGSTS.E.BYPASS.LTC128B.128 [R2+0x1100], [R16.64], !P0 ;  /* 0x0110000010027fae */ /* 0x0003e4000c101d4e */
[----:B-1----:R-:W-:Y:S01]  /*1830*/  IMAD.WIDE R16, R24, 0x2, RZ ;  /* 0x0000000218107825 */ /* 0x002fe200078e02ff */
[----:B---3--:R-:W-:-:S05]  /*1840*/  IADD3 R24, P0, R32, R20, RZ ;  /* 0x0000001420187210 */ /* 0x008fca0007f1e0ff */
[----:B-----5:R-:W-:Y:S01]  /*1850*/  IMAD.X R25, R33, 0x1, R21, P0 ;  /* 0x0000000121197824 */ /* 0x020fe200000e0615 */
[----:B------:R-:W-:-:S05]  /*1860*/  IADD3 R22, P0, R22, R16, RZ ;  /* 0x0000001016167210 */ /* 0x000fca0007f1e0ff */
[----:B------:R-:W-:Y:S01]  /*1870*/  IMAD.X R23, R23, 0x1, R17, P0 ;  /* 0x0000000117177824 */ /* 0x000fe200000e0611 */
[----:B------:R-:W-:-:S04]  /*1880*/  ISETP.GE.AND P0, PT, R154, c[0x0][0x1d4], PT ;  /* 0x000075009a007a0c */ /* 0x000fc80003f06270 */
[----:B------:R-:W-:-:S13]  /*1890*/  ISETP.LT.OR P1, PT, R26, 0x1, P0 ;  /* 0x000000011a00780c */ /* 0x000fda0000721670 */
[----:B------:R1:W-:Y:S01]  /*18a0*/  LDGSTS.E.BYPASS.LTC128B.128 [R2+0x2100], [R22.64], !P1 ;  /* 0x0210000016027fae */ /* 0x0003e2000c901d4e */
[C---:B------:R-:W-:Y:S02]  /*18b0*/  ISETP.LT.OR P1, PT, R26.reuse, 0x21, P2 ;  /* 0x000000211a00780c */ /* 0x040fe40001721670 */
[C---:B------:R-:W-:Y:S02]  /*18c0*/  ISETP.LT.OR P2, PT, R26.reuse, 0x21, P6 ;  /* 0x000000211a00780c */ /* 0x040fe40003741670 */
[----:B------:R-:W-:Y:S02]  /*18d0*/  ISETP.LT.OR P6, PT, R26, 0x21, P0 ;  /* 0x000000211a00780c */ /* 0x000fe400007c1670 */
[----:B------:R-:W-:-:S05]  /*18e0*/  IADD3 R16, P0, R16, R20, RZ ;  /* 0x0000001410107210 */ /* 0x000fca0007f1e0ff */
[----:B------:R-:W-:Y:S02]  /*18f0*/  IMAD.X R17, R17, 0x1, R21, P0 ;  /* 0x0000000111117824 */ /* 0x000fe400000e0615 */
[----:B------:R1:W-:Y:S01]  /*1900*/  LDGSTS.E.BYPASS.LTC128B.128 [R2+0x900], [R24.64], !P1 ;  /* 0x0090000018027fae */ /* 0x0003e2000c901d4e */
[----:B------:R-:W-:-:S05]  /*1910*/  IADD3 R18, P1, R18, R20, RZ ;  /* 0x0000001412127210 */ /* 0x000fca0007f3e0ff */
[----:B------:R-:W-:-:S05]  /*1920*/  IMAD.X R19, R19, 0x1, R21, P1 ;  /* 0x0000000113137824 */ /* 0x000fca00008e0615 */
[----:B------:R1:W-:Y:S01]  /*1930*/  LDGSTS.E.BYPASS.LTC128B.128 [R2+0x1900], [R18.64], !P2 ;  /* 0x0190000012027fae */ /* 0x0003e2000d101d4e */
[----:B------:R-:W-:-:S03]  /*1940*/  ISETP.NE.AND P2, PT, R27, RZ, PT ;  /* 0x000000ff1b00720c */ /* 0x000fc60003f45270 */
[----:B------:R1:W-:Y:S04]  /*1950*/  LDGSTS.E.BYPASS.LTC128B.128 [R2+0x2900], [R16.64], !P6 ;  /* 0x0290000010027fae */ /* 0x0003e8000f101d4e */
.L_x_0:
[-C--:B-1234-:R-:W-:Y:S01]  /*1960*/  HMMA.16816.F32 R16, R12, R28.reuse, RZ ;  /* 0x0000001c0c10723c */ /* 0x09efe200000018ff */
[----:B------:R-:W-:Y:S01]  /*1970*/  LDSM.16.M88.4 R76, [R216+0x4100] ;  /* 0x00410000d84c783b */ /* 0x000fe20000000200 */
[----:B------:R-:W-:Y:S01]  /*1980*/  UISETP.GE.AND UP0, UPT, UR9, 0x41, UPT ;  /* 0x000000410900788c */ /* 0x000fe2000bf06270 */
[C---:B------:R-:W-:Y:S02]  /*1990*/  IADD3 R229, R221.reuse, 0x1000, RZ ;  /* 0x00001000dde57810 */ /* 0x040fe40007ffe0ff */
[----:B------:R-:W1:Y:S01]  /*19a0*/  LDSM.16.M88.4 R32, [R219+0x8100] ;  /* 0x00810000db20783b */ /* 0x000e620000000200 */
[----:B------:R-:W-:Y:S02]  /*19b0*/  IADD3 R228, R221, 0x1400, RZ ;  /* 0x00001400dde47810 */ /* 0x000fe40007ffe0ff */
[----:B------:R-:W-:Y:S01]  /*19c0*/  HMMA.16816.F32 R20, R8, R28, RZ ;  /* 0x0000001c0814723c */ /* 0x000fe200000018ff */
[----:B------:R-:W-:Y:S01]  /*19d0*/  LDSM.16.M88.4 R60, [R221+0x1000] ;  /* 0x00100000dd3c783b */ /* 0x000fe20000000200 */
[----:B------:R-:W-:-:S02]  /*19e0*/  PLOP3.LUT P0, PT, PT, PT, UP0, 0x40, 0x0 ;  /* 0x000000000000781c */ /* 0x000fc40003f0e808 */
[C---:B------:R-:W-:Y:S01]  /*19f0*/  IADD3 R227, R221.reuse, 0x1800, RZ ;  /* 0x00001800dde37810 */ /* 0x040fe20007ffe0ff */
[----:B------:R-:W-:Y:S01]  /*1a00*/  LDSM.16.M88.4 R24, [R220+0x8100] ;  /* 0x00810000dc18783b */ /* 0x000fe20000000200 */
[C---:B------:R-:W-:Y:S02]  /*1a10*/  IADD3 R226, R221.reuse, 0x1c00, RZ ;  /* 0x00001c00dde27810 */ /* 0x040fe40007ffe0ff */
[----:B------:R-:W-:Y:S01]  /*1a20*/  HMMA.16816.F32 R96, R8, R48, RZ ;  /* 0x000000300860723c */ /* 0x000fe200000018ff */
[----:B------:R-:W0:Y:S01]  /*1a30*/  LDGDEPBAR ;  /* 0x00000000000079af */ /* 0x000e220000000000 */
[C---:B------:R-:W-:Y:S02]  /*1a40*/  IADD3 R225, R221.reuse, 0x2000, RZ ;  /* 0x00002000dde17810 */ /* 0x040fe40007ffe0ff */
[C---:B------:R-:W-:Y:S02]  /*1a50*/  IADD3 R224, R221.reuse, 0x2400, RZ ;  /* 0x00002400dde07810 */ /* 0x040fe40007ffe0ff */
[----:B------:R-:W-:-:S02]  /*1a60*/  IADD3 R223, R221, 0x2800, RZ ;  /* 0x00002800dddf7810 */ /* 0x000fc40007ffe0ff */
[----:B------:R-:W-:Y:S01]  /*1a70*/  HMMA.16816.F32 R88, R8, R44, RZ ;  /* 0x0000002c0858723c */ /* 0x000fe200000018ff */
[----:B------:R-:W-:-:S07]  /*1a80*/  IADD3 R222, R221, 0x2c00, RZ ;  /* 0x00002c00ddde7810 */ /* 0x000fce0007ffe0ff */
[C---:B------:R-:W-:Y:S08]  /*1a90*/  HMMA.16816.F32 R72, R8.reuse, R40, RZ ;  /* 0x000000280848723c */ /* 0x040ff000000018ff */
[C---:B------:R-:W-:Y:S08]  /*1aa0*/  HMMA.16816.F32 R100, R8.reuse, R30, RZ ;  /* 0x0000001e0864723c */ /* 0x040ff000000018ff */
[C---:B------:R-:W-:Y:S08]  /*1ab0*/  HMMA.16816.F32 R92, R8.reuse, R50, RZ ;  /* 0x00000032085c723c */ /* 0x040ff000000018ff */
[C---:B------:R-:W-:Y:S08]  /*1ac0*/  HMMA.16816.F32 R84, R8.reuse, R46, RZ ;  /* 0x0000002e0854723c */ /* 0x040ff000000018ff */
[----:B------:R-:W-:Y:S08]  /*1ad0*/  HMMA.16816.F32 R64, R8, R42, RZ ;  /* 0x0000002a0840723c */ /* 0x000ff000000018ff */
[----:B------:R-:W-:Y:S01]  /*1ae0*/  HMMA.16816.F32 R8, R36, R80, R16 ;  /* 0x000000502408723c */ /* 0x000fe20000001810 */
[----:B------:R-:W-:Y:S07]  /*1af0*/  LDSM.16.M88.4 R16, [R219+0xa100] ;  /* 0x00a10000db10783b */ /* 0x000fee0000000200 */
[C---:B------:R-:W-:Y:S01]  /*1b00*/  HMMA.16816.F32 R68, R12.reuse, R30, RZ ;  /* 0x0000001e0c44723c */ /* 0x040fe200000018ff */
[----:B------:R-:W2:Y:S07]  /*1b10*/  LDSM.16.M88.4 R28, [R219+0x9100] ;  /* 0x00910000db1c783b */ /* 0x000eae0000000200 */
[C---:B------:R-:W-:Y:S08]  /*1b20*/  HMMA.16816.F32 R52, R12.reuse, R48, RZ ;  /* 0x000000300c34723c */ /* 0x040ff000000018ff */
[C---:B------:R-:W-:Y:S08]  /*1b30*/  HMMA.16816.F32 R108, R12.reuse, R44, RZ ;  /* 0x0000002c0c6c723c */ /* 0x040ff000000018ff */
[C---:B------:R-:W-:Y:S08]  /*1b40*/  HMMA.16816.F32 R124, R12.reuse, R40, RZ ;  /* 0x000000280c7c723c */ /* 0x040ff000000018ff */
[C---:B------:R-:W-:Y:S01]  /*1b50*/  HMMA.16816.F32 R120, R12.reuse, R50, RZ ;  /* 0x000000320c78723c */ /* 0x040fe200000018ff */
[----:B------:R-:W-:Y:S07]  /*1b60*/  LDSM.16.M88.4 R48, [R216+0x5100] ;  /* 0x00510000d830783b */ /* 0x000fee0000000200 */
[C---:B------:R-:W-:Y:S08]  /*1b70*/  HMMA.16816.F32 R132, R12.reuse, R46, RZ ;  /* 0x0000002e0c84723c */ /* 0x040ff000000018ff */
[----:B------:R-:W-:Y:S01]  /*1b80*/  HMMA.16816.F32 R128, R12, R42, RZ ;  /* 0x0000002a0c80723c */ /* 0x000fe200000018ff */
[----:B------:R-:W-:Y:S07]  /*1b90*/  LDSM.16.M88.4 R40, [R221+0x2000] ;  /* 0x00200000dd28783b */ /* 0x000fee0000000200 */
[----:B------:R-:W-:Y:S01]  /*1ba0*/  HMMA.16816.F32 R12, R4, R80, R20 ;  /* 0x00000050040c723c */ /* 0x000fe20000001814 */
[----:B------:R-:W3:Y:S07]  /*1bb0*/  LDSM.16.M88.4 R20, [R220+0x9100] ;  /* 0x00910000dc14783b */ /* 0x000eee0000000200 */
[----:B-1----:R-:W-:Y:S08]  /*1bc0*/  HMMA.16816.F32 R8, R32, R76, R8 ;  /* 0x0000004c2008723c */ /* 0x002ff00000001808 */
[C---:B------:R-:W-:Y:S08]  /*1bd0*/  HMMA.16816.F32 R96, R4.reuse, R104, R96 ;  /* 0x000000680460723c */ /* 0x040ff00000001860 */
[C---:B------:R-:W-:Y:S08]  /*1be0*/  HMMA.16816.F32 R136, R4.reuse, R112, R88 ;  /* 0x000000700488723c */ /* 0x040ff00000001858 */
[C---:B------:R-:W-:Y:S08]  /*1bf0*/  HMMA.16816.F32 R144, R4.reuse, R116, R72 ;  /* 0x000000740490723c */ /* 0x040ff00000001848 */
[C---:B------:R-:W-:Y:S08]  /*1c00*/  HMMA.16816.F32 R100, R4.reuse, R82, R100 ;  /* 0x000000520464723c */ /* 0x040ff00000001864 */
[C---:B------:R-:W-:Y:S08]  /*1c10*/  HMMA.16816.F32 R92, R4.reuse, R106, R92 ;  /* 0x0000006a045c723c */ /* 0x040ff0000000185c */
[C---:B------:R-:W-:Y:S08]  /*1c20*/  HMMA.16816.F32 R140, R4.reuse, R114, R84 ;  /* 0x00000072048c723c */ /* 0x040ff00000001854 */
[----:B------:R-:W-:Y:S08]  /*1c30*/  HMMA.16816.F32 R148, R4, R118, R64 ;  /* 0x000000760494723c */ /* 0x000ff00000001840 */
[----:B--2---:R-:W-:Y:S01]  /*1c40*/  HMMA.16816.F32 R4, R28, R76, R12 ;  /* 0x0000004c1c04723c */ /* 0x004fe2000000180c */
[----:B------:R-:W1:Y:S07]  /*1c50*/  LDSM.16.M88.4 R12, [R219+0xb100] ;  /* 0x00b10000db0c783b */ /* 0x000e6e0000000200 */
[----:B------:R-:W-:Y:S01]  /*1c60*/  HMMA.16816.F32 R44, R24, R60, R8 ;  /* 0x0000003c182c723c */ /* 0x000fe20000001808 */
[----:B------:R-:W2:Y:S07]  /*1c70*/  LDSM.16.M88.4 R8, [R220+0xa100] ;  /* 0x00a10000dc08783b */ /* 0x000eae0000000200 */
[C---:B------:R-:W-:Y:S08]  /*1c80*/  HMMA.16816.F32 R64, R36.reuse, R82, R68 ;  /* 0x000000522440723c */ /* 0x040ff00000001844 */
[----:B------:R-:W-:Y:S08]  /*1c90*/  HMMA.16816.F32 R88, R36, R104, R52 ;  /* 0x000000682458723c */ /* 0x000ff00000001834 */
[----:B---3--:R-:W-:Y:S01]  /*1ca0*/  HMMA.16816.F32 R52, R20, R60, R4 ;  /* 0x0000003c1434723c */ /* 0x008fe20000001804 */
[----:B------:R-:W-:Y:S07]  /*1cb0*/  LDSM.16.M88.4 R4, [R220+0xb100] ;  /* 0x00b10000dc04783b */ /* 0x000fee0000000200 */
[----:B------:R-:W-:Y:S01]  /*1cc0*/  HMMA.16816.F32 R72, R16, R48, R44 ;  /* 0x000000301048723c */ /* 0x000fe2000000182c */
[----:B------:R-:W3:Y:S07]  /*1cd0*/  LDSM.16.M88.4 R44, [R216+0x4500] ;  /* 0x00450000d82c783b */ /* 0x000eee0000000200 */
[-C--:B------:R-:W-:Y:S08]  /*1ce0*/  HMMA.16816.F32 R68, R32, R78.reuse, R64 ;  /* 0x0000004e2044723c */ /* 0x080ff00000001840 */
[----:B------:R-:W-:Y:S08]  /*1cf0*/  HMMA.16816.F32 R76, R28, R78, R100 ;  /* 0x0000004e1c4c723c */ /* 0x000ff00000001864 */
[----:B-1----:R-:W-:Y:S01]  /*1d00*/  HMMA.16816.F32 R64, R12, R48, R52 ;  /* 0x000000300c40723c */ /* 0x002fe20000001834 */
[----:B------:R-:W1:Y:S07]  /*1d10*/  LDSM.16.M88.4 R52, [R221+0x1400] ;  /* 0x00140000dd34783b */ /* 0x000e6e0000000200 */
[----:B------:R-:W-:Y:S08]  /*1d20*/  HMMA.16816.F32 R68, R24, R62, R68 ;  /* 0x0000003e1844723c */ /* 0x000ff00000001844 */
[----:B--2---:R-:W-:Y:S08]  /*1d30*/  HMMA.16816.F32 R80, R8, R40, R72 ;  /* 0x000000280850723c */ /* 0x004ff00000001848 */
[----:B------:R-:W-:Y:S08]  /*1d40*/  HMMA.16816.F32 R76, R20, R62, R76 ;  /* 0x0000003e144c723c */ /* 0x000ff0000000184c */
[----:B---3--:R-:W-:Y:S08]  /*1d50*/  HMMA.16816.F32 R72, R32, R44, R88 ;  /* 0x0000002c2048723c */ /* 0x008ff00000001858 */
[----:B------:R-:W-:Y:S01]  /*1d60*/  HMMA.16816.F32 R108, R36, R112, R108 ;  /* 0x00000070246c723c */ /* 0x000fe2000000186c */
[----:B------:R-:W-:-:S07]  /*1d70*/  FMUL.FTZ R2, R80, c[0x0][0x320] ;  /* 0x0000c80050027a20 */ /* 0x000fce0000410000 */
[C---:B------:R-:W-:Y:S08]  /*1d80*/  HMMA.16816.F32 R124, R36.reuse, R116, R124 ;  /* 0x00000074247c723c */ /* 0x040ff0000000187c */
[C---:B------:R-:W-:Y:S01]  /*1d90*/  HMMA.16816.F32 R104, R36.reuse, R106, R120 ;  /* 0x0000006a2468723c */ /* 0x040fe20000001878 */
[----:B------:R2:W3:Y:S07]  /*1da0*/  MUFU.TANH R121, R2 ;  /* 0x0000000200797308 */ /* 0x0004ee0000002400 */
[C---:B------:R-:W-:Y:S08]  /*1db0*/  HMMA.16816.F32 R132, R36.reuse, R114, R132 ;  /* 0x000000722484723c */ /* 0x040ff00000001884 */
[----:B------:R-:W-:Y:S01]  /*1dc0*/  HMMA.16816.F32 R128, R36, R118, R128 ;  /* 0x000000762480723c */ /* 0x000fe20000001880 */
[----:B------:R-:W4:Y:S01]  /*1dd0*/  LDSM.16.M88.4 R36, [R216+0x5500] ;  /* 0x00550000d824783b */ /* 0x000f220000000200 */
[----:B--2---:R-:W-:-:S04]  /*1de0*/  FMUL.FTZ R2, R81, c[0x0][0x320] ;  /* 0x0000c80051027a20 */ /* 0x004fc80000410000 */
[----:B------:R2:W1:Y:S02]  /*1df0*/  MUFU.TANH R120, R2 ;  /* 0x0000000200787308 */ /* 0x0004640000002400 */
[----:B------:R-:W-:Y:S08]  /*1e00*/  HMMA.16816.F32 R84, R4, R40, R64 ;  /* 0x000000280454723c */ /* 0x000ff00000001840 */
[----:B------:R-:W-:Y:S01]  /*1e10*/  HMMA.16816.F32 R64, R16, R50, R68 ;  /* 0x000000321040723c */ /* 0x000fe20000001844 */
[----:B--2---:R-:W-:-:S07]  /*1e20*/  FMUL.FTZ R2, R82, c[0x0][0x320] ;  /* 0x0000c80052027a20 */ /* 0x004fce0000410000 */
[----:B------:R-:W-:Y:S01]  /*1e30*/  HMMA.16816.F32 R60, R28, R44, R96 ;  /* 0x0000002c1c3c723c */ /* 0x000fe20000001860 */
[----:B------:R2:W2:Y:S07]  /*1e40*/  MUFU.TANH R119, R2 ;  /* 0x0000000200777308 */ /* 0x0004ae0000002400 */
[----:B------:R-:W-:Y:S01]  /*1e50*/  HMMA.16816.F32 R68, R12, R50, R76 ;  /* 0x000000320c44723c */ /* 0x000fe2000000184c */
[----:B------:R-:W5:Y:S07]  /*1e60*/  LDSM.16.M88.4 R48, [R221+0x2400] ;  /* 0x00240000dd30783b */ /* 0x000f6e0000000200 */
[----:B-1----:R-:W-:Y:S01]  /*1e70*/  HMMA.16816.F32 R72, R24, R52, R72 ;  /* 0x000000341848723c */ /* 0x002fe20000001848 */
[----:B--2---:R-:W-:-:S04]  /*1e80*/  FMUL.FTZ R2, R83, c[0x0][0x320] ;  /* 0x0000c80053027a20 */ /* 0x004fc80000410000 */
[----:B------:R1:W2:Y:S03]  /*1e90*/  MUFU.TANH R118, R2 ;  /* 0x0000000200767308 */ /* 0x0002a60000002400 */
[----:B------:R-:W-:Y:S08]  /*1ea0*/  HMMA.16816.F32 R76, R8, R42, R64 ;  /* 0x0000002a084c723c */ /* 0x000ff00000001840 */
[----:B------:R-:W-:Y:S01]  /*1eb0*/  HMMA.16816.F32 R64, R20, R52, R60 ;  /* 0x000000341440723c */ /* 0x000fe2000000183c */
[----:B------:R-:W2:Y:S01]  /*1ec0*/  LDSM.16.M88.4 R60, [R216+0x4900] ;  /* 0x00490000d83c783b */ /* 0x000ea20000000200 */
[----:B-1----:R-:W-:-:S06]  /*1ed0*/  FMUL.FTZ R2, R84, c[0x0][0x320] ;  /* 0x0000c80054027a20 */ /* 0x002fcc0000410000 */
[----:B------:R-:W-:Y:S01]  /*1ee0*/  HMMA.16816.F32 R88, R4, R42, R68 ;  /* 0x0000002a0458723c */ /* 0x000fe20000001844 */
[----:B------:R1:W1:Y:S07]  /*1ef0*/  MUFU.TANH R117, R2 ;  /* 0x0000000200757308 */ /* 0x00026e0000002400 */
[----:B------:R-:W-:Y:S08]  /*1f00*/  HMMA.16816.F32 R40, R32, R46, R104 ;  /* 0x0000002e2028723c */ /* 0x000ff00000001868 */
[----:B----4-:R-:W-:Y:S01]  /*1f10*/  HMMA.16816.F32 R68, R16, R36, R72 ;  /* 0x000000241044723c */ /* 0x010fe20000001848 */
[----:B-1----:R-:W-:-:S04]  /*1f20*/  FMUL.FTZ R2, R85, c[0x0][0x320] ;  /* 0x0000c80055027a20 */ /* 0x002fc80000410000 */
[----:B------:R1:W4:Y:S03]  /*1f30*/  MUFU.TANH R116, R2 ;  /* 0x0000000200747308 */ /* 0x0003260000002400 */
[----:B------:R-:W-:Y:S08]  /*1f40*/  HMMA.16816.F32 R72, R28, R46, R92 ;  /* 0x0000002e1c48723c */ /* 0x000ff0000000185c */
[----:B------:R-:W-:Y:S01]  /*1f50*/  HMMA.16816.F32 R44, R12, R36, R64 ;  /* 0x000000240c2c723c */ /* 0x000fe20000001840 */
[----:B-1----:R-:W-:-:S07]  /*1f60*/  FMUL.FTZ R2, R86, c[0x0][0x320] ;  /* 0x0000c80056027a20 */ /* 0x002fce0000410000 */
[----:B------:R-:W-:Y:S01]  /*1f70*/  HMMA.16816.F32 R64, R24, R54, R40 ;  /* 0x000000361840723c */ /* 0x000fe20000001828 */
[----:B------:R-:W1:Y:S01]  /*1f80*/  LDSM.16.M88.4 R40, [R221+0x1800] ;  /* 0x00180000dd28783b */ /* 0x000e620000000200 */
[----:B------:R2:W1:Y:S11]  /*1f90*/  MUFU.TANH R115, R2 ;  /* 0x0000000200737308 */ /* 0x0004760000002400 */
[----:B------:R-:W-:Y:S03]  /*1fa0*/  @!UPT UIADD3 URZ, URZ, URZ, URZ ;  /* 0x0000003f3f3ff290 */ /* 0x000fe6000fffe03f */
[----:B-----5:R-:W-:Y:S01]  /*1fb0*/  HMMA.16816.F32 R80, R4, R48, R44 ;  /* 0x000000300450723c */ /* 0x020fe2000000182c */
[----:B--2---:R-:W-:-:S04]  /*1fc0*/  FMUL.FTZ R2, R87, c[0x0][0x320] ;  /* 0x0000c80057027a20 */ /* 0x004fc80000410000 */
[----:B------:R2:W1:Y:S03]  /*1fd0*/  MUFU.TANH R113, R2 ;  /* 0x0000000200717308 */ /* 0x0004660000002400 */
[----:B------:R-:W-:Y:S08]  /*1fe0*/  HMMA.16816.F32 R64, R16, R38, R64 ;  /* 0x000000261040723c */ /* 0x000ff00000001840 */
[----:B------:R-:W-:Y:S01]  /*1ff0*/  HMMA.16816.F32 R44, R28, R60, R136 ;  /* 0x0000003c1c2c723c */ /* 0x000fe20000001888 */
[----:B--2---:R-:W-:-:S04]  /*2000*/  FMUL.FTZ R2, R76, c[0x0][0x320] ;  /* 0x0000c8004c027a20 */ /* 0x004fc80000410000 */
[----:B------:R2:W1:Y:S02]  /*2010*/  MUFU.TANH R114, R2 ;  /* 0x0000000200727308 */ /* 0x0004640000002400 */
[----:B--2---:R-:W-:-:S06]  /*2020*/  FMUL.FTZ R2, R77, c[0x0][0x320] ;  /* 0x0000c8004d027a20 */ /* 0x004fcc0000410000 */
[----:B------:R2:W1:Y:S02]  /*2030*/  MUFU.TANH R112, R2 ;  /* 0x0000000200707308 */ /* 0x0004640000002400 */
[----:B--2---:R-:W-:-:S06]  /*2040*/  FMUL.FTZ R2, R78, c[0x0][0x320] ;  /* 0x0000c8004e027a20 */ /* 0x004fcc0000410000 */
[----:B------:R2:W1:Y:S02]  /*2050*/  MUFU.TANH R107, R2 ;  /* 0x00000002006b7308 */ /* 0x0004640000002400 */
[----:B--2---:R-:W-:Y:S02]  /*2060*/  FMUL.FTZ R2, R79, c[0x0][0x320] ;  /* 0x0000c8004f027a20 */ /* 0x004fe40000410000 */
[----:B------:R-:W-:Y:S04]  /*2070*/  HMMA.16816.F32 R76, R8, R48, R68 ;  /* 0x00000030084c723c */ /* 0x000fe80000001844 */
[----:B------:R2:W1:Y:S04]  /*2080*/  MUFU.TANH R106, R2 ;  /* 0x00000002006a7308 */ /* 0x0004680000002400 */
[----:B------:R-:W-:Y:S01]  /*2090*/  HMMA.16816.F32 R68, R20, R54, R72 ;  /* 0x000000361444723c */ /* 0x000fe20000001848 */
[----:B------:R-:W5:Y:S07]  /*20a0*/  LDSM.16.M88.4 R52, [R216+0x5900] ;  /* 0x00590000d834783b */ /* 0x000f6e0000000200 */
[----:B------:R-:W-:Y:S01]  /*20b0*/  HMMA.16816.F32 R72, R32, R60, R108 ;  /* 0x0000003c2048723c */ /* 0x000fe2000000186c */
[----:B--2---:R-:W-:-:S04]  /*20c0*/  FMUL.FTZ R2, R88, c[0x0][0x320] ;  /* 0x0000c80058027a20 */ /* 0x004fc80000410000 */
[----:B------:R2:W1:Y:S11]  /*20d0*/  MUFU.TANH R105, R2 ;  /* 0x0000000200697308 */ /* 0x0004760000002400 */
[----:B------:R-:W-:Y:S01]  /*20e0*/  HMMA.16816.F32 R68, R12, R38, R68 ;  /* 0x000000260c44723c */ /* 0x000fe20000001844 */
[----:B------:R-:W3:Y:S01]  /*20f0*/  LDSM.16.M88.4 R36, [R221+0x2800] ;  /* 0x00280000dd24783b */ /* 0x000ee20000000200 */
[----:B--2---:R-:W-:-:S06]  /*2100*/  FMUL.FTZ R2, R89, c[0x0][0x320] ;  /* 0x0000c80059027a20 */ /* 0x004fcc0000410000 */
[----:B-1----:R-:W-:Y:S01]  /*2110*/  HMMA.16816.F32 R72, R24, R40, R72 ;  /* 0x000000281848723c */ /* 0x002fe20000001848 */
[----:B------:R1:W2:Y:S11]  /*2120*/  MUFU.TANH R104, R2 ;  /* 0x0000000200687308 */ /* 0x0002b60000002400 */
[----:B------:R-:W-:Y:S04]  /*2130*/  @!UPT UIADD3 URZ, URZ, URZ, URZ ;  /* 0x0000003f3f3ff290 */ /* 0x000fe8000fffe03f */
[----:B------:R-:W-:Y:S01]  /*2140*/  HMMA.16816.F32 R84, R4, R50, R68 ;  /* 0x000000320454723c */ /* 0x000fe20000001844 */
[----:B-1----:R-:W-:-:S04]  /*2150*/  FMUL.FTZ R2, R90, c[0x0][0x320] ;  /* 0x0000c8005a027a20 */ /* 0x002fc80000410000 */
[----:B------:R1:W1:Y:S03]  /*2160*/  MUFU.TANH R103, R2 ;  /* 0x0000000200677308 */ /* 0x0002660000002400 */
[----:B-----5:R-:W-:Y:S08]  /*2170*/  HMMA.16816.F32 R68, R16, R52, R72 ;  /* 0x000000341044723c */ /* 0x020ff00000001848 */
[----:B------:R-:W-:Y:S01]  /*2180*/  HMMA.16816.F32 R72, R28, R62, R140 ;  /* 0x0000003e1c48723c */ /* 0x000fe2000000188c */
[----:B-1----:R-:W-:-:S04]  /*2190*/  FMUL.FTZ R2, R91, c[0x0][0x320] ;  /* 0x0000c8005b027a20 */ /* 0x002fc80000410000 */
[----:B------:R1:W1:Y:S11]  /*21a0*/  MUFU.TANH R100, R2 ;  /* 0x0000000200647308 */ /* 0x0002760000002400 */
[----:B------:R-:W-:Y:S08]  /*21b0*/  @!UPT UIADD3 URZ, URZ, URZ, URZ ;  /* 0x0000003f3f3ff290 */ /* 0x000ff0000fffe03f */
[----:B------:R-:W-:Y:S01]  /*21c0*/  HMMA.16816.F32 R72, R20, R42, R72 ;  /* 0x0000002a1448723c */ /* 0x000fe20000001848 */
[----:B-1----:R-:W-:-:S04]  /*21d0*/  FMUL.FTZ R2, R76, c[0x0][0x320] ;  /* 0x0000c8004c027a20 */ /* 0x002fc80000410000 */
[----:B------:R1:W1:Y:S02]  /*21e0*/  MUFU.TANH R102, R2 ;  /* 0x0000000200667308 */ /* 0x0002640000002400 */
[----:B-1----:R-:W-:Y:S11]  /*21f0*/  FMUL.FTZ R2, R77, c[0x0][0x320] ;  /* 0x0000c8004d027a20 */ /* 0x002ff60000410000 */
[----:B------:R-:W-:Y:S06]  /*2200*/  @!UPT UIADD3 URZ, URZ, URZ, URZ ;  /* 0x0000003f3f3ff290 */ /* 0x000fec000fffe03f */
[----:B------:R-:W-:Y:S01]  /*2210*/  HMMA.16816.F32 R72, R12, R54, R72 ;  /* 0x000000360c48723c */ /* 0x000fe20000001848 */
[----:B------:R1:W1:Y:S02]  /*2220*/  MUFU.TANH R101, R2 ;  /* 0x0000000200657308 */ /* 0x0002640000002400 */
[----:B-1----:R-:W-:-:S06]  /*2230*/  FMUL.FTZ R2, R78, c[0x0][0x320] ;  /* 0x0000c8004e027a20 */ /* 0x002fcc0000410000 */
[----:B------:R1:W1:Y:S11]  /*2240*/  MUFU.TANH R99, R2 ;  /* 0x0000000200637308 */ /* 0x0002760000002400 */
[----:B------:R-:W-:Y:S04]  /*2250*/  @!UPT UIADD3 URZ, URZ, URZ, URZ ;  /* 0x0000003f3f3ff290 */ /* 0x000fe8000fffe03f */
[----:B---3--:R-:W-:Y:S01]  /*2260*/  HMMA.16816.F32 R72, R4, R38, R72 ;  /* 0x000000260448723c */ /* 0x008fe20000001848 */
[----:B-1----:R-:W-:-:S07]  /*2270*/  FMUL.FTZ R2, R79, c[0x0][0x320] ;  /* 0x0000c8004f027a20 */ /* 0x002fce0000410000 */
[----:B------:R-:W-:Y:S01]  /*2280*/  HMMA.16816.F32 R76, R8, R50, R64 ;  /* 0x00000032084c723c */ /* 0x000fe20000001840 */
[----:B------:R1:W3:Y:S07]  /*2290*/  MUFU.TANH R98, R2 ;  /* 0x0000000200627308 */ /* 0x0002ee0000002400 */
[----:B------:R-:W-:Y:S01]  /*22a0*/  HMMA.16816.F32 R64, R20, R40, R44 ;  /* 0x000000281440723c */ /* 0x000fe2000000182c */
[----:B------:R-:W5:Y:S07]  /*22b0*/  LDSM.16.M88.4 R44, [R216+0x4d00] ;  /* 0x004d0000d82c783b */ /* 0x000f6e0000000200 */
[----:B------:R-:W-:-:S02]  /*22c0*/  FMUL.FTZ R72, R72, c[0x0][0x320] ;  /* 0x0000c80048487a20 */ /* 0x000fc40000410000 */
[----:B------:R-:W-:Y:S02]  /*22d0*/  FMUL.FTZ R73, R73, c[0x0][0x320] ;  /* 0x0000c80049497a20 */ /* 0x000fe40000410000 */
[----:B------:R-:W-:Y:S01]  /*22e0*/  FMUL.FTZ R74, R74, c[0x0][0x320] ;  /* 0x0000c8004a4a7a20 */ /* 0x000fe20000410000 */
[----:B------:R-:W-:Y:S01]  /*22f0*/  HMMA.16816.F32 R48, R32, R62, R132 ;  /* 0x0000003e2030723c */ /* 0x000fe20000001884 */
[----:B------:R-:W2:Y:S01]  /*2300*/  MUFU.TANH R72, R72 ;  /* 0x0000004800487308 */ /* 0x000ea20000002400 */
[----:B-1----:R-:W-:-:S07]  /*2310*/  FMUL.FTZ R2, R80, c[0x0][0x320] ;  /* 0x0000c80050027a20 */ /* 0x002fce0000410000 */
[----:B------:R1:W1:Y:S02]  /*2320*/  MUFU.TANH R97, R2 ;  /* 0x0000000200617308 */ /* 0x0002640000002400 */
[----:B------:R-:W-:Y:S06]  /*2330*/  HMMA.16816.F32 R60, R12, R52, R64 ;  /* 0x000000340c3c723c */ /* 0x000fec0000001840 */
[----:B------:R-:W2:Y:S07]  /*2340*/  MUFU.TANH R73, R73 ;  /* 0x0000004900497308 */ /* 0x000eae0000002400 */
[----:B------:R-:W-:Y:S01]  /*2350*/  HMMA.16816.F32 R64, R24, R42, R48 ;  /* 0x0000002a1840723c */ /* 0x000fe20000001830 */
[----:B-1----:R-:W-:Y:S01]  /*2360*/  FMUL.FTZ R2, R81, c[0x0][0x320] ;  /* 0x0000c80051027a20 */ /* 0x002fe20000410000 */
[----:B------:R-:W1:Y:S01]  /*2370*/  LDSM.16.M88.4 R48, [R221+0x1c00] ;  /* 0x001c0000dd30783b */ /* 0x000e620000000200 */
[----:B------:R-:W1:Y:S03]  /*2380*/  MUFU.TANH R74, R74 ;  /* 0x0000004a004a7308 */ /* 0x000e660000002400 */
[----:B------:R-:W1:Y:S05]  /*2390*/  LDSM.16.M88.4 R40, [R216+0x5d00] ;  /* 0x005d0000d828783b */ /* 0x000e6a0000000200 */
[----:B------:R2:W1:Y:S02]  /*23a0*/  MUFU.TANH R96, R2 ;  /* 0x0000000200607308 */ /* 0x0004640000002400 */
[----:B--2---:R-:W-:-:S06]  /*23b0*/  FMUL.FTZ R2, R82, c[0x0][0x320] ;  /* 0x0000c80052027a20 */ /* 0x004fcc0000410000 */
[----:B------:R2:W1:Y:S02]  /*23c0*/  MUFU.TANH R95, R2 ;  /* 0x00000002005f7308 */ /* 0x0004640000002400 */
[----:B--2---:R-:W-:Y:S02]  /*23d0*/  FMUL.FTZ R2, R83, c[0x0][0x320] ;  /* 0x0000c80053027a20 */ /* 0x004fe40000410000 */
[----:B------:R-:W-:Y:S04]  /*23e0*/  HMMA.16816.F32 R80, R4, R36, R60 ;  /* 0x000000240450723c */ /* 0x000fe8000000183c */
[----:B------:R2:W1:Y:S04]  /*23f0*/  MUFU.TANH R93, R2 ;  /* 0x00000002005d7308 */ /* 0x0004680000002400 */
[----:B------:R-:W-:Y:S08]  /*2400*/  HMMA.16816.F32 R60, R16, R54, R64 ;  /* 0x00000036103c723c */ /* 0x000ff00000001840 */
[----:B-----5:R-:W-:Y:S01]  /*2410*/  HMMA.16816.F32 R64, R28, R44, R144 ;  /* 0x0000002c1c40723c */ /* 0x020fe20000001890 */
[----:B--2---:R-:W-:-:S04]  /*2420*/  FMUL.FTZ R2, R76, c[0x0][0x320] ;  /* 0x0000c8004c027a20 */ /* 0x004fc80000410000 */
[----:B------:R2:W1:Y:S03]  /*2430*/  MUFU.TANH R94, R2 ;  /* 0x00000002005e7308 */ /* 0x0004660000002400 */
[----:B------:R-:W-:Y:S01]  /*2440*/  HMMA.16816.F32 R28, R28, R46, R148 ;  /* 0x0000002e1c1c723c */ /* 0x000fe20000001894 */
[----:B--2---:R-:W-:Y:S11]  /*2450*/  FMUL.FTZ R2, R77, c[0x0][0x320] ;  /* 0x0000c8004d027a20 */ /* 0x004ff60000410000 */
[----:B------:R-:W-:Y:S04]  /*2460*/  @!UPT UIADD3 URZ, URZ, URZ, URZ ;  /* 0x0000003f3f3ff290 */ /* 0x000fe8000fffe03f */
[----:B-1----:R-:W-:Y:S01]  /*2470*/  HMMA.16816.F32 R64, R20, R48, R64 ;  /* 0x000000301440723c */ /* 0x002fe20000001840 */
[----:B------:R1:W2:Y:S02]  /*2480*/  MUFU.TANH R92, R2 ;  /* 0x00000002005c7308 */ /* 0x0002a40000002400 */
[----:B-1----:R-:W-:-:S06]  /*2490*/  FMUL.FTZ R2, R78, c[0x0][0x320] ;  /* 0x0000c8004e027a20 */ /* 0x002fcc0000410000 */
[----:B------:R1:W1:Y:S02]  /*24a0*/  MUFU.TANH R91, R2 ;  /* 0x00000002005b7308 */ /* 0x0002640000002400 */
[----:B-1----:R-:W-:Y:S02]  /*24b0*/  FMUL.FTZ R2, R79, c[0x0][0x320] ;  /* 0x0000c8004f027a20 */ /* 0x002fe40000410000 */
[----:B------:R-:W-:Y:S04]  /*24c0*/  HMMA.16816.F32 R76, R8, R36, R68 ;  /* 0x00000024084c723c */ /* 0x000fe80000001844 */
[----:B------:R1:W1:Y:S04]  /*24d0*/  MUFU.TANH R90, R2 ;  /* 0x00000002005a7308 */ /* 0x0002680000002400 */
[----:B------:R-:W-:Y:S01]  /*24e0*/  HMMA.16816.F32 R68, R32, R44, R124 ;  /* 0x0000002c2044723c */ /* 0x000fe2000000187c */
[----:B-1----:R-:W-:-:S04]  /*24f0*/  FMUL.FTZ R2, R84, c[0x0][0x320] ;  /* 0x0000c80054027a20 */ /* 0x002fc80000410000 */
[----:B------:R1:W1:Y:S11]  /*2500*/  MUFU.TANH R89, R2 ;  /* 0x0000000200597308 */ /* 0x0002760000002400 */
[----:B------:R-:W-:Y:S08]  /*2510*/  @!UPT UIADD3 URZ, URZ, URZ, URZ ;  /* 0x0000003f3f3ff290 */ /* 0x000ff0000fffe03f */
[----:B------:R-:W-:Y:S01]  /*2520*/  HMMA.16816.F32 R52, R24, R48, R68 ;  /* 0x000000301834723c */ /* 0x000fe20000001844 */
[----:B-1----:R-:W-:-:S07]  /*2530*/  FMUL.FTZ R2, R85, c[0x0][0x320] ;  /* 0x0000c80055027a20 */ /* 0x002fce0000410000 */
[----:B------:R-:W-:Y:S01]  /*2540*/  HMMA.16816.F32 R68, R8, R38, R60 ;  /* 0x000000260844723c */ /* 0x000fe2000000183c */
[----:B------:R1:W1:Y:S07]  /*2550*/  MUFU.TANH R88, R2 ;  /* 0x0000000200587308 */ /* 0x00026e0000002400 */
[----:B------:R-:W-:Y:S01]  /*2560*/  HMMA.16816.F32 R60, R32, R46, R128 ;  /* 0x0000002e203c723c */ /* 0x000fe20000001880 */
[----:B------:R-:W5:Y:S01]  /*2570*/  LDSM.16.M88.4 R32, [R221+0x2c00] ;  /* 0x002c0000dd20783b */ /* 0x000f620000000200 */
[----:B------:R-:W-:-:S06]  /*2580*/  DEPBAR.LE SB0, 0x0 ;  /* 0x000080000000791a */ /* 0x000fcc0000000000 */
[----:B------:R-:W-:Y:S01]  /*2590*/  HMMA.16816.F32 R52, R16, R40, R52 ;  /* 0x000000281034723c */ /* 0x000fe20000001834 */
[----:B-1----:R-:W-:-:S04]  /*25a0*/  FMUL.FTZ R2, R86, c[0x0][0x320] ;  /* 0x0000c80056027a20 */ /* 0x002fc80000410000 */
[----:B------:R1:W1:Y:S03]  /*25b0*/  MUFU.TANH R58, R2 ;  /* 0x00000002003a7308 */ /* 0x0002660000002400 */
[----:B------:R-:W-:Y:S01]  /*25c0*/  HMMA.16816.F32 R36, R12, R40, R64 ;  /* 0x000000280c24723c */ /* 0x000fe20000001840 */
[----:B------:R-:W-:Y:S02]  /*25d0*/  FMUL.FTZ R69, R69, c[0x0][0x320] ;  /* 0x0000c80045457a20 */ /* 0x000fe40000410000 */
[----:B------:R-:W-:Y:S02]  /*25e0*/  FMUL.FTZ R70, R70, c[0x0][0x320] ;  /* 0x0000c80046467a20 */ /* 0x000fe40000410000 */
[----:B------:R-:W-:Y:S02]  /*25f0*/  FMUL.FTZ R71, R71, c[0x0][0x320] ;  /* 0x0000c80047477a20 */ /* 0x000fe40000410000 */
[----:B------:R-:W2:Y:S01]  /*2600*/  MUFU.TANH R69, R69 ;  /* 0x0000004500457308 */ /* 0x000ea20000002400 */
[----:B------:R-:W-:Y:S01]  /*2610*/  HMMA.16816.F32 R24, R24, R50, R60 ;  /* 0x000000321818723c */ /* 0x000fe2000000183c */
[----:B-1----:R-:W-:-:S06]  /*2620*/  FMUL.FTZ R2, R87, c[0x0][0x320] ;  /* 0x0000c80057027a20 */ /* 0x002fcc0000410000 */
[----:B------:R-:W1:Y:S01]  /*2630*/  MUFU.TANH R70, R70 ;  /* 0x0000004600467308 */ /* 0x000e620000002400 */
[----:B------:R-:W-:Y:S07]  /*2640*/  HMMA.16816.F32 R48, R20, R50, R28 ;  /* 0x000000321430723c */ /* 0x000fee000000181c */
[----:B------:R1:W1:Y:S01]  /*2650*/  MUFU.TANH R59, R2 ;  /* 0x00000002003b7308 */ /* 0x0002620000002400 */
[----:B-----5:R-:W-:Y:S07]  /*2660*/  HMMA.16816.F32 R52, R8, R32, R52 ;  /* 0x000000200834723c */ /* 0x020fee0000001834 */
[----:B------:R-:W2:Y:S01]  /*2670*/  MUFU.TANH R71, R71 ;  /* 0x0000004700477308 */ /* 0x000ea20000002400 */
[----:B------:R-:W-:Y:S01]  /*2680*/  HMMA.16816.F32 R16, R16, R42, R24 ;  /* 0x0000002a1010723c */ /* 0x000fe20000001818 */
[----:B-1----:R-:W-:-:S07]  /*2690*/  FMUL.FTZ R2, R76, c[0x0][0x320] ;  /* 0x0000c8004c027a20 */ /* 0x002fce0000410000 */
[----:B------:R-:W-:Y:S01]  /*26a0*/  HMMA.16816.F32 R12, R12, R42, R48 ;  /* 0x0000002a0c0c723c */ /* 0x000fe20000001830 */
[----:B------:R1:W1:Y:S07]  /*26b0*/  MUFU.TANH R86, R2 ;  /* 0x0000000200567308 */ /* 0x00026e0000002400 */
[----:B------:R-:W-:Y:S01]  /*26c0*/  HMMA.16816.F32 R20, R4, R32, R36 ;  /* 0x000000200414723c */ /* 0x000fe20000001824 */
[----:B------:R-:W-:Y:S02]  /*26d0*/  FMUL.FTZ R52, R52, c[0x0][0x320] ;  /* 0x0000c80034347a20 */ /* 0x000fe40000410000 */
[----:B------:R-:W-:-:S02]  /*26e0*/  FMUL.FTZ R53, R53, c[0x0][0x320] ;  /* 0x0000c80035357a20 */ /* 0x000fc40000410000 */
[----:B------:R-:W-:Y:S02]  /*26f0*/  FMUL.FTZ R54, R54, c[0x0][0x320] ;  /* 0x0000c80036367a20 */ /* 0x000fe40000410000 */
[----:B------:R-:W2:Y:S01]  /*2700*/  MUFU.TANH R52, R52 ;  /* 0x0000003400347308 */ /* 0x000ea20000002400 */
[----:B------:R-:W-:Y:S01]  /*2710*/  HMMA.16816.F32 R8, R8, R34, R16 ;  /* 0x000000220808723c */ /* 0x000fe20000001810 */
[----:B-1----:R-:W-:-:S06]  /*2720*/  FMUL.FTZ R2, R77, c[0x0][0x320] ;  /* 0x0000c8004d027a20 */ /* 0x002fcc0000410000 */
[----:B------:R1:W1:Y:S01]  /*2730*/  MUFU.TANH R87, R2 ;  /* 0x0000000200577308 */ /* 0x0002620000002400 */
[----:B------:R-:W-:Y:S07]  /*2740*/  HMMA.16816.F32 R4, R4, R34, R12 ;  /* 0x000000220404723c */ /* 0x000fee000000180c */
[----:B------:R-:W2:Y:S01]  /*2750*/  MUFU.TANH R53, R53 ;  /* 0x0000003500357308 */ /* 0x000ea20000002400 */
[----:B------:R-:W-:Y:S02]  /*2760*/  FMUL.FTZ R21, R21, c[0x0][0x320] ;  /* 0x0000c80015157a20 */ /* 0x000fe40000410000 */
[----:B------:R-:W-:-:S02]  /*2770*/  FMUL.FTZ R22, R22, c[0x0][0x320] ;  /* 0x0000c80016167a20 */ /* 0x000fc40000410000 */
[----:B------:R-:W-:Y:S02]  /*2780*/  FMUL.FTZ R23, R23, c[0x0][0x320] ;  /* 0x0000c80017177a20 */ /* 0x000fe40000410000 */
[----:B------:R-:W-:Y:S01]  /*2790*/  FMUL.FTZ R20, R20, c[0x0][0x320] ;  /* 0x0000c80014147a20 */ /* 0x000fe20000410000 */
[----:B------:R-:W2:Y:S01]  /*27a0*/  MUFU.TANH R26, R21 ;  /* 0x00000015001a7308 */ /* 0x000ea20000002400 */
[----:B-1----:R-:W-:Y:S02]  /*27b0*/  FMUL.FTZ R2, R78, c[0x0][0x320] ;  /* 0x0000c8004e027a20 */ /* 0x002fe40000410000 */
[----:B------:R-:W-:Y:S02]  /*27c0*/  FMUL.FTZ R8, R8, c[0x0][0x320] ;  /* 0x0000c80008087a20 */ /* 0x000fe40000410000 */
[----:B------:R-:W-:Y:S02]  /*27d0*/  FMUL.FTZ R9, R9, c[0x0][0x320] ;  /* 0x0000c80009097a20 */ /* 0x000fe40000410000 */
[----:B------:R-:W-:Y:S01]  /*27e0*/  FMUL.FTZ R10, R10, c[0x0][0x320] ;  /* 0x0000c8000a0a7a20 */ /* 0x000fe20000410000 */
[----:B------:R1:W1:Y:S01]  /*27f0*/  MUFU.TANH R85, R2 ;  /* 0x0000000200557308 */ /* 0x0002620000002400 */
[----:B------:R-:W-:-:S02]  /*2800*/  FMUL.FTZ R11, R11, c[0x0][0x320] ;  /* 0x0000c8000b0b7a20 */ /* 0x000fc40000410000 */
[----:B------:R-:W-:Y:S02]  /*2810*/  FMUL.FTZ R4, R4, c[0x0][0x320] ;  /* 0x0000c80004047a20 */ /* 0x000fe40000410000 */
[----:B------:R-:W-:Y:S02]  /*2820*/  FMUL.FTZ R5, R5, c[0x0][0x320] ;  /* 0x0000c80005057a20 */ /* 0x000fe40000410000 */
[----:B------:R-:W-:Y:S01]  /*2830*/  FMUL.FTZ R6, R6, c[0x0][0x320] ;  /* 0x0000c80006067a20 */ /* 0x000fe20000410000 */
[----:B------:R-:W2:Y:S01]  /*2840*/  MUFU.TANH R25, R22 ;  /* 0x0000001600197308 */ /* 0x000ea20000002400 */
[----:B------:R-:W-:Y:S02]  /*2850*/  FMUL.FTZ R7, R7, c[0x0][0x320] ;  /* 0x0000c80007077a20 */ /* 0x000fe40000410000 */
[----:B-1----:R-:W-:-:S05]  /*2860*/  FMUL.FTZ R2, R79, c[0x0][0x320] ;  /* 0x0000c8004f027a20 */ /* 0x002fca0000410000 */
[----:B------:R-:W1:Y:S08]  /*2870*/  MUFU.TANH R28, R23 ;  /* 0x00000017001c7308 */ /* 0x000e700000002400 */
[----:B------:R5:W1:Y:S08]  /*2880*/  MUFU.TANH R84, R2 ;  /* 0x0000000200547308 */ /* 0x000a700000002400 */
[----:B------:R-:W1:Y:S01]  /*2890*/  MUFU.TANH R54, R54 ;  /* 0x0000003600367308 */ /* 0x000e620000002400 */
[----:B-----5:R-:W-:-:S07]  /*28a0*/  FMUL.FTZ R2, R80, c[0x0][0x320] ;  /* 0x0000c80050027a20 */ /* 0x020fce0000410000 */
        /* <DEDUP_REMOVED lines=17> */
[----:B------:R5:W1:Y:S02]  /*29c0*/  MUFU.TANH R68, R2 ;  /* 0x0000000200447308 */ /* 0x000a640000002400 */
[----:B-----5:R-:W-:-:S06]  /*29d0*/  FMUL.FTZ R2, R75, c[0x0][0x320] ;  /* 0x0000c8004b027a20 */ /* 0x020fcc0000410000 */
[----:B------:R5:W1:Y:S02]  /*29e0*/  MUFU.TANH R31, R2 ;  /* 0x00000002001f7308 */ /* 0x000a640000002400 */
[----:B-----5:R-:W-:-:S06]  /*29f0*/  FMUL.FTZ R2, R55, c[0x0][0x320] ;  /* 0x0000c80037027a20 */ /* 0x020fcc0000410000 */
[----:B------:R1:W1:Y:S01]  /*2a00*/  MUFU.TANH R40, R2 ;  /* 0x0000000200287308 */ /* 0x0002620000002400 */
[----:B------:R-:W-:Y:S06]  /*2a10*/  BAR.SYNC.DEFER_BLOCKING 0x0 ;  /* 0x0000000000007b1d */ /* 0x000fec0000010000 */
[----:B------:R-:W-:Y:S05]  /*2a20*/  @P0 BRA `(.L_x_1) ;  /* 0x0000048000000947 */ /* 0x000fea0003800000 */
[----:B--234-:R-:W-:Y:S01]  /*2a30*/  ULEA UR4, UR7, UR10, 0x6 ;  /* 0x0000000a07047291 */ /* 0x01cfe2000f8e303f */
[----:B------:R-:W-:Y:S01]  /*2a40*/  PLOP3.LUT P1, PT, PT, PT, UP1, 0x80, 0x0 ;  /* 0x000000000000781c */ /* 0x000fe20003f2f018 */
[----:B------:R-:W-:Y:S01]  /*2a50*/  IMAD.MOV.U32 R236, RZ, RZ, RZ ;  /* 0x000000ffffec7224 */ /* 0x000fe200078e00ff */
[----:B------:R-:W-:-:S03]  /*2a60*/  PLOP3.LUT P0, PT, PT, PT, UP1, 0x80, 0x0 ;  /* 0x000000000000781c */ /* 0x000fc60003f0f018 */
[----:B------:R-:W-:-:S05]  /*2a70*/  IMAD.U32 R4, RZ, RZ, UR4 ;  /* 0x00000004ff047e24 */ /* 0x000fca000f8e00ff */
[----:B------:R-:W-:-:S05]  /*2a80*/  IADD3 R4, R4, -0x80, R156 ;  /* 0xffffff8004047810 */ /* 0x000fca0007ffe09c */
[----:B------:R-:W-:-:S04]  /*2a90*/  @P1 IMAD.HI.U32 R5, R4, c[0x0][0x2bc], RZ ;  /* 0x0000af0004051a27 */ /* 0x000fc800078e00ff */
[----:B-1----:R-:W-:Y:S01]  /*2aa0*/  IMAD.MOV.U32 R2, RZ, RZ, R4 ;  /* 0x000000ffff027224 */ /* 0x002fe200078e0004 */
[----:B------:R-:W-:-:S04]  /*2ab0*/  @P0 SHF.R.U32.HI R2, RZ, c[0x0][0x2c0], R5 ;  /* 0x0000b000ff020a19 */ /* 0x000fc80000011605 */
[----:B------:R-:W-:-:S04]  /*2ac0*/  @!P2 IADD3 R5, P0, R2, UR12, RZ ;  /* 0x0000000c0205ac10 */ /* 0x000fc8000ff1e0ff */
[----:B------:R-:W-:Y:S02]  /*2ad0*/  @!P2 LEA.HI.X.SX32 R7, R2, UR11, 0x1, P0 ;  /* 0x0000000b0207ac11 */ /* 0x000fe400080f0eff */
[----:B------:R-:W-:-:S04]  /*2ae0*/  @!P2 LEA R6, P0, R5, c[0x0][0x2a0], 0x2 ;  /* 0x0000a8000506aa11 */ /* 0x000fc800078010ff */
[----:B------:R-:W-:-:S05]  /*2af0*/  @!P2 LEA.HI.X R7, R5, c[0x0][0x2a4], R7, 0x2, P0 ;  /* 0x0000a9000507aa11 */ /* 0x000fca00000f1407 */
[----:B------:R-:W2:Y:S01]  /*2b00*/  @!P2 LDG.E R236, [R6.64] ;  /* 0x0000000e06eca981 */ /* 0x000ea2000c1e1900 */
[----:B------:R-:W-:Y:S01]  /*2b10*/  IMAD.MOV R2, RZ, RZ, -R2 ;  /* 0x000000ffff027224 */ /* 0x000fe200078e0a02 */
[----:B------:R-:W-:Y:S01]  /*2b20*/  SEL R20, RZ, 0x10, P3 ;  /* 0x00000010ff147807 */ /* 0x000fe20001800000 */
[----:B------:R-:W-:Y:S01]  /*2b30*/  IMAD.WIDE R14, R56, 0x2, RZ ;  /* 0x00000002380e7825 */ /* 0x000fe200078e02ff */
[----:B------:R-:W-:Y:S02]  /*2b40*/  SEL R11, RZ, 0x10, P4 ;  /* 0x00000010ff0b7807 */ /* 0x000fe40002000000 */
[----:B------:R-:W-:Y:S01]  /*2b50*/  IADD3 R18, -R20, 0x10, RZ ;  /* 0x0000001014127810 */ /* 0x000fe20007ffe1ff */
[----:B------:R-:W-:Y:S01]  /*2b60*/  IMAD R238, R2, c[0x0][0x2b8], R4 ;  /* 0x0000ae0002ee7a24 */ /* 0x000fe200078e0204 */
[----:B------:R-:W-:Y:S02]  /*2b70*/  IADD3 R16, -R11, 0x10, RZ ;  /* 0x000000100b107810 */ /* 0x000fe40007ffe1ff */
[----:B------:R-:W-:Y:S01]  /*2b80*/  LOP3.LUT R18, R18, 0xf, RZ, 0xc0, !PT ;  /* 0x0000000f12127812 */ /* 0x000fe200078ec0ff */
[----:B------:R-:W-:Y:S01]  /*2b90*/  IMAD.WIDE.U32 R4, R238, c[0x0][0x1e0], RZ ;  /* 0x00007800ee047a25 */ /* 0x000fe200078e00ff */
[----:B------:R-:W-:-:S02]  /*2ba0*/  SHF.R.S32.HI R2, RZ, 0x1f, R238 ;  /* 0x0000001fff027819 */ /* 0x000fc400000114ee */
[----:B------:R-:W-:Y:S02]  /*2bb0*/  LOP3.LUT R16, R16, 0xf, RZ, 0xc0, !PT ;  /* 0x0000000f10107812 */ /* 0x000fe400078ec0ff */
[----:B------:R-:W-:Y:S01]  /*2bc0*/  IADD3 R12, -R152, 0x10, RZ ;  /* 0x00000010980c7810 */ /* 0x000fe20007ffe1ff */
[----:B------:R-:W-:-:S03]  /*2bd0*/  IMAD R2, R2, c[0x0][0x1e0], RZ ;  /* 0x0000780002027a24 */ /* 0x000fc600078e02ff */
[----:B------:R-:W-:Y:S01]  /*2be0*/  LOP3.LUT R12, R12, 0xf, RZ, 0xc0, !PT ;  /* 0x0000000f0c0c7812 */ /* 0x000fe200078ec0ff */
[----:B------:R-:W-:-:S04]  /*2bf0*/  IMAD R2, R238, c[0x0][0x1e4], R2 ;  /* 0x00007900ee027a24 */ /* 0x000fc800078e0202 */
[----:B------:R-:W-:Y:S01]  /*2c00*/  IMAD.IADD R5, R5, 0x1, R2 ;  /* 0x0000000105057824 */ /* 0x000fe200078e0202 */
[----:B--2---:R-:W-:-:S03]  /*2c10*/  SHF.R.S32.HI R2, RZ, 0x1f, R236 ;  /* 0x0000001fff027819 */ /* 0x004fc600000114ec */
[----:B------:R-:W-:-:S04]  /*2c20*/  IMAD.WIDE.U32 R4, R236, c[0x0][0x1f0], R4 ;  /* 0x00007c00ec047a25 */ /* 0x000fc800078e0004 */
[----:B------:R-:W-:-:S04]  /*2c30*/  IMAD R2, R2, c[0x0][0x1f0], RZ ;  /* 0x00007c0002027a24 */ /* 0x000fc800078e02ff */
[----:B------:R-:W-:Y:S01]  /*2c40*/  IMAD R6, R236, c[0x0][0x1f4], R2 ;  /* 0x00007d00ec067a24 */ /* 0x000fe200078e0202 */
[----:B------:R-:W-:-:S04]  /*2c50*/  IADD3 R2, P0, R4, UR18, RZ ;  /* 0x0000001204027c10 */ /* 0x000fc8000ff1e0ff */
[----:B------:R-:W-:Y:S02]  /*2c60*/  IADD3.X R4, R5, UR16, R6, P0, !PT ;  /* 0x0000001005047c10 */ /* 0x000fe400087fe406 */
[C---:B------:R-:W-:Y:S02]  /*2c70*/  LEA R9, P0, R2.reuse, c[0x0][0x1c8], 0x1 ;  /* 0x0000720002097a11 */ /* 0x040fe400078008ff */
[----:B------:R-:W-:Y:S02]  /*2c80*/  SHF.R.S32.HI R5, RZ, 0x1f, R155 ;  /* 0x0000001fff057819 */ /* 0x000fe4000001149b */
[----:B------:R-:W-:Y:S02]  /*2c90*/  LEA.HI.X R4, R2, c[0x0][0x1cc], R4, 0x1, P0 ;  /* 0x0000730002047a11 */ /* 0x000fe400000f0c04 */
[----:B------:R-:W1:Y:S01]  /*2ca0*/  SHFL.IDX PT, R2, R9, 0x1, 0x1c1f ;  /* 0x003c1f0009027f89 */ /* 0x000e6200000e0000 */
[----:B------:R-:W-:Y:S02]  /*2cb0*/  LEA.HI R5, R5, R155, RZ, 0x3 ;  /* 0x0000009b05057211 */ /* 0x000fe400078f18ff */
[----:B------:R-:W-:Y:S01]  /*2cc0*/  SHF.R.S32.HI R6, RZ, 0x1f, R154 ;  /* 0x0000001fff067819 */ /* 0x000fe2000001149a */
[----:B------:R-:W2:Y:S03]  /*2cd0*/  SHFL.IDX PT, R8, R4, 0x1, 0x1c1f ;  /* 0x003c1f0004087f89 */ /* 0x000ea600000e0000 */
[----:B------:R-:W-:Y:S01]  /*2ce0*/  LEA.HI R6, R6, R154, RZ, 0x3 ;  /* 0x0000009a06067211 */ /* 0x000fe200078f18ff */
[----:B------:R-:W3:Y:S03]  /*2cf0*/  SHFL.IDX PT, R9, R9, RZ, 0x1c1f ;  /* 0x001c1fff09097589 */ /* 0x000ee600000e0000 */
[----:B------:R-:W-:Y:S01]  /*2d00*/  LOP3.LUT R6, R6, 0xfffffff8, RZ, 0xc0, !PT ;  /* 0xfffffff806067812 */ /* 0x000fe200078ec0ff */
[----:B------:R4:W5:Y:S04]  /*2d10*/  SHFL.IDX PT, R10, R4, RZ, 0x1c1f ;  /* 0x001c1fff040a7589 */ /* 0x00096800000e0000 */
[----:B------:R-:W-:Y:S01]  /*2d20*/  IMAD.WIDE R6, R6, 0x2, RZ ;  /* 0x0000000206067825 */ /* 0x000fe200078e02ff */
[----:B-1----:R-:W-:-:S04]  /*2d30*/  IADD3 R18, P1, P0, R18, R2, R14 ;  /* 0x0000000212127210 */ /* 0x002fc8000783e00e */
[----:B--2---:R-:W-:Y:S02]  /*2d40*/  IADD3.X R19, RZ, R8, R15, P1, P0 ;  /* 0x00000008ff137210 */ /* 0x004fe40000fe040f */
[----:B---3--:R-:W-:Y:S02]  /*2d50*/  IADD3 R14, P6, R14, R9, RZ ;  /* 0x000000090e0e7210 */ /* 0x008fe40007fde0ff */
[----:B----4-:R-:W-:-:S03]  /*2d60*/  LOP3.LUT R4, R5, 0xfffffff8, RZ, 0xc0, !PT ;  /* 0xfffffff805047812 */ /* 0x010fc600078ec0ff */
[----:B-----5:R-:W-:Y:S01]  /*2d70*/  IMAD.X R15, R15, 0x1, R10, P6 ;  /* 0x000000010f0f7824 */ /* 0x020fe200030e060a */
[----:B------:R-:W-:Y:S01]  /*2d80*/  ISETP.NE.U32.AND P6, PT, R20, RZ, PT ;  /* 0x000000ff1400720c */ /* 0x000fe20003fc5070 */
[----:B------:R-:W-:-:S05]  /*2d90*/  IMAD.WIDE R4, R4, 0x2, RZ ;  /* 0x0000000204047825 */ /* 0x000fca00078e02ff */
[----:B------:R-:W-:-:S04]  /*2da0*/  IADD3 R16, P1, P0, R16, R2, R4 ;  /* 0x0000000210107210 */ /* 0x000fc8000783e004 */
[----:B------:R-:W-:Y:S02]  /*2db0*/  IADD3.X R17, RZ, R8, R5, P1, P0 ;  /* 0x00000008ff117210 */ /* 0x000fe40000fe0405 */
[----:B------:R-:W-:Y:S01]  /*2dc0*/  IADD3 R12, P1, P0, R12, R2, R6 ;  /* 0x000000020c0c7210 */ /* 0x000fe2000783e006 */
[----:B------:R-:W-:-:S03]  /*2dd0*/  IMAD.SHL.U32 R2, R153, 0x2, RZ ;  /* 0x0000000299027824 */ /* 0x000fc600078e00ff */
[----:B------:R-:W-:Y:S02]  /*2de0*/  IADD3.X R13, RZ, R8, R7, P1, P0 ;  /* 0x00000008ff0d7210 */ /* 0x000fe40000fe0407 */
[-C--:B------:R-:W-:Y:S01]  /*2df0*/  IADD3 R8, P1, R4, R9.reuse, RZ ;  /* 0x0000000904087210 */ /* 0x080fe20007f3e0ff */
[----:B------:R1:W-:Y:S01]  /*2e00*/  LDGSTS.E.BYPASS.LTC128B.128 [R2+0x3100], [R14.64], !P3 ;  /* 0x031000000e027fae */ /* 0x0003e2000d901d4e */
[----:B------:R-:W-:-:S03]  /*2e10*/  IADD3 R4, P0, R6, R9, RZ ;  /* 0x0000000906047210 */ /* 0x000fc60007f1e0ff */
[--C-:B------:R-:W-:Y:S01]  /*2e20*/  IMAD.X R9, R5, 0x1, R10.reuse, P1 ;  /* 0x0000000105097824 */ /* 0x100fe200008e060a */
[----:B------:R-:W-:Y:S01]  /*2e30*/  ISETP.NE.U32.AND P1, PT, R11, RZ, PT ;  /* 0x000000ff0b00720c */ /* 0x000fe20003f25070 */
[----:B------:R-:W-:Y:S01]  /*2e40*/  IMAD.X R5, R7, 0x1, R10, P0 ;  /* 0x0000000107057824 */ /* 0x000fe200000e060a */
[----:B------:R-:W-:Y:S02]  /*2e50*/  ISETP.NE.U32.AND P0, PT, R152, RZ, PT ;  /* 0x000000ff9800720c */ /* 0x000fe40003f05070 */
[----:B------:R1:W-:Y:S04]  /*2e60*/  LDGSTS.E.BYPASS.LTC128B.128 [R2+0x4100], [R8.64], !P4 ;  /* 0x0410000008027fae */ /* 0x0003e8000e101d4e */
[----:B------:R1:W-:Y:S04]  /*2e70*/  LDGSTS.E.BYPASS.LTC128B.128 [R2+0x5100], [R4.64], !P5 ;  /* 0x0510000004027fae */ /* 0x0003e8000e901d4e */
[----:B------:R1:W-:Y:S04]  /*2e80*/  LDGSTS.E.BYPASS.LTC128B.128.ZFILL [R2+0x3900], [R18.64], P6 ;  /* 0x0390000012027fae */ /* 0x0003e8000b141d4e */
[----:B------:R1:W-:Y:S04]  /*2e90*/  LDGSTS.E.BYPASS.LTC128B.128.ZFILL [R2+0x4900], [R16.64], P1 ;  /* 0x0490000010027fae */ /* 0x0003e80008941d4e */
[----:B------:R1:W-:Y:S02]  /*2ea0*/  LDGSTS.E.BYPASS.LTC128B.128.ZFILL [R2+0x5900], [R12.64], P0 ;  /* 0x059000000c027fae */ /* 0x0003e40008141d4e */
.L_x_1:
[----:B-1234-:R-:W-:Y:S01]  /*2eb0*/  SHF.R.S32.HI R2, RZ, 0x1f, R57 ;  /* 0x0000001fff027819 */ /* 0x01efe20000011439 */
[----:B------:R-:W-:Y:S01]  /*2ec0*/  IMAD.SHL.U32 R217, R0, 0x2, RZ ;  /* 0x0000000200d97824 */ /* 0x000fe200078e00ff */
[----:B------:R-:W0:Y:S02]  /*2ed0*/  LDGDEPBAR ;  /* 0x00000000000079af */ /* 0x000e240000000000 */
[----:B------:R-:W-:Y:S01]  /*2ee0*/  LEA.HI R4, R2, R57, RZ, 0x2 ;  /* 0x0000003902047211 */ /* 0x000fe200078f10ff */
[----:B------:R-:W-:-:S03]  /*2ef0*/  IMAD R218, R3, 0x2, R217 ;  /* 0x0000000203da7824 */ /* 0x000fc600078e02d9 */
[----:B------:R-:W-:Y:S01]  /*2f00*/  LOP3.LUT R2, R4, 0x7ffffffc, RZ, 0xc0, !PT ;  /* 0x7ffffffc04027812 */ /* 0x000fe200078ec0ff */
[----:B------:R1:W-:Y:S04]  /*2f10*/  STL [R1+0x44], R4 ;  /* 0x0000440401007387 */ /* 0x0003e80000100800 */
[----:B------:R-:W-:Y:S02]  /*2f20*/  IMAD.IADD R2, R57, 0x1, -R2 ;  /* 0x0000000139027824 */ /* 0x000fe400078e0a02 */
[----:B-1----:R-:W-:-:S04]  /*2f30*/  IMAD.U32 R4, RZ, RZ, UR17 ;  /* 0x00000011ff047e24 */ /* 0x002fc8000f8e00ff */
[----:B------:R-:W-:-:S05]  /*2f40*/  IMAD R2, R2, -0x2, R4 ;  /* 0xfffffffe02027824 */ /* 0x000fca00078e0204 */
[C---:B------:R-:W-:Y:S02]  /*2f50*/  ISETP.GT.AND P0, PT, R2.reuse, RZ, PT ;  /* 0x000000ff0200720c */ /* 0x040fe40003f04270 */
[C---:B------:R-:W-:Y:S02]  /*2f60*/  ISETP.GT.AND P1, PT, R2.reuse, 0x1, PT ;  /* 0x000000010200780c */ /* 0x040fe40003f24270 */
[----:B------:R-:W-:Y:S02]  /*2f70*/  ISETP.GT.AND P6, PT, R2, 0x8, PT ;  /* 0x000000080200780c */ /* 0x000fe40003fc4270 */
[----:B------:R-:W-:Y:S02]  /*2f80*/  FSEL R9, R117, -INF , P0 ;  /* 0xff80000075097808 */ /* 0x000fe40000000000 */
[----:B------:R-:W-:Y:S02]  /*2f90*/  FSEL R10, R116, -INF , P1 ;  /* 0xff800000740a7808 */ /* 0x000fe40000800000 */
[----:B------:R-:W-:-:S02]  /*2fa0*/  FSEL R15, R115, -INF , P0 ;  /* 0xff800000730f7808 */ /* 0x000fc40000000000 */
[----:B------:R-:W-:Y:S02]  /*2fb0*/  FSEL R39, R119, -INF , P0 ;  /* 0xff80000077277808 */ /* 0x000fe40000000000 */
[----:B------:R-:W-:Y:S02]  /*2fc0*/  FSEL R32, R121, -INF , P0 ;  /* 0xff80000079207808 */ /* 0x000fe40000000000 */
[----:B------:R-:W-:Y:S02]  /*2fd0*/  ISETP.GT.AND P0, PT, R2, 0x9, PT ;  /* 0x000000090200780c */ /* 0x000fe40003f04270 */
[----:B------:R-:W-:Y:S02]  /*2fe0*/  FSEL R11, R105, -INF , P6 ;  /* 0xff800000690b7808 */ /* 0x000fe40003000000 */
[----:B------:R-:W-:Y:S02]  /*2ff0*/  FMNMX.FTZ R4, R9, R10, !PT ;  /* 0x0000000a09047209 */ /* 0x000fe40007810000 */
        /* <DEDUP_REMOVED lines=9> */
[----:B------:R-:W-:Y:S02]  /*3090*/  FSEL R47, R97, -INF , P1 ;  /* 0xff800000612f7808 */ /* 0x000fe40000800000 */
[----:B------:R-:W-:Y:S02]  /*30a0*/  FSEL R107, R99, -INF , P1 ;  /* 0xff800000636b7808 */ /* 0x000fe40000800000 */
[----:B------:R-:W-:Y:S02]  /*30b0*/  FSEL R100, R102, -INF , P1 ;  /* 0xff80000066647808 */ /* 0x000fe40000800000 */
[----:B------:R-:W-:-:S02]  /*30c0*/  ISETP.GT.AND P1, PT, R2, 0x11, PT ;  /* 0x000000110200780c */ /* 0x000fc40003f24270 */
[----:B------:R-:W-:Y:S02]  /*30d0*/  FMNMX.FTZ R4, R14, R4, !PT ;  /* 0x000000040e047209 */ /* 0x000fe40007810000 */
[----:B------:R-:W-:Y:S02]  /*30e0*/  FSEL R46, R106, -INF , P0 ;  /* 0xff8000006a2e7808 */ /* 0x000fe40000000000 */
[----:B------:R-:W-:Y:S02]  /*30f0*/  FSEL R38, R112, -INF , P0 ;  /* 0xff80000070267808 */ /* 0x000fe40000000000 */
[----:B------:R-:W-:Y:S02]  /*3100*/  ISETP.GT.AND P0, PT, R2, 0x18, PT ;  /* 0x000000180200780c */ /* 0x000fe40003f04270 */
[----:B------:R-:W-:Y:S02]  /*3110*/  FSEL R48, R96, -INF , P1 ;  /* 0xff80000060307808 */ /* 0x000fe40000800000 */
[----:B------:R-:W-:-:S02]  /*3120*/  FMNMX.FTZ R4, R47, R4, !PT ;  /* 0x000000042f047209 */ /* 0x000fc40007810000 */
        /* <DEDUP_REMOVED lines=9> */
[----:B------:R-:W-:Y:S02]  /*31c0*/  ISETP.GT.AND P6, PT, R2, 0x20, PT ;  /* 0x000000200200780c */ /* 0x000fe40003fc4270 */
[----:B------:R-:W-:Y:S02]  /*31d0*/  FMNMX.FTZ R4, R49, R4, !PT ;  /* 0x0000000431047209 */ /* 0x000fe40007810000 */
[----:B------:R-:W-:-:S02]  /*31e0*/  FMNMX.FTZ R5, R15, R16, !PT ;  /* 0x000000100f057209 */ /* 0x000fc40007810000 */
[----:B------:R-:W-:Y:S02]  /*31f0*/  FSEL R57, R93, -INF , P1 ;  /* 0xff8000005d397808 */ /* 0x000fe40000800000 */
[----:B------:R-:W-:Y:S02]  /*3200*/  FSEL R128, R98, -INF , P1 ;  /* 0xff80000062807808 */ /* 0x000fe40000800000 */
[----:B------:R-:W-:Y:S02]  /*3210*/  FSEL R101, R101, -INF , P1 ;  /* 0xff80000065657808 */ /* 0x000fe40000800000 */
[----:B------:R-:W-:Y:S02]  /*3220*/  ISETP.GT.AND P1, PT, R2, 0x21, PT ;  /* 0x000000210200780c */ /* 0x000fe40003f24270 */
[----:B------:R-:W-:Y:S02]  /*3230*/  FSEL R131, R79, -INF , P6 ;  /* 0xff8000004f837808 */ /* 0x000fe40003000000 */
[----:B------:R-:W-:-:S02]  /*3240*/  FMNMX.FTZ R4, R50, R4, !PT ;  /* 0x0000000432047209 */ /* 0x000fc40007810000 */
[----:B------:R-:W-:Y:S02]  /*3250*/  FMNMX.FTZ R5, R17, R5, !PT ;  /* 0x0000000511057209 */ /* 0x000fe40007810000 */
[----:B------:R-:W-:Y:S02]  /*3260*/  FSEL R58, R58, -INF , P0 ;  /* 0xff8000003a3a7808 */ /* 0x000fe40000000000 */
[----:B------:R-:W-:Y:S02]  /*3270*/  FSEL R129, R91, -INF , P0 ;  /* 0xff8000005b817808 */ /* 0x000fe40000000000 */
[----:B------:R-:W-:Y:S02]  /*3280*/  FSEL R102, R94, -INF , P0 ;  /* 0xff8000005e667808 */ /* 0x000fe40000000000 */
[----:B------:R-:W-:Y:S02]  /*3290*/  ISETP.GT.AND P0, PT, R2, 0x28, PT ;  /* 0x000000280200780c */ /* 0x000fe40003f04270 */
[----:B------:R-:W-:-:S02]  /*32a0*/  FSEL R154, R78, -INF , P1 ;  /* 0xff8000004e9a7808 */ /* 0x000fc40000800000 */
[----:B------:R-:W-:Y:S02]  /*32b0*/  FMNMX.FTZ R4, R131, R4, !PT ;  /* 0x0000000483047209 */ /* 0x000fe40007810000 */
[----:B------:R-:W-:Y:S02]  /*32c0*/  FMNMX.FTZ R5, R18, R5, !PT ;  /* 0x0000000512057209 */ /* 0x000fe40007810000 */
[----:B------:R-:W-:Y:S02]  /*32d0*/  FSEL R164, R76, -INF , P1 ;  /* 0xff8000004ca47808 */ /* 0x000fe40000800000 */
[----:B------:R-:W-:Y:S02]  /*32e0*/  FSEL R187, R84, -INF , P1 ;  /* 0xff80000054bb7808 */ /* 0x000fe40000800000 */
[----:B------:R-:W-:Y:S02]  /*32f0*/  FSEL R184, R87, -INF , P1 ;  /* 0xff80000057b87808 */ /* 0x000fe40000800000 */
[----:B------:R-:W-:-:S02]  /*3300*/  FSEL R153, R72, -INF , P0 ;  /* 0xff80000048997808 */ /* 0x000fc40000000000 */
[----:B------:R-:W-:Y:S02]  /*3310*/  ISETP.GT.AND P1, PT, R2, 0x29, PT ;  /* 0x000000290200780c */ /* 0x000fe40003f24270 */
[----:B------:R-:W-:Y:S02]  /*3320*/  FMNMX.FTZ R4, R154, R4, !PT ;  /* 0x000000049a047209 */ /* 0x000fe40007810000 */
[----:B------:R-:W-:Y:S02]  /*3330*/  FMNMX.FTZ R5, R51, R5, !PT ;  /* 0x0000000533057209 */ /* 0x000fe40007810000 */
[----:B------:R-:W-:Y:S02]  /*3340*/  FSEL R165, R74, -INF , P0 ;  /* 0xff8000004aa57808 */ /* 0x000fe40000000000 */
[----:B------:R-:W-:Y:S02]  /*3350*/  FSEL R190, R70, -INF , P0 ;  /* 0xff80000046be7808 */ /* 0x000fe40000000000 */
[----:B------:R-:W-:-:S02]  /*3360*/  FSEL R186, R68, -INF , P0 ;  /* 0xff80000044ba7808 */ /* 0x000fc40000000000 */
[----:B------:R-:W-:Y:S02]  /*3370*/  FSEL R152, R73, -INF , P1 ;  /* 0xff80000049987808 */ /* 0x000fe40000800000 */
[----:B------:R-:W-:Y:S02]  /*3380*/  ISETP.GT.AND P0, PT, R2, 0x30, PT ;  /* 0x000000300200780c */ /* 0x000fe40003f04270 */
[----:B------:R-:W-:Y:S02]  /*3390*/  FMNMX.FTZ R4, R153, R4, !PT ;  /* 0x0000000499047209 */ /* 0x000fe40007810000 */
[----:B------:R-:W-:Y:S02]  /*33a0*/  FMNMX.FTZ R5, R57, R5, !PT ;  /* 0x0000000539057209 */ /* 0x000fe40007810000 */
[----:B------:R-:W-:Y:S02]  /*33b0*/  FSEL R155, R77, -INF , P6 ;  /* 0xff8000004d9b7808 */ /* 0x000fe40003000000 */
[----:B------:R-:W-:-:S02]  /*33c0*/  FSEL R189, R85, -INF , P6 ;  /* 0xff80000055bd7808 */ /* 0x000fc40003000000 */
[----:B------:R-:W-:Y:S02]  /*33d0*/  FSEL R167, R86, -INF , P6 ;  /* 0xff80000056a77808 */ /* 0x000fe40003000000 */
[----:B------:R-:W-:Y:S02]  /*33e0*/  ISETP.GT.AND P6, PT, R2, 0x31, PT ;  /* 0x000000310200780c */ /* 0x000fe40003fc4270 */
[----:B------:R-:W-:Y:S02]  /*33f0*/  FSEL R200, R27, -INF , P0 ;  /* 0xff8000001bc87808 */ /* 0x000fe40000000000 */
[----:B------:R-:W-:Y:S02]  /*3400*/  FMNMX.FTZ R4, R152, R4, !PT ;  /* 0x0000000498047209 */ /* 0x000fe40007810000 */
        /* <DEDUP_REMOVED lines=10> */
[----:B------:R-:W-:Y:S02]  /*34b0*/  FMNMX.FTZ R5, R59, R5, !PT ;  /* 0x000000053b057209 */ /* 0x000fe40007810000 */
[----:B------:R-:W-:Y:S02]  /*34c0*/  ISETP.GT.AND P0, PT, R2, 0x39, PT ;  /* 0x000000390200780c */ /* 0x000fe40003f04270 */
[----:B------:R-:W-:Y:S02]  /*34d0*/  FSEL R202, R22, -INF , P1 ;  /* 0xff80000016ca7808 */ /* 0x000fe40000800000 */
[----:B------:R-:W-:-:S02]  /*34e0*/  FMNMX.FTZ R2, R201, R4, !PT ;  /* 0x00000004c9027209 */ /* 0x000fc40007810000 */
[----:B------:R-:W-:Y:S02]  /*34f0*/  FMNMX.FTZ R6, R32, R36, !PT ;  /* 0x0000002420067209 */ /* 0x000fe40007810000 */
[----:B------:R-:W-:Y:S02]  /*3500*/  FMNMX.FTZ R4, R155, R5, !PT ;  /* 0x000000059b047209 */ /* 0x000fe40007810000 */
[----:B------:R-:W-:Y:S02]  /*3510*/  FSEL R203, R21, -INF , P0 ;  /* 0xff80000015cb7808 */ /* 0x000fe40000000000 */
[----:B------:R-:W-:Y:S02]  /*3520*/  FMNMX.FTZ R2, R202, R2, !PT ;  /* 0x00000002ca027209 */ /* 0x000fe40007810000 */
[----:B------:R-:W-:Y:S02]  /*3530*/  FMNMX.FTZ R5, R37, R6, !PT ;  /* 0x0000000625057209 */ /* 0x000fe40007810000 */
[----:B------:R-:W-:-:S02]  /*3540*/  FMNMX.FTZ R4, R164, R4, !PT ;  /* 0x00000004a4047209 */ /* 0x000fc40007810000 */
[----:B------:R-:W-:Y:S02]  /*3550*/  FMNMX.FTZ R103, R203, R2, !PT ;  /* 0x00000002cb677209 */ /* 0x000fe40007810000 */
[----:B------:R-:W-:Y:S02]  /*3560*/  FMNMX.FTZ R5, R38, R5, !PT ;  /* 0x0000000526057209 */ /* 0x000fe40007810000 */
[----:B------:R-:W-:Y:S01]  /*3570*/  FMNMX.FTZ R2, R165, R4, !PT ;  /* 0x00000004a5027209 */ /* 0x000fe20007810000 */
[----:B------:R-:W1:Y:S01]  /*3580*/  SHFL.BFLY PT, R7, R103, 0x2, 0x1f ;  /* 0x0c401f0067077f89 */ /* 0x000e6200000e0000 */
[----:B------:R-:W-:Y:S02]  /*3590*/  FMNMX.FTZ R4, R100, R5, !PT ;  /* 0x0000000564047209 */ /* 0x000fe40007810000 */
[----:B------:R-:W-:Y:S02]  /*35a0*/  FMNMX.FTZ R2, R166, R2, !PT ;  /* 0x00000002a6027209 */ /* 0x000fe40007810000 */
[----:B------:R-:W-:-:S02]  /*35b0*/  FSEL R205, R28, -INF , P6 ;  /* 0xff8000001ccd7808 */ /* 0x000fc40003000000 */
[----:B------:R-:W-:Y:S02]  /*35c0*/  FMNMX.FTZ R4, R101, R4, !PT ;  /* 0x0000000465047209 */ /* 0x000fe40007810000 */
[----:B------:R-:W-:Y:S02]  /*35d0*/  FMNMX.FTZ R2, R211, R2, !PT ;  /* 0x00000002d3027209 */ /* 0x000fe40007810000 */
[----:B------:R-:W-:Y:S02]  /*35e0*/  FSEL R204, R24, -INF , P1 ;  /* 0xff80000018cc7808 */ /* 0x000fe40000800000 */
[----:B------:R-:W-:Y:S01]  /*35f0*/  FMNMX.FTZ R4, R102, R4, !PT ;  /* 0x0000000466047209 */ /* 0x000fe20007810000 */
[----:B------:R-:W-:Y:S01]  /*3600*/  LDSM.16.MT88.4 R24, [R218+0x100] ;  /* 0x00010000da18783b */ /* 0x000fe20000004200 */
[----:B------:R-:W-:Y:S02]  /*3610*/  FMNMX.FTZ R2, R205, R2, !PT ;  /* 0x00000002cd027209 */ /* 0x000fe40007810000 */
[----:B------:R-:W-:-:S02]  /*3620*/  FSEL R210, R23, -INF , P0 ;  /* 0xff80000017d27808 */ /* 0x000fc40000000000 */
[----:B------:R-:W-:Y:S01]  /*3630*/  FMNMX.FTZ R4, R106, R4, !PT ;  /* 0x000000046a047209 */ /* 0x000fe20007810000 */
[----:B------:R-:W-:Y:S01]  /*3640*/  LDSM.16.MT88.4 R20, [R217+0x1100] ;  /* 0x00110000d914783b */ /* 0x000fe20000004200 */
[----:B------:R-:W-:Y:S02]  /*3650*/  FMNMX.FTZ R2, R204, R2, !PT ;  /* 0x00000002cc027209 */ /* 0x000fe40007810000 */
[----:B------:R-:W-:Y:S02]  /*3660*/  FMNMX.FTZ R5, R39, R44, !PT ;  /* 0x0000002c27057209 */ /* 0x000fe40007810000 */
[----:B------:R-:W-:Y:S02]  /*3670*/  FMNMX.FTZ R4, R167, R4, !PT ;  /* 0x00000004a7047209 */ /* 0x000fe40007810000 */
[----:B------:R-:W-:Y:S02]  /*3680*/  FMNMX.FTZ R6, R210, R2, !PT ;  /* 0x00000002d2067209 */ /* 0x000fe40007810000 */
[----:B------:R-:W-:-:S02]  /*3690*/  FMNMX.FTZ R2, R45, R5, !PT ;  /* 0x000000052d027209 */ /* 0x000fc40007810000 */
[----:B------:R-:W-:Y:S02]  /*36a0*/  FMNMX.FTZ R4, R184, R4, !PT ;  /* 0x00000004b8047209 */ /* 0x000fe40007810000 */
[----:B------:R-:W-:Y:S02]  /*36b0*/  FMNMX.FTZ R2, R46, R2, !PT ;  /* 0x000000022e027209 */ /* 0x000fe40007810000 */
[----:B-1----:R-:W-:Y:S02]  /*36c0*/  FMNMX.FTZ R103, R103, R7, !PT ;  /* 0x0000000767677209 */ /* 0x002fe40007810000 */
[----:B------:R-:W1:Y:S01]  /*36d0*/  SHFL.BFLY PT, R7, R6, 0x2, 0x1f ;  /* 0x0c401f0006077f89 */ /* 0x000e6200000e0000 */
[----:B------:R-:W-:Y:S02]  /*36e0*/  FMNMX.FTZ R4, R186, R4, !PT ;  /* 0x00000004ba047209 */ /* 0x000fe40007810000 */
[----:B------:R-:W-:Y:S01]  /*36f0*/  FMNMX.FTZ R2, R107, R2, !PT ;  /* 0x000000026b027209 */ /* 0x000fe20007810000 */
[----:B------:R-:W2:Y:S01]  /*3700*/  SHFL.BFLY PT, R8, R103, 0x1, 0x1f ;  /* 0x0c201f0067087f89 */ /* 0x000ea200000e0000 */
[----:B------:R-:W-:-:S02]  /*3710*/  FMNMX.FTZ R4, R185, R4, !PT ;  /* 0x00000004b9047209 */ /* 0x000fc40007810000 */
[----:B------:R-:W-:Y:S02]  /*3720*/  FMNMX.FTZ R2, R128, R2, !PT ;  /* 0x0000000280027209 */ /* 0x000fe40007810000 */
[----:B------:R-:W-:Y:S02]  /*3730*/  FSEL R207, R53, -INF , P6 ;  /* 0xff80000035cf7808 */ /* 0x000fe40003000000 */
[----:B------:R-:W-:Y:S02]  /*3740*/  FMNMX.FTZ R4, R239, R4, !PT ;  /* 0x00000004ef047209 */ /* 0x000fe40007810000 */
[----:B------:R-:W-:Y:S02]  /*3750*/  FMNMX.FTZ R2, R129, R2, !PT ;  /* 0x0000000281027209 */ /* 0x000fe40007810000 */
[----:B------:R-:W-:Y:S02]  /*3760*/  FSEL R212, R30, -INF , P1 ;  /* 0xff8000001ed47808 */ /* 0x000fe40000800000 */
[----:B------:R-:W-:-:S02]  /*3770*/  FMNMX.FTZ R4, R207, R4, !PT ;  /* 0x00000004cf047209 */ /* 0x000fc40007810000 */
[----:B------:R-:W-:Y:S02]  /*3780*/  FMNMX.FTZ R2, R130, R2, !PT ;  /* 0x0000000282027209 */ /* 0x000fe40007810000 */
[----:B------:R-:W-:Y:S02]  /*3790*/  FSEL R214, R29, -INF , P0 ;  /* 0xff8000001dd67808 */ /* 0x000fe40000000000 */
[----:B------:R-:W-:Y:S01]  /*37a0*/  FMNMX.FTZ R4, R212, R4, !PT ;  /* 0x00000004d4047209 */ /* 0x000fe20007810000 */
[----:B------:R-:W-:Y:S01]  /*37b0*/  LDSM.16.MT88.4 R28, [R217+0x100] ;  /* 0x00010000d91c783b */ /* 0x000fe20000004200 */
[----:B------:R-:W-:Y:S02]  /*37c0*/  FMNMX.FTZ R5, R189, R2, !PT ;  /* 0x00000002bd057209 */ /* 0x000fe40007810000 */
[----:B------:R-:W-:Y:S02]  /*37d0*/  FMNMX.FTZ R4, R214, R4, !PT ;  /* 0x00000004d6047209 */ /* 0x000fe40007810000 */
[----:B------:R-:W-:-:S02]  /*37e0*/  FMNMX.FTZ R5, R187, R5, !PT ;  /* 0x00000005bb057209 */ /* 0x000fc40007810000 */
[----:B-1----:R-:W-:Y:S02]  /*37f0*/  FMNMX.FTZ R2, R6, R7, !PT ;  /* 0x0000000706027209 */ /* 0x002fe40007810000 */
[----:B------:R-:W-:Y:S01]  /*3800*/  SHFL.BFLY PT, R7, R4, 0x2, 0x1f ;  /* 0x0c401f0004077f89 */ /* 0x000fe200000e0000 */
[----:B------:R-:W-:Y:S02]  /*3810*/  FMNMX.FTZ R5, R190, R5, !PT ;  /* 0x00000005be057209 */ /* 0x000fe40007810000 */
[----:B--2---:R-:W-:Y:S02]  /*3820*/  FMNMX.FTZ R103, R103, R8, !PT ;  /* 0x0000000867677209 */ /* 0x004fe40007810000 */
[----:B------:R-:W-:Y:S01]  /*3830*/  FMNMX.FTZ R5, R188, R5, !PT ;  /* 0x00000005bc057209 */ /* 0x000fe20007810000 */
[----:B------:R-:W1:Y:S01]  /*3840*/  SHFL.BFLY PT, R8, R2, 0x1, 0x1f ;  /* 0x0c201f0002087f89 */ /* 0x000e6200000e0000 */
[----:B------:R-:W-:Y:S01]  /*3850*/  FSEL R215, R40, -INF , P6 ;  /* 0xff80000028d77808 */ /* 0x000fe20003000000 */
[----:B------:R-:W-:Y:S01]  /*3860*/  FMUL.FTZ R13, R103, c[0x0][0x2d0] ;  /* 0x0000b400670d7a20 */ /* 0x000fe20000410000 */
[----:B------:R-:W-:Y:S01]  /*3870*/  FMNMX.FTZ R5, R137, R5, !PT ;  /* 0x0000000589057209 */ /* 0x000fe20007810000 */
[----:B------:R-:W-:Y:S01]  /*3880*/  LDSM.16.MT88.4 R40, [R218+0x2100] ;  /* 0x00210000da28783b */ /* 0x000fe20000004200 */
[----:B------:R-:W-:-:S02]  /*3890*/  FSETP.NEU.FTZ.AND P6, PT, R103, -INF , PT ;  /* 0xff8000006700780b */ /* 0x000fc40003fdd000 */
[----:B------:R-:W-:Y:S02]  /*38a0*/  FSEL R234, R34, -INF , P1 ;  /* 0xff80000022ea7808 */ /* 0x000fe40000800000 */
[----:B------:R-:W-:Y:S02]  /*38b0*/  FMNMX.FTZ R5, R215, R5, !PT ;  /* 0x00000005d7057209 */ /* 0x000fe40007810000 */
[----:B------:R-:W-:Y:S02]  /*38c0*/  FSEL R13, R13, RZ, P6 ;  /* 0x000000ff0d0d7208 */ /* 0x000fe40003000000 */
[----:B------:R-:W-:Y:S02]  /*38d0*/  FSEL R237, R33, -INF , P0 ;  /* 0xff80000021ed7808 */ /* 0x000fe40000000000 */
[----:B------:R-:W-:Y:S01]  /*38e0*/  FMNMX.FTZ R5, R234, R5, !PT ;  /* 0x00000005ea057209 */ /* 0x000fe20007810000 */
[----:B------:R-:W-:-:S03]  /*38f0*/  FFMA.FTZ R6, R9, c[0x0][0x2d0], -R13 ;  /* 0x0000b40009067a23 */ /* 0x000fc6000001080d */
[----:B------:R-:W-:Y:S01]  /*3900*/  FMNMX.FTZ R5, R237, R5, !PT ;  /* 0x00000005ed057209 */ /* 0x000fe20007810000 */
[----:B------:R2:W-:Y:S01]  /*3910*/  MUFU.EX2 R192, R6 ;  /* 0x0000000600c07308 */ /* 0x0005e20000000800 */
[----:B-1----:R-:W-:-:S04]  /*3920*/  FMNMX.FTZ R2, R2, R8, !PT ;  /* 0x0000000802027209 */ /* 0x002fc80007810000 */
[C---:B------:R-:W-:Y:S01]  /*3930*/  FSETP.NEU.FTZ.AND P0, PT, R2.reuse, -INF , PT ;  /* 0xff8000000200780b */ /* 0x040fe20003f1d000 */
[----:B------:R-:W-:-:S05]  /*3940*/  FMUL.FTZ R12, R2, c[0x0][0x2d0] ;  /* 0x0000b400020c7a20 */ /* 0x000fca0000410000 */
[----:B------:R-:W-:Y:S02]  /*3950*/  FSEL R12, R12, RZ, P0 ;  /* 0x000000ff0c0c7208 */ /* 0x000fe40000000000 */
[----:B--2---:R-:W-:Y:S01]  /*3960*/  FMNMX.FTZ R6, R4, R7, !PT ;  /* 0x0000000704067209 */ /* 0x004fe20007810000 */
[----:B------:R-:W-:Y:S01]  /*3970*/  FFMA.FTZ R4, R10, c[0x0][0x2d0], -R13 ;  /* 0x0000b4000a047a23 */ /* 0x000fe2000001080d */
[----:B------:R-:W-:Y:S01]  /*3980*/  SHFL.BFLY PT, R7, R5, 0x2, 0x1f ;  /* 0x0c401f0005077f89 */ /* 0x000fe200000e0000 */
[--C-:B------:R-:W-:Y:S02]  /*3990*/  FFMA.FTZ R0, R16, c[0x0][0x2d0], -R12.reuse ;  /* 0x0000b40010007a23 */ /* 0x100fe4000001080c */
[----:B------:R1:W-:Y:S01]  /*39a0*/  MUFU.EX2 R19, R4 ;  /* 0x0000000400137308 */ /* 0x0003e20000000800 */
[----:B------:R-:W2:Y:S01]  /*39b0*/  SHFL.BFLY PT, R105, R6, 0x1, 0x1f ;  /* 0x0c201f0006697f89 */ /* 0x000ea200000e0000 */
[----:B------:R-:W-:-:S06]  /*39c0*/  FFMA.FTZ R3, R18, c[0x0][0x2d0], -R12 ;  /* 0x0000b40012037a23 */ /* 0x000fcc000001080c */
[----:B------:R3:W-:Y:S01]  /*39d0*/  MUFU.EX2 R197, R0 ;  /* 0x0000000000c57308 */ /* 0x0007e20000000800 */
[----:B-1----:R-:W-:-:S07]  /*39e0*/  FFMA.FTZ R4, R11, c[0x0][0x2d0], -R13 ;  /* 0x0000b4000b047a23 */ /* 0x002fce000001080d */
[----:B------:R-:W-:Y:S01]  /*39f0*/  MUFU.EX2 R182, R3 ;  /* 0x0000000300b67308 */ /* 0x000fe20000000800 */
[----:B---3--:R-:W-:-:S07]  /*3a00*/  FFMA.FTZ R0, R17, c[0x0][0x2d0], -R12 ;  /* 0x0000b40011007a23 */ /* 0x008fce000001080c */
[----:B------:R1:W-:Y:S01]  /*3a10*/  MUFU.EX2 R136, R4 ;  /* 0x0000000400887308 */ /* 0x0003e20000000800 */
[----:B--2---:R-:W-:-:S04]  /*3a20*/  FMNMX.FTZ R105, R6, R105, !PT ;  /* 0x0000006906697209 */ /* 0x004fc80007810000 */
[C---:B------:R-:W-:Y:S01]  /*3a30*/  FSETP.NEU.FTZ.AND P0, PT, R105.reuse, -INF , PT ;  /* 0xff8000006900780b */ /* 0x040fe20003f1d000 */
[----:B-1----:R-:W-:Y:S02]  /*3a40*/  FFMA.FTZ R4, R14, c[0x0][0x2d0], -R13 ;  /* 0x0000b4000e047a23 */ /* 0x002fe4000001080d */
[----:B------:R1:W-:Y:S08]  /*3a50*/  MUFU.EX2 R14, R0 ;  /* 0x00000000000e7308 */ /* 0x0003f00000000800 */
[----:B------:R2:W3:Y:S01]  /*3a60*/  MUFU.EX2 R181, R4 ;  /* 0x0000000400b57308 */ /* 0x0004e20000000800 */
[----:B-1----:R-:W-:-:S05]  /*3a70*/  FMUL.FTZ R0, R105, c[0x0][0x2d0] ;  /* 0x0000b40069007a20 */ /* 0x002fca0000410000 */
[----:B------:R-:W-:Y:S01]  /*3a80*/  FSEL R0, R0, RZ, P0 ;  /* 0x000000ff00007208 */ /* 0x000fe20000000000 */
[----:B--2---:R-:W-:Y:S01]  /*3a90*/  FFMA.FTZ R4, R15, c[0x0][0x2d0], -R12 ;  /* 0x0000b4000f047a23 */ /* 0x004fe2000001080c */
[----:B---3--:R-:W-:Y:S01]  /*3aa0*/  F2FP.PACK_AB R6, R181, R136 ;  /* 0x00000088b506723e */ /* 0x008fe200000000ff */
[----:B------:R-:W-:Y:S02]  /*3ab0*/  IMAD.MOV.U32 R15, RZ, RZ, R19 ;  /* 0x000000ffff0f7224 */ /* 0x000fe400078e0013 */
[----:B------:R1:W2:Y:S01]  /*3ac0*/  MUFU.EX2 R196, R4 ;  /* 0x0000000400c47308 */ /* 0x0002a20000000800 */
[--C-:B------:R-:W-:Y:S01]  /*3ad0*/  FFMA.FTZ R3, R32, c[0x0][0x2d0], -R0.reuse ;  /* 0x0000b40020037a23 */ /* 0x100fe20000010800 */
[----:B------:R-:W-:Y:S01]  /*3ae0*/  LDSM.16.MT88.4 R16, [R218+0x1100] ;  /* 0x00110000da10783b */ /* 0x000fe20000004200 */
[----:B------:R-:W-:-:S03]  /*3af0*/  FFMA.FTZ R8, R37, c[0x0][0x2d0], -R0 ;  /* 0x0000b40025087a23 */ /* 0x000fc60000010800 */
[----:B------:R-:W-:Y:S02]  /*3b00*/  LDSM.16.MT88.4 R32, [R217+0x2100] ;  /* 0x00210000d920783b */ /* 0x000fe40000004200 */
[----:B------:R3:W-:Y:S01]  /*3b10*/  MUFU.EX2 R251, R3 ;  /* 0x0000000300fb7308 */ /* 0x0007e20000000800 */
[----:B-1----:R-:W-:-:S07]  /*3b20*/  FMNMX.FTZ R4, R5, R7, !PT ;  /* 0x0000000705047209 */ /* 0x002fce0007810000 */
[----:B------:R1:W-:Y:S01]  /*3b30*/  MUFU.EX2 R252, R8 ;  /* 0x0000000800fc7308 */ /* 0x0003e20000000800 */
[----:B------:R-:W-:Y:S01]  /*3b40*/  F2FP.PACK_AB R7, R182, R14 ;  /* 0x0000000eb607723e */ /* 0x000fe200000000ff */
[----:B------:R-:W4:Y:S01]  /*3b50*/  SHFL.BFLY PT, R5, R4, 0x1, 0x1f ;  /* 0x0c201f0004057f89 */ /* 0x000f2200000e0000 */
[----:B---3--:R-:W-:-:S05]  /*3b60*/  FFMA.FTZ R3, R36, c[0x0][0x2d0], -R0 ;  /* 0x0000b40024037a23 */ /* 0x008fca0000010800 */
[----:B------:R3:W-:Y:S01]  /*3b70*/  MUFU.EX2 R247, R3 ;  /* 0x0000000300f77308 */ /* 0x0007e20000000800 */
[----:B-1----:R-:W-:-:S07]  /*3b80*/  FFMA.FTZ R8, R38, c[0x0][0x2d0], -R0 ;  /* 0x0000b40026087a23 */ /* 0x002fce0000010800 */
[----:B------:R-:W1:Y:S01]  /*3b90*/  MUFU.EX2 R180, R8 ;  /* 0x0000000800b47308 */ /* 0x000e620000000800 */
[----:B----4-:R-:W-:Y:S02]  /*3ba0*/  FMNMX.FTZ R104, R4, R5, !PT ;  /* 0x0000000504687209 */ /* 0x010fe40007810000 */
[----:B------:R-:W-:Y:S02]  /*3bb0*/  F2FP.PACK_AB R4, R15, R192 ;  /* 0x000000c00f04723e */ /* 0x000fe400000000ff */
[C---:B------:R-:W-:Y:S01]  /*3bc0*/  FSETP.NEU.FTZ.AND P0, PT, R104.reuse, -INF , PT ;  /* 0xff8000006800780b */ /* 0x040fe20003f1d000 */
[----:B---3--:R-:W-:Y:S01]  /*3bd0*/  FMUL.FTZ R3, R104, c[0x0][0x2d0] ;  /* 0x0000b40068037a20 */ /* 0x008fe20000410000 */
[----:B--2---:R-:W-:Y:S02]  /*3be0*/  F2FP.PACK_AB R5, R197, R196 ;  /* 0x000000c4c505723e */ /* 0x004fe400000000ff */
[----:B-1----:R-:W-:Y:S02]  /*3bf0*/  F2FP.PACK_AB R10, R180, R252 ;  /* 0x000000fcb40a723e */ /* 0x002fe400000000ff */
[----:B------:R-:W-:-:S02]  /*3c00*/  FSEL R3, R3, RZ, P0 ;  /* 0x000000ff03037208 */ /* 0x000fc40000000000 */
[----:B------:R-:W-:Y:S01]  /*3c10*/  PLOP3.LUT P0, PT, PT, PT, UP0, 0x40, 0x0 ;  /* 0x000000000000781c */ /* 0x000fe20003f0e808 */
[C---:B------:R-:W-:Y:S02]  /*3c20*/  HMMA.16816.F32 R124, R4.reuse, R28, RZ ;  /* 0x0000001c047c723c */ /* 0x040fe400000018ff */
[--C-:B------:R-:W-:Y:S02]  /*3c30*/  FFMA.FTZ R8, R39, c[0x0][0x2d0], -R3.reuse ;  /* 0x0000b40027087a23 */ /* 0x100fe40000010803 */
[----:B------:R-:W-:Y:S02]  /*3c40*/  LDSM.16.MT88.4 R36, [R218+0x2500] ;  /* 0x00250000da24783b */ /* 0x000fe40000004200 */
[----:B------:R1:W-:Y:S02]  /*3c50*/  MUFU.EX2 R244, R8 ;  /* 0x0000000800f47308 */ /* 0x0003e40000000800 */
[C---:B------:R-:W-:Y:S08]  /*3c60*/  HMMA.16816.F32 R120, R4.reuse, R24, RZ ;  /* 0x000000180478723c */ /* 0x040ff000000018ff */
[----:B------:R-:W-:Y:S01]  /*3c70*/  HMMA.16816.F32 R116, R4, R20, RZ ;  /* 0x000000140474723c */ /* 0x000fe200000018ff */
[----:B-1----:R-:W-:-:S07]  /*3c80*/  FFMA.FTZ R8, R44, c[0x0][0x2d0], -R3 ;  /* 0x0000b4002c087a23 */ /* 0x002fce0000010803 */
[C---:B------:R-:W-:Y:S01]  /*3c90*/  HMMA.16816.F32 R112, R4.reuse, R16, RZ ;  /* 0x000000100470723c */ /* 0x040fe200000018ff */
[----:B------:R1:W2:Y:S07]  /*3ca0*/  MUFU.EX2 R243, R8 ;  /* 0x0000000800f37308 */ /* 0x0002ae0000000800 */
[C---:B------:R-:W-:Y:S08]  /*3cb0*/  HMMA.16816.F32 R108, R4.reuse, R32, RZ ;  /* 0x00000020046c723c */ /* 0x040ff000000018ff */
[----:B------:R-:W-:Y:S01]  /*3cc0*/  HMMA.16816.F32 R96, R4, R40, RZ ;  /* 0x000000280460723c */ /* 0x000fe200000018ff */
[----:B-1----:R-:W-:Y:S01]  /*3cd0*/  FFMA.FTZ R8, R45, c[0x0][0x2d0], -R3 ;  /* 0x0000b4002d087a23 */ /* 0x002fe20000010803 */
[----:B--2---:R-:W-:-:S03]  /*3ce0*/  F2FP.PACK_AB R9, R243, R244 ;  /* 0x000000f4f309723e */ /* 0x004fc600000000ff */
[----:B------:R1:W-:Y:S03]  /*3cf0*/  MUFU.EX2 R246, R8 ;  /* 0x0000000800f67308 */ /* 0x0003e60000000800 */
[C---:B------:R-:W-:Y:S08]  /*3d00*/  HMMA.16816.F32 R92, R4.reuse, R30, RZ ;  /* 0x0000001e045c723c */ /* 0x040ff000000018ff */
[----:B------:R-:W-:Y:S01]  /*3d10*/  HMMA.16816.F32 R88, R4, R26, RZ ;  /* 0x0000001a0458723c */ /* 0x000fe200000018ff */
[----:B-1----:R-:W-:-:S07]  /*3d20*/  FFMA.FTZ R8, R46, c[0x0][0x2d0], -R3 ;  /* 0x0000b4002e087a23 */ /* 0x002fce0000010803 */
[C---:B------:R-:W-:Y:S01]  /*3d30*/  HMMA.16816.F32 R84, R4.reuse, R22, RZ ;  /* 0x000000160454723c */ /* 0x040fe200000018ff */
[----:B------:R1:W2:Y:S07]  /*3d40*/  MUFU.EX2 R250, R8 ;  /* 0x0000000800fa7308 */ /* 0x0002ae0000000800 */
[C---:B------:R-:W-:Y:S08]  /*3d50*/  HMMA.16816.F32 R80, R4.reuse, R18, RZ ;  /* 0x000000120450723c */ /* 0x040ff000000018ff */
[----:B------:R-:W-:Y:S01]  /*3d60*/  HMMA.16816.F32 R76, R4, R34, RZ ;  /* 0x00000022044c723c */ /* 0x000fe200000018ff */
[----:B-1----:R-:W-:-:S02]  /*3d70*/  F2FP.PACK_AB R8, R247, R251 ;  /* 0x000000fbf708723e */ /* 0x002fc400000000ff */
[----:B--2---:R-:W-:-:S05]  /*3d80*/  F2FP.PACK_AB R11, R250, R246 ;  /* 0x000000f6fa0b723e */ /* 0x004fca00000000ff */
[----:B------:R-:W-:Y:S07]  /*3d90*/  HMMA.16816.F32 R68, R4, R42, RZ ;  /* 0x0000002a0444723c */ /* 0x000fee00000018ff */
[--C-:B------:R-:W-:Y:S01]  /*3da0*/  FFMA.FTZ R4, R47, c[0x0][0x2d0], -R13.reuse ;  /* 0x0000b4002f047a23 */ /* 0x100fe2000001080d */
[C---:B------:R-:W-:Y:S03]  /*3db0*/  HMMA.16816.F32 R72, R8.reuse, R28, RZ ;  /* 0x0000001c0848723c */ /* 0x040fe600000018ff */
[----:B------:R1:W-:Y:S05]  /*3dc0*/  MUFU.EX2 R245, R4 ;  /* 0x0000000400f57308 */ /* 0x0003ea0000000800 */
[C---:B------:R-:W-:Y:S01]  /*3dd0*/  HMMA.16816.F32 R144, R8.reuse, R30, RZ ;  /* 0x0000001e0890723c */ /* 0x040fe200000018ff */
[----:B------:R-:W-:Y:S07]  /*3de0*/  LDSM.16.MT88.4 R28, [R218+0x1500] ;  /* 0x00150000da1c783b */ /* 0x000fee0000004200 */
[----:B------:R-:W-:Y:S01]  /*3df0*/  HMMA.16816.F32 R64, R8, R24, RZ ;  /* 0x000000180840723c */ /* 0x000fe200000018ff */
[----:B-1----:R-:W-:-:S04]  /*3e00*/  FFMA.FTZ R4, R48, c[0x0][0x2d0], -R13 ;  /* 0x0000b40030047a23 */ /* 0x002fc8000001080d */
[----:B------:R1:W-:Y:S03]  /*3e10*/  MUFU.EX2 R138, R4 ;  /* 0x00000004008a7308 */ /* 0x0003e60000000800 */
[C---:B------:R-:W-:Y:S01]  /*3e20*/  HMMA.16816.F32 R140, R8.reuse, R26, RZ ;  /* 0x0000001a088c723c */ /* 0x040fe200000018ff */
[----:B------:R-:W-:Y:S07]  /*3e30*/  LDSM.16.MT88.4 R24, [R217+0x500] ;  /* 0x00050000d918783b */ /* 0x000fee0000004200 */
[----:B------:R-:W-:Y:S01]  /*3e40*/  HMMA.16816.F32 R60, R8, R20, RZ ;  /* 0x00000014083c723c */ /* 0x000fe200000018ff */
[----:B-1----:R-:W-:-:S07]  /*3e50*/  FFMA.FTZ R4, R49, c[0x0][0x2d0], -R13 ;  /* 0x0000b40031047a23 */ /* 0x002fce000001080d */
[C---:B------:R-:W-:Y:S01]  /*3e60*/  HMMA.16816.F32 R132, R8.reuse, R22, RZ ;  /* 0x000000160884723c */ /* 0x040fe200000018ff */
[----:B------:R-:W-:Y:S01]  /*3e70*/  LDSM.16.MT88.4 R20, [R218+0x500] ;  /* 0x00050000da14783b */ /* 0x000fe20000004200 */
[----:B------:R1:W-:Y:S06]  /*3e80*/  MUFU.EX2 R249, R4 ;  /* 0x0000000400f97308 */ /* 0x0003ec0000000800 */
[C---:B------:R-:W-:Y:S08]  /*3e90*/  HMMA.16816.F32 R52, R8.reuse, R16, RZ ;  /* 0x000000100834723c */ /* 0x040ff000000018ff */
[----:B------:R-:W-:Y:S01]  /*3ea0*/  HMMA.16816.F32 R148, R8, R18, RZ ;  /* 0x000000120894723c */ /* 0x000fe200000018ff */
[----:B------:R-:W2:Y:S01]  /*3eb0*/  LDSM.16.MT88.4 R16, [R217+0x1500] ;  /* 0x00150000d910783b */ /* 0x000ea20000004200 */
[----:B-1----:R-:W-:-:S04]  /*3ec0*/  FFMA.FTZ R4, R50, c[0x0][0x2d0], -R13 ;  /* 0x0000b40032047a23 */ /* 0x002fc8000001080d */
[----:B------:R1:W3:Y:S02]  /*3ed0*/  MUFU.EX2 R248, R4 ;  /* 0x0000000400f87308 */ /* 0x0002e40000000800 */
[C---:B------:R-:W-:Y:S08]  /*3ee0*/  HMMA.16816.F32 R156, R8.reuse, R34, RZ ;  /* 0x00000022089c723c */ /* 0x040ff000000018ff */
[----:B------:R-:W-:Y:S01]  /*3ef0*/  HMMA.16816.F32 R44, R8, R40, RZ ;  /* 0x00000028082c723c */ /* 0x000fe200000018ff */
[----:B-1----:R-:W-:-:S07]  /*3f00*/  FFMA.FTZ R4, R51, c[0x0][0x2d0], -R12 ;  /* 0x0000b40033047a23 */ /* 0x002fce000001080c */
[C---:B------:R-:W-:Y:S01]  /*3f10*/  HMMA.16816.F32 R168, R8.reuse, R42, RZ ;  /* 0x0000002a08a8723c */ /* 0x040fe200000018ff */
[----:B---3--:R-:W-:Y:S01]  /*3f20*/  F2FP.PACK_AB R6, R248, R249 ;  /* 0x000000f9f806723e */ /* 0x008fe200000000ff */
[----:B------:R1:W-:Y:S06]  /*3f30*/  MUFU.EX2 R240, R4 ;  /* 0x0000000400f07308 */ /* 0x0003ec0000000800 */
[----:B------:R-:W-:Y:S01]  /*3f40*/  HMMA.16816.F32 R48, R8, R32, RZ ;  /* 0x000000200830723c */ /* 0x000fe200000018ff */
[----:B------:R-:W3:Y:S06]  /*3f50*/  LDSM.16.MT88.4 R32, [R217+0x2500] ;  /* 0x00250000d920783b */ /* 0x000eec0000004200 */
[----:B------:R-:W-:-:S02]  /*3f60*/  FFMA.FTZ R8, R102, c[0x0][0x2d0], -R0 ;  /* 0x0000b40066087a23 */ /* 0x000fc40000010800 */
[----:B-1----:R-:W-:Y:S02]  /*3f70*/  FFMA.FTZ R4, R57, c[0x0][0x2d0], -R12 ;  /* 0x0000b40039047a23 */ /* 0x002fe4000001080c */
[----:B------:R1:W-:Y:S01]  /*3f80*/  MUFU.EX2 R233, R8 ;  /* 0x0000000800e97308 */ /* 0x0003e20000000800 */
[----:B------:R-:W-:-:S07]  /*3f90*/  IMAD.MOV.U32 R57, RZ, RZ, R138 ;  /* 0x000000ffff397224 */ /* 0x000fce00078e008a */
[----:B------:R4:W5:Y:S01]  /*3fa0*/  MUFU.EX2 R5, R4 ;  /* 0x0000000400057308 */ /* 0x0009620000000800 */
[----:B-1----:R-:W-:-:S07]  /*3fb0*/  FFMA.FTZ R8, R106, c[0x0][0x2d0], -R0 ;  /* 0x0000b4006a087a23 */ /* 0x002fce0000010800 */
[----:B------:R1:W-:Y:S01]  /*3fc0*/  MUFU.EX2 R213, R8 ;  /* 0x0000000800d57308 */ /* 0x0003e20000000800 */
[----:B----4-:R-:W-:Y:S02]  /*3fd0*/  FFMA.FTZ R4, R58, c[0x0][0x2d0], -R12 ;  /* 0x0000b4003a047a23 */ /* 0x010fe4000001080c */
[----:B-----5:R-:W-:-:S05]  /*3fe0*/  IMAD.MOV.U32 R58, RZ, RZ, R5 ;  /* 0x000000ffff3a7224 */ /* 0x020fca00078e0005 */
[----:B------:R4:W-:Y:S01]  /*3ff0*/  MUFU.EX2 R242, R4 ;  /* 0x0000000400f27308 */ /* 0x0009e20000000800 */
[----:B------:R-:W-:Y:S01]  /*4000*/  F2FP.PACK_AB R5, R58, R240 ;  /* 0x000000f03a05723e */ /* 0x000fe200000000ff */
[----:B-1----:R-:W-:-:S06]  /*4010*/  FFMA.FTZ R8, R107, c[0x0][0x2d0], -R3 ;  /* 0x0000b4006b087a23 */ /* 0x002fcc0000010803 */
[----:B------:R1:W-:Y:S01]  /*4020*/  MUFU.EX2 R209, R8 ;  /* 0x0000000800d17308 */ /* 0x0003e20000000800 */
[----:B----4-:R-:W-:Y:S02]  /*4030*/  FFMA.FTZ R4, R59, c[0x0][0x2d0], -R12 ;  /* 0x0000b4003b047a23 */ /* 0x010fe4000001080c */
[----:B------:R-:W-:-:S05]  /*4040*/  IMAD.MOV.U32 R59, RZ, RZ, R137 ;  /* 0x000000ffff3b7224 */ /* 0x000fca00078e0089 */
[----:B------:R4:W5:Y:S01]  /*4050*/  MUFU.EX2 R241, R4 ;  /* 0x0000000400f17308 */ /* 0x0009620000000800 */
[----:B-1----:R-:W-:Y:S02]  /*4060*/  FFMA.FTZ R8, R128, c[0x0][0x2d0], -R3 ;  /* 0x0000b40080087a23 */ /* 0x002fe40000010803 */
[----:B------:R-:W-:-:S05]  /*4070*/  IMAD.MOV.U32 R128, RZ, RZ, R180 ;  /* 0x000000ffff807224 */ /* 0x000fca00078e00b4 */
[----:B------:R1:W-:Y:S01]  /*4080*/  MUFU.EX2 R191, R8 ;  /* 0x0000000800bf7308 */ /* 0x0003e20000000800 */
[----:B----4-:R-:W-:Y:S01]  /*4090*/  FFMA.FTZ R4, R100, c[0x0][0x2d0], -R0 ;  /* 0x0000b40064047a23 */ /* 0x010fe20000010800 */
[----:B-----5:R-:W-:Y:S01]  /*40a0*/  F2FP.PACK_AB R7, R241, R242 ;  /* 0x000000f2f107723e */ /* 0x020fe200000000ff */
[----:B------:R-:W-:-:S05]  /*40b0*/  IMAD.MOV.U32 R100, RZ, RZ, R136 ;  /* 0x000000ffff647224 */ /* 0x000fca00078e0088 */
[----:B------:R4:W-:Y:S01]  /*40c0*/  MUFU.EX2 R235, R4 ;  /* 0x0000000400eb7308 */ /* 0x0009e20000000800 */
[----:B-1----:R-:W-:Y:S02]  /*40d0*/  FFMA.FTZ R8, R129, c[0x0][0x2d0], -R3 ;  /* 0x0000b40081087a23 */ /* 0x002fe40000010803 */
[----:B------:R-:W-:-:S05]  /*40e0*/  IMAD.MOV.U32 R129, RZ, RZ, R14 ;  /* 0x000000ffff817224 */ /* 0x000fca00078e000e */
[----:B------:R1:W-:Y:S01]  /*40f0*/  MUFU.EX2 R208, R8 ;  /* 0x0000000800d07308 */ /* 0x0003e20000000800 */
[----:B------:R-:W-:Y:S02]  /*4100*/  FFMA.FTZ R14, R165, c[0x0][0x2d0], -R12 ;  /* 0x0000b400a50e7a23 */ /* 0x000fe4000001080c */
[----:B----4-:R-:W-:-:S05]  /*4110*/  FFMA.FTZ R4, R101, c[0x0][0x2d0], -R0 ;  /* 0x0000b40065047a23 */ /* 0x010fca0000010800 */
[----:B------:R4:W5:Y:S01]  /*4120*/  MUFU.EX2 R183, R4 ;  /* 0x0000000400b77308 */ /* 0x0009620000000800 */
[----:B-1----:R-:W-:-:S07]  /*4130*/  FFMA.FTZ R8, R130, c[0x0][0x2d0], -R3 ;  /* 0x0000b40082087a23 */ /* 0x002fce0000010803 */
[----:B------:R1:W-:Y:S01]  /*4140*/  MUFU.EX2 R180, R14 ;  /* 0x0000000e00b47308 */ /* 0x0003e20000000800 */
[----:B----4-:R-:W-:-:S07]  /*4150*/  F2FP.PACK_AB R4, R57, R245 ;  /* 0x000000f53904723e */ /* 0x010fce00000000ff */
[----:B------:R4:W4:Y:S01]  /*4160*/  MUFU.EX2 R206, R8 ;  /* 0x0000000800ce7308 */ /* 0x0009220000000800 */
[----:B--2---:R-:W-:Y:S01]  /*4170*/  HMMA.16816.F32 R160, R4, R16, R116 ;  /* 0x0000001004a0723c */ /* 0x004fe20000001874 */
[----:B-1----:R-:W-:-:S07]  /*4180*/  FFMA.FTZ R14, R166, c[0x0][0x2d0], -R12 ;  /* 0x0000b400a60e7a23 */ /* 0x002fce000001080c */
[----:B---3--:R-:W-:Y:S01]  /*4190*/  HMMA.16816.F32 R116, R4, R32, R108 ;  /* 0x000000200474723c */ /* 0x008fe2000000186c */
[----:B----4-:R-:W-:-:S04]  /*41a0*/  FFMA.FTZ R8, R131, c[0x0][0x2d0], -R13 ;  /* 0x0000b40083087a23 */ /* 0x010fc8000001080d */
[----:B------:R1:W-:Y:S03]  /*41b0*/  MUFU.EX2 R199, R8 ;  /* 0x0000000800c77308 */ /* 0x0003e60000000800 */
[C---:B------:R-:W-:Y:S08]  /*41c0*/  HMMA.16816.F32 R172, R4.reuse, R20, R120 ;  /* 0x0000001404ac723c */ /* 0x040ff00000001878 */
[----:B------:R-:W-:Y:S01]  /*41d0*/  HMMA.16816.F32 R108, R4, R36, R96 ;  /* 0x00000024046c723c */ /* 0x000fe20000001860 */
[----:B-1----:R-:W-:-:S07]  /*41e0*/  FFMA.FTZ R8, R154, c[0x0][0x2d0], -R13 ;  /* 0x0000b4009a087a23 */ /* 0x002fce000001080d */
[C---:B------:R-:W-:Y:S01]  /*41f0*/  HMMA.16816.F32 R176, R4.reuse, R24, R124 ;  /* 0x0000001804b0723c */ /* 0x040fe2000000187c */
[----:B------:R-:W-:Y:S01]  /*4200*/  IMAD.MOV.U32 R154, RZ, RZ, R192 ;  /* 0x000000ffff9a7224 */ /* 0x000fe200078e00c0 */
[----:B------:R1:W2:Y:S06]  /*4210*/  MUFU.EX2 R198, R8 ;  /* 0x0000000800c67308 */ /* 0x0002ac0000000800 */
[C---:B------:R-:W-:Y:S08]  /*4220*/  HMMA.16816.F32 R120, R4.reuse, R26, R92 ;  /* 0x0000001a0478723c */ /* 0x040ff0000000185c */
[----:B------:R-:W-:Y:S01]  /*4230*/  HMMA.16816.F32 R136, R4, R22, R88 ;  /* 0x000000160488723c */ /* 0x000fe20000001858 */
[----:B-1----:R-:W-:-:S02]  /*4240*/  FFMA.FTZ R8, R153, c[0x0][0x2d0], -R13 ;  /* 0x0000b40099087a23 */ /* 0x002fc4000001080d */
[----:B------:R-:W-:Y:S02]  /*4250*/  IMAD.MOV.U32 R153, RZ, RZ, R197 ;  /* 0x000000ffff997224 */ /* 0x000fe400078e00c5 */
[----:B------:R1:W-:Y:S03]  /*4260*/  MUFU.EX2 R197, R8 ;  /* 0x0000000800c57308 */ /* 0x0003e60000000800 */
[C---:B------:R-:W-:Y:S08]  /*4270*/  HMMA.16816.F32 R96, R4.reuse, R18, R84 ;  /* 0x000000120460723c */ /* 0x040ff00000001854 */
[----:B------:R-:W-:Y:S01]  /*4280*/  HMMA.16816.F32 R124, R4, R28, R112 ;  /* 0x0000001c047c723c */ /* 0x000fe20000001870 */
[----:B-1----:R-:W-:-:S07]  /*4290*/  FFMA.FTZ R8, R152, c[0x0][0x2d0], -R13 ;  /* 0x0000b40098087a23 */ /* 0x002fce000001080d */
[C---:B------:R-:W-:Y:S01]  /*42a0*/  HMMA.16816.F32 R92, R4.reuse, R30, R80 ;  /* 0x0000001e045c723c */ /* 0x040fe20000001850 */
[----:B------:R-:W-:Y:S02]  /*42b0*/  IMAD.MOV.U32 R152, RZ, RZ, R196 ;  /* 0x000000ffff987224 */ /* 0x000fe400078e00c4 */
[----:B------:R1:W-:Y:S05]  /*42c0*/  MUFU.EX2 R196, R8 ;  /* 0x0000000800c47308 */ /* 0x0003ea0000000800 */
[C---:B------:R-:W-:Y:S08]  /*42d0*/  HMMA.16816.F32 R88, R4.reuse, R34, R76 ;  /* 0x000000220458723c */ /* 0x040ff0000000184c */
[----:B------:R-:W-:Y:S01]  /*42e0*/  HMMA.16816.F32 R84, R4, R38, R68 ;  /* 0x000000260454723c */ /* 0x000fe20000001844 */
[----:B-1----:R-:W-:-:S02]  /*42f0*/  FFMA.FTZ R8, R155, c[0x0][0x2d0], -R12 ;  /* 0x0000b4009b087a23 */ /* 0x002fc4000001080c */
[----:B------:R-:W-:-:S04]  /*4300*/  IMAD.MOV.U32 R155, RZ, RZ, R100 ;  /* 0x000000ffff9b7224 */ /* 0x000fc800078e0064 */
[----:B-----5:R-:W-:Y:S02]  /*4310*/  F2FP.PACK_AB R4, R183, R235 ;  /* 0x000000ebb704723e */ /* 0x020fe400000000ff */
[----:B------:R-:W-:Y:S02]  /*4320*/  F2FP.PACK_AB R5, R191, R209 ;  /* 0x000000d1bf05723e */ /* 0x000fe400000000ff */
[----:B------:R-:W-:Y:S02]  /*4330*/  F2FP.PACK_AB R6, R213, R233 ;  /* 0x000000e9d506723e */ /* 0x000fe400000000ff */
[----:B------:R-:W-:-:S07]  /*4340*/  F2FP.PACK_AB R7, R206, R208 ;  /* 0x000000d0ce07723e */ /* 0x000fce00000000ff */
[C---:B------:R-:W-:Y:S08]  /*4350*/  HMMA.16816.F32 R76, R4.reuse, R20, R64 ;  /* 0x00000014044c723c */ /* 0x040ff00000001840 */
[C---:B------:R-:W-:Y:S08]  /*4360*/  HMMA.16816.F32 R64, R4.reuse, R32, R48 ;  /* 0x000000200440723c */ /* 0x040ff00000001830 */
[C---:B------:R-:W-:Y:S01]  /*4370*/  HMMA.16816.F32 R48, R4.reuse, R22, R140 ;  /* 0x000000160430723c */ /* 0x040fe2000000188c */
[----:B------:R-:W1:Y:S06]  /*4380*/  LDSM.16.MT88.4 R20, [R217+0x1900] ;  /* 0x00190000d914783b */ /* 0x000e6c0000004200 */
[----:B------:R-:W-:Y:S01]  /*4390*/  IMAD.MOV.U32 R141, RZ, RZ, R181 ;  /* 0x000000ffff8d7224 */ /* 0x000fe200078e00b5 */
[----:B------:R-:W-:Y:S01]  /*43a0*/  HMMA.16816.F32 R80, R4, R24, R72 ;  /* 0x000000180450723c */ /* 0x000fe20000001848 */
[----:B------:R3:W-:Y:S01]  /*43b0*/  MUFU.EX2 R181, R14 ;  /* 0x0000000e00b57308 */ /* 0x0007e20000000800 */
[----:B------:R-:W-:-:S02]  /*43c0*/  IMAD.MOV.U32 R143, RZ, RZ, R183 ;  /* 0x000000ffff8f7224 */ /* 0x000fc400078e00b7 */
[----:B------:R-:W-:-:S04]  /*43d0*/  IMAD.MOV.U32 R142, RZ, RZ, R182 ;  /* 0x000000ffff8e7224 */ /* 0x000fc800078e00b6 */
[C---:B------:R-:W-:Y:S01]  /*43e0*/  HMMA.16816.F32 R72, R4.reuse, R16, R60 ;  /* 0x000000100448723c */ /* 0x040fe2000000183c */
[----:B------:R4:W-:Y:S07]  /*43f0*/  MUFU.EX2 R183, R8 ;  /* 0x0000000800b77308 */ /* 0x0009ee0000000800 */
[----:B------:R-:W-:Y:S01]  /*4400*/  HMMA.16816.F32 R68, R4, R28, R52 ;  /* 0x0000001c0444723c */ /* 0x000fe20000001834 */
[----:B---3--:R-:W-:-:S04]  /*4410*/  FFMA.FTZ R14, R167, c[0x0][0x2d0], -R0 ;  /* 0x0000b400a70e7a23 */ /* 0x008fc80000010800 */
[----:B------:R3:W-:Y:S03]  /*4420*/  MUFU.EX2 R106, R14 ;  /* 0x0000000e006a7308 */ /* 0x0007e60000000800 */
[----:B------:R-:W-:Y:S01]  /*4430*/  HMMA.16816.F32 R192, R4, R36, R44 ;  /* 0x0000002404c0723c */ /* 0x000fe2000000182c */
[----:B----4-:R-:W-:-:S04]  /*4440*/  FFMA.FTZ R8, R164, c[0x0][0x2d0], -R12 ;  /* 0x0000b400a4087a23 */ /* 0x010fc8000001080c */
[----:B------:R4:W5:Y:S03]  /*4450*/  MUFU.EX2 R182, R8 ;  /* 0x0000000800b67308 */ /* 0x0009660000000800 */
[----:B------:R-:W-:Y:S01]  /*4460*/  HMMA.16816.F32 R40, R4, R30, R148 ;  /* 0x0000001e0428723c */ /* 0x000fe20000001894 */
[----:B------:R-:W-:Y:S01]  /*4470*/  LDSM.16.MT88.4 R28, [R217+0x2900] ;  /* 0x00290000d91c783b */ /* 0x000fe20000004200 */
[----:B---3--:R-:W-:-:S06]  /*4480*/  FFMA.FTZ R14, R184, c[0x0][0x2d0], -R0 ;  /* 0x0000b400b80e7a23 */ /* 0x008fcc0000010800 */
[C---:B------:R-:W-:Y:S01]  /*4490*/  HMMA.16816.F32 R60, R4.reuse, R26, R144 ;  /* 0x0000001a043c723c */ /* 0x040fe20000001890 */
[----:B------:R3:W1:Y:S01]  /*44a0*/  MUFU.EX2 R101, R14 ;  /* 0x0000000e00657308 */ /* 0x0006620000000800 */
[----:B------:R-:W-:Y:S04]  /*44b0*/  LDSM.16.MT88.4 R24, [R218+0x1900] ;  /* 0x00190000da18783b */ /* 0x000fe80000004200 */
[----:B----4-:R-:W-:Y:S01]  /*44c0*/  LDSM.16.MT88.4 R8, [R218+0x900] ;  /* 0x00090000da08783b */ /* 0x010fe20000004200 */
[----:B------:R-:W-:Y:S01]  /*44d0*/  IMAD.MOV.U32 R145, RZ, RZ, R57 ;  /* 0x000000ffff917224 */ /* 0x000fe200078e0039 */
[----:B------:R-:W-:Y:S01]  /*44e0*/  HMMA.16816.F32 R44, R4, R18, R132 ;  /* 0x00000012042c723c */ /* 0x000fe20000001884 */
[----:B------:R-:W-:Y:S01]  /*44f0*/  IMAD.MOV.U32 R147, RZ, RZ, R59 ;  /* 0x000000ffff937224 */ /* 0x000fe200078e003b */
[----:B------:R-:W4:Y:S01]  /*4500*/  LDSM.16.MT88.4 R16, [R217+0x900] ;  /* 0x00090000d910783b */ /* 0x000f220000004200 */
[----:B------:R-:W-:-:S02]  /*4510*/  IMAD.MOV.U32 R146, RZ, RZ, R58 ;  /* 0x000000ffff927224 */ /* 0x000fc400078e003a */
[----:B------:R-:W-:-:S03]  /*4520*/  IMAD.MOV.U32 R144, RZ, RZ, R191 ;  /* 0x000000ffff907224 */ /* 0x000fc600078e00bf */
[C---:B------:R-:W-:Y:S01]  /*4530*/  HMMA.16816.F32 R52, R4.reuse, R34, R156 ;  /* 0x000000220434723c */ /* 0x040fe2000000189c */
[----:B---3--:R-:W-:Y:S01]  /*4540*/  FFMA.FTZ R14, R186, c[0x0][0x2d0], -R0 ;  /* 0x0000b400ba0e7a23 */ /* 0x008fe20000010800 */
[----:B------:R-:W3:Y:S03]  /*4550*/  LDSM.16.MT88.4 R32, [R218+0x2900] ;  /* 0x00290000da20783b */ /* 0x000ee60000004200 */
[----:B------:R1:W-:Y:S01]  /*4560*/  MUFU.EX2 R102, R14 ;  /* 0x0000000e00667308 */ /* 0x0003e20000000800 */
[----:B------:R-:W3:Y:S02]  /*4570*/  LDSM.16.MT88.4 R156, [R217+0x1d00] ;  /* 0x001d0000d99c783b */ /* 0x000ee40000004200 */
[----:B------:R-:W-:Y:S07]  /*4580*/  HMMA.16816.F32 R36, R4, R38, R168 ;  /* 0x000000260424723c */ /* 0x000fee00000018a8 */
[----:B--2---:R-:W-:-:S02]  /*4590*/  F2FP.PACK_AB R4, R198, R199 ;  /* 0x000000c7c604723e */ /* 0x004fc400000000ff */
[----:B-----5:R-:W-:Y:S02]  /*45a0*/  F2FP.PACK_AB R5, R182, R183 ;  /* 0x000000b7b605723e */ /* 0x020fe400000000ff */
[----:B------:R-:W-:Y:S01]  /*45b0*/  F2FP.PACK_AB R6, R196, R197 ;  /* 0x000000c5c406723e */ /* 0x000fe200000000ff */
[----:B-1----:R-:W-:Y:S01]  /*45c0*/  FFMA.FTZ R14, R185, c[0x0][0x2d0], -R0 ;  /* 0x0000b400b90e7a23 */ /* 0x002fe20000010800 */
[----:B------:R-:W-:-:S03]  /*45d0*/  F2FP.PACK_AB R7, R181, R180 ;  /* 0x000000b4b507723e */ /* 0x000fc600000000ff */
[----:B------:R1:W-:Y:S04]  /*45e0*/  MUFU.EX2 R107, R14 ;  /* 0x0000000e006b7308 */ /* 0x0003e80000000800 */
[C---:B------:R-:W-:Y:S08]  /*45f0*/  HMMA.16816.F32 R148, R4.reuse, R20, R160 ;  /* 0x000000140494723c */ /* 0x040ff000000018a0 */
[----:B----4-:R-:W-:Y:S01]  /*4600*/  HMMA.16816.F32 R112, R4, R16, R176 ;  /* 0x000000100470723c */ /* 0x010fe200000018b0 */
[----:B-1----:R-:W-:-:S04]  /*4610*/  FFMA.FTZ R14, R189, c[0x0][0x2d0], -R3 ;  /* 0x0000b400bd0e7a23 */ /* 0x002fc80000010803 */
[----:B------:R1:W-:Y:S03]  /*4620*/  MUFU.EX2 R57, R14 ;  /* 0x0000000e00397308 */ /* 0x0003e60000000800 */
[C---:B------:R-:W-:Y:S01]  /*4630*/  HMMA.16816.F32 R132, R4.reuse, R8, R172 ;  /* 0x000000080484723c */ /* 0x040fe200000018ac */
[----:B------:R-:W-:Y:S07]  /*4640*/  LDSM.16.MT88.4 R172, [R218+0x1d00] ;  /* 0x001d0000daac783b */ /* 0x000fee0000004200 */
[----:B------:R-:W-:Y:S01]  /*4650*/  HMMA.16816.F32 R164, R4, R24, R124 ;  /* 0x0000001804a4723c */ /* 0x000fe2000000187c */
[----:B------:R-:W2:Y:S01]  /*4660*/  LDSM.16.MT88.4 R124, [R217+0xd00] ;  /* 0x000d0000d97c783b */ /* 0x000ea20000004200 */
[----:B-1----:R-:W-:-:S06]  /*4670*/  FFMA.FTZ R14, R187, c[0x0][0x2d0], -R3 ;  /* 0x0000b400bb0e7a23 */ /* 0x002fcc0000010803 */
[C---:B------:R-:W-:Y:S01]  /*4680*/  HMMA.16816.F32 R120, R4.reuse, R18, R120 ;  /* 0x000000120478723c */ /* 0x040fe20000001878 */
[----:B------:R1:W4:Y:S07]  /*4690*/  MUFU.EX2 R100, R14 ;  /* 0x0000000e00647308 */ /* 0x00032e0000000800 */
[C---:B------:R-:W-:Y:S08]  /*46a0*/  HMMA.16816.F32 R184, R4.reuse, R28, R116 ;  /* 0x0000001c04b8723c */ /* 0x040ff00000001874 */
[----:B------:R-:W-:Y:S01]  /*46b0*/  HMMA.16816.F32 R136, R4, R10, R136 ;  /* 0x0000000a0488723c */ /* 0x000fe20000001888 */
[----:B-1----:R-:W-:-:S04]  /*46c0*/  FFMA.FTZ R14, R190, c[0x0][0x2d0], -R3 ;  /* 0x0000b400be0e7a23 */ /* 0x002fc80000010803 */
[----:B------:R1:W-:Y:S03]  /*46d0*/  MUFU.EX2 R59, R14 ;  /* 0x0000000e003b7308 */ /* 0x0003e60000000800 */
[C---:B------:R-:W-:Y:S08]  /*46e0*/  HMMA.16816.F32 R96, R4.reuse, R22, R96 ;  /* 0x000000160460723c */ /* 0x040ff00000001860 */
[----:B------:R-:W-:Y:S01]  /*46f0*/  HMMA.16816.F32 R168, R4, R26, R92 ;  /* 0x0000001a04a8723c */ /* 0x000fe2000000185c */
[----:B-1----:R-:W-:-:S07]  /*4700*/  FFMA.FTZ R14, R188, c[0x0][0x2d0], -R3 ;  /* 0x0000b400bc0e7a23 */ /* 0x002fce0000010803 */
[C---:B------:R-:W-:Y:S01]  /*4710*/  HMMA.16816.F32 R88, R4.reuse, R30, R88 ;  /* 0x0000001e0458723c */ /* 0x040fe20000001858 */
[----:B------:R1:W5:Y:S07]  /*4720*/  MUFU.EX2 R58, R14 ;  /* 0x0000000e003a7308 */ /* 0x00036e0000000800 */
[C---:B---3--:R-:W-:Y:S08]  /*4730*/  HMMA.16816.F32 R188, R4.reuse, R32, R108 ;  /* 0x0000002004bc723c */ /* 0x048ff0000000186c */
[----:B------:R-:W-:Y:S01]  /*4740*/  HMMA.16816.F32 R116, R4, R34, R84 ;  /* 0x000000220474723c */ /* 0x000fe20000001854 */
[----:B-1----:R-:W-:-:S06]  /*4750*/  IMAD.MOV.U32 R14, RZ, RZ, R129 ;  /* 0x000000ffff0e7224 */ /* 0x002fcc00078e0081 */
[----:B------:R-:W-:Y:S02]  /*4760*/  F2FP.PACK_AB R4, R101, R106 ;  /* 0x0000006a6504723e */ /* 0x000fe400000000ff */
[----:B----4-:R-:W-:Y:S02]  /*4770*/  F2FP.PACK_AB R5, R100, R57 ;  /* 0x000000396405723e */ /* 0x010fe400000000ff */
[----:B------:R-:W-:Y:S02]  /*4780*/  F2FP.PACK_AB R6, R107, R102 ;  /* 0x000000666b06723e */ /* 0x000fe400000000ff */
[----:B-----5:R-:W-:-:S07]  /*4790*/  F2FP.PACK_AB R7, R58, R59 ;  /* 0x0000003b3a07723e */ /* 0x020fce00000000ff */
[C---:B------:R-:W-:Y:S01]  /*47a0*/  HMMA.16816.F32 R176, R4.reuse, R16, R80 ;  /* 0x0000001004b0723c */ /* 0x040fe20000001850 */
[----:B------:R-:W-:Y:S06]  /*47b0*/  LDSM.16.MT88.4 R80, [R217+0x2d00] ;  /* 0x002d0000d950783b */ /* 0x000fec0000004200 */
[----:B------:R-:W-:Y:S01]  /*47c0*/  IMAD.MOV.U32 R16, RZ, RZ, R128 ;  /* 0x000000ffff107224 */ /* 0x000fe200078e0080 */
[C---:B------:R-:W-:Y:S07]  /*47d0*/  HMMA.16816.F32 R108, R4.reuse, R10, R48 ;  /* 0x0000000a046c723c */ /* 0x040fee0000001830 */
[----:B------:R-:W-:Y:S01]  /*47e0*/  IMAD.MOV.U32 R50, RZ, RZ, R145 ;  /* 0x000000ffff327224 */ /* 0x000fe200078e0091 */
[----:B------:R-:W-:Y:S01]  /*47f0*/  HMMA.16816.F32 R128, R4, R8, R76 ;  /* 0x000000080480723c */ /* 0x000fe2000000184c */
[----:B------:R-:W-:-:S06]  /*4800*/  IMAD.MOV.U32 R51, RZ, RZ, R146 ;  /* 0x000000ffff337224 */ /* 0x000fcc00078e0092 */
[----:B------:R-:W-:Y:S01]  /*4810*/  FFMA.FTZ R8, R200, c[0x0][0x2d0], -R13 ;  /* 0x0000b400c8087a23 */ /* 0x000fe2000001080d */
[C---:B------:R-:W-:Y:S01]  /*4820*/  HMMA.16816.F32 R160, R4.reuse, R18, R60 ;  /* 0x0000001204a0723c */ /* 0x040fe2000000183c */
[----:B------:R-:W-:Y:S02]  /*4830*/  IMAD.MOV.U32 R76, RZ, RZ, R144 ;  /* 0x000000ffff4c7224 */ /* 0x000fe400078e0090 */
[----:B------:R1:W-:Y:S01]  /*4840*/  MUFU.EX2 R49, R8 ;  /* 0x0000000800317308 */ /* 0x0003e20000000800 */
[----:B------:R-:W-:Y:S02]  /*4850*/  IMAD.MOV.U32 R200, RZ, RZ, R147 ;  /* 0x000000ffffc87224 */ /* 0x000fe400078e0093 */
[----:B------:R-:W-:Y:S02]  /*4860*/  IMAD.MOV.U32 R79, RZ, RZ, R141 ;  /* 0x000000ffff4f7224 */ /* 0x000fe400078e008d */
[----:B------:R-:W-:Y:S01]  /*4870*/  HMMA.16816.F32 R60, R4, R22, R44 ;  /* 0x00000016043c723c */ /* 0x000fe2000000182c */
[----:B------:R-:W-:-:S02]  /*4880*/  IMAD.MOV.U32 R78, RZ, RZ, R142 ;  /* 0x000000ffff4e7224 */ /* 0x000fc400078e008e */
[----:B------:R-:W-:Y:S02]  /*4890*/  IMAD.MOV.U32 R77, RZ, RZ, R143 ;  /* 0x000000ffff4d7224 */ /* 0x000fe400078e008f */
[----:B------:R-:W3:Y:S02]  /*48a0*/  LDSM.16.MT88.4 R140, [R218+0xd00] ;  /* 0x000d0000da8c783b */ /* 0x000ee40000004200 */
[----:B------:R-:W-:Y:S01]  /*48b0*/  IMAD.MOV.U32 R45, RZ, RZ, R16 ;  /* 0x000000ffff2d7224 */ /* 0x000fe200078e0010 */
[----:B------:R-:W-:Y:S01]  /*48c0*/  HMMA.16816.F32 R68, R4, R24, R68 ;  /* 0x000000180444723c */ /* 0x000fe20000001844 */
[----:B------:R-:W-:Y:S02]  /*48d0*/  IMAD.MOV.U32 R47, RZ, RZ, R78 ;  /* 0x000000ffff2f7224 */ /* 0x000fe400078e004e */
[----:B-1----:R-:W-:Y:S02]  /*48e0*/  FFMA.FTZ R8, R201, c[0x0][0x2d0], -R13 ;  /* 0x0000b400c9087a23 */ /* 0x002fe4000001080d */
[----:B------:R-:W-:-:S02]  /*48f0*/  IMAD.MOV.U32 R46, RZ, RZ, R79 ;  /* 0x000000ffff2e7224 */ /* 0x000fc400078e004f */
[----:B------:R1:W4:Y:S01]  /*4900*/  MUFU.EX2 R48, R8 ;  /* 0x0000000800307308 */ /* 0x0003220000000800 */
[----:B------:R-:W-:Y:S01]  /*4910*/  HMMA.16816.F32 R144, R4, R20, R72 ;  /* 0x000000140490723c */ /* 0x000fe20000001848 */
[----:B------:R-:W-:-:S07]  /*4920*/  IMAD.MOV.U32 R201, RZ, RZ, R77 ;  /* 0x000000ffffc97224 */ /* 0x000fce00078e004d */
[----:B------:R-:W-:Y:S01]  /*4930*/  HMMA.16816.F32 R40, R4, R26, R40 ;  /* 0x0000001a0428723c */ /* 0x000fe20000001828 */
[----:B-1----:R-:W-:-:S07]  /*4940*/  FFMA.FTZ R8, R202, c[0x0][0x2d0], -R13 ;  /* 0x0000b400ca087a23 */ /* 0x002fce000001080d */
[C---:B------:R-:W-:Y:S01]  /*4950*/  HMMA.16816.F32 R64, R4.reuse, R28, R64 ;  /* 0x0000001c0440723c */ /* 0x040fe20000001840 */
[----:B------:R-:W-:Y:S01]  /*4960*/  IMAD.MOV.U32 R202, RZ, RZ, R14 ;  /* 0x000000ffffca7224 */ /* 0x000fe200078e000e */
[----:B----4-:R-:W-:Y:S01]  /*4970*/  F2FP.PACK_AB R92, R48, R49 ;  /* 0x00000031305c723e */ /* 0x010fe200000000ff */
[----:B------:R1:W-:Y:S01]  /*4980*/  MUFU.EX2 R44, R8 ;  /* 0x00000008002c7308 */ /* 0x0003e20000000800 */
[----:B------:R-:W-:Y:S02]  /*4990*/  IMAD.MOV.U32 R27, RZ, RZ, R152 ;  /* 0x000000ffff1b7224 */ /* 0x000fe400078e0098 */
[----:B------:R-:W-:Y:S02]  /*49a0*/  IMAD.MOV.U32 R26, RZ, RZ, R153 ;  /* 0x000000ffff1a7224 */ /* 0x000fe400078e0099 */
[----:B------:R-:W-:Y:S01]  /*49b0*/  HMMA.16816.F32 R52, R4, R30, R52 ;  /* 0x0000001e0434723c */ /* 0x000fe20000001834 */
[----:B------:R-:W-:-:S07]  /*49c0*/  IMAD.MOV.U32 R29, RZ, RZ, R15 ;  /* 0x000000ffff1d7224 */ /* 0x000fce00078e000f */
[C---:B------:R-:W-:Y:S01]  /*49d0*/  HMMA.16816.F32 R84, R4.reuse, R32, R192 ;  /* 0x000000200454723c */ /* 0x040fe200000018c0 */
[----:B-1----:R-:W-:Y:S02]  /*49e0*/  FFMA.FTZ R8, R203, c[0x0][0x2d0], -R13 ;  /* 0x0000b400cb087a23 */ /* 0x002fe4000001080d */
[----:B------:R-:W-:Y:S02]  /*49f0*/  IMAD.MOV.U32 R203, RZ, RZ, R155 ;  /* 0x000000ffffcb7224 */ /* 0x000fe400078e009b */
[----:B------:R1:W4:Y:S03]  /*4a00*/  MUFU.EX2 R25, R8 ;  /* 0x0000000800197308 */ /* 0x0003260000000800 */
[----:B------:R-:W-:Y:S07]  /*4a10*/  HMMA.16816.F32 R36, R4, R34, R36 ;  /* 0x000000220424723c */ /* 0x000fee0000001824 */
[----:B------:R-:W-:-:S02]  /*4a20*/  FFMA.FTZ R4, R212, c[0x0][0x2d0], -R0 ;  /* 0x0000b400d4047a23 */ /* 0x000fc40000010800 */
[----:B------:R-:W-:Y:S02]  /*4a30*/  FADD.FTZ R5, R244, R243 ;  /* 0x000000f3f4057221 */ /* 0x000fe40000010000 */
[----:B------:R5:W-:Y:S01]  /*4a40*/  MUFU.EX2 R18, R4 ;  /* 0x0000000400127308 */ /* 0x000be20000000800 */
[----:B-1----:R-:W-:Y:S01]  /*4a50*/  FFMA.FTZ R8, R211, c[0x0][0x2d0], -R12 ;  /* 0x0000b400d3087a23 */ /* 0x002fe2000001080c */
[----:B----4-:R-:W-:Y:S01]  /*4a60*/  F2FP.PACK_AB R94, R25, R44 ;  /* 0x0000002c195e723e */ /* 0x010fe200000000ff */
[----:B------:R-:W-:-:S05]  /*4a70*/  IMAD.MOV.U32 R211, RZ, RZ, R154 ;  /* 0x000000ffffd37224 */ /* 0x000fca00078e009a */
[----:B------:R1:W-:Y:S01]  /*4a80*/  MUFU.EX2 R24, R8 ;  /* 0x0000000800187308 */ /* 0x0003e20000000800 */
[----:B-----5:R-:W-:-:S04]  /*4a90*/  FADD.FTZ R4, R211, R29 ;  /* 0x0000001dd3047221 */ /* 0x020fc80000010000 */
[----:B------:R-:W-:Y:S02]  /*4aa0*/  FADD.FTZ R7, R203, R4 ;  /* 0x00000004cb077221 */ /* 0x000fe40000010000 */
[----:B-1----:R-:W-:-:S04]  /*4ab0*/  FFMA.FTZ R8, R205, c[0x0][0x2d0], -R12 ;  /* 0x0000b400cd087a23 */ /* 0x002fc8000001080c */
[----:B------:R1:W4:Y:S02]  /*4ac0*/  MUFU.EX2 R23, R8 ;  /* 0x0000000800177308 */ /* 0x0003240000000800 */
[----:B-1----:R-:W-:Y:S01]  /*4ad0*/  FFMA.FTZ R8, R204, c[0x0][0x2d0], -R12 ;  /* 0x0000b400cc087a23 */ /* 0x002fe2000001080c */
[----:B----4-:R-:W-:-:S05]  /*4ae0*/  F2FP.PACK_AB R93, R23, R24 ;  /* 0x00000018175d723e */ /* 0x010fca00000000ff */
[----:B------:R1:W-:Y:S02]  /*4af0*/  MUFU.EX2 R21, R8 ;  /* 0x0000000800157308 */ /* 0x0003e40000000800 */
[----:B-1----:R-:W-:Y:S02]  /*4b00*/  FFMA.FTZ R8, R210, c[0x0][0x2d0], -R12 ;  /* 0x0000b400d2087a23 */ /* 0x002fe4000001080c */
[----:B------:R-:W-:-:S04]  /*4b10*/  FADD.FTZ R12, R246, R5 ;  /* 0x00000005f60c7221 */ /* 0x000fc80000010000 */
[----:B------:R1:W4:Y:S01]  /*4b20*/  MUFU.EX2 R22, R8 ;  /* 0x0000000800167308 */ /* 0x0003220000000800 */
[----:B------:R-:W-:Y:S02]  /*4b30*/  FADD.FTZ R4, R250, R12 ;  /* 0x0000000cfa047221 */ /* 0x000fe40000010000 */
[----:B-1----:R-:W-:Y:S01]  /*4b40*/  FFMA.FTZ R8, R239, c[0x0][0x2d0], -R0 ;  /* 0x0000b400ef087a23 */ /* 0x002fe20000010800 */
[----:B----4-:R-:W-:-:S04]  /*4b50*/  F2FP.PACK_AB R95, R22, R21 ;  /* 0x00000015165f723e */ /* 0x010fc800000000ff */
[----:B------:R1:W-:Y:S03]  /*4b60*/  MUFU.EX2 R20, R8 ;  /* 0x0000000800147308 */ /* 0x0003e60000000800 */
[C---:B------:R-:W-:Y:S08]  /*4b70*/  HMMA.16816.F32 R152, R92.reuse, R158, R96 ;  /* 0x0000009e5c98723c */ /* 0x040ff00000001860 */
[----:B--2---:R-:W-:Y:S01]  /*4b80*/  HMMA.16816.F32 R112, R92, R124, R112 ;  /* 0x0000007c5c70723c */ /* 0x004fe20000001870 */
[----:B-1----:R-:W-:-:S02]  /*4b90*/  FFMA.FTZ R8, R207, c[0x0][0x2d0], -R0 ;  /* 0x0000b400cf087a23 */ /* 0x002fc40000010800 */
[----:B------:R-:W-:Y:S02]  /*4ba0*/  FFMA.FTZ R0, R214, c[0x0][0x2d0], -R0 ;  /* 0x0000b400d6007a23 */ /* 0x000fe40000010800 */
[----:B------:R1:W2:Y:S03]  /*4bb0*/  MUFU.EX2 R19, R8 ;  /* 0x0000000800137308 */ /* 0x0002a60000000800 */
[C---:B------:R-:W-:Y:S05]  /*4bc0*/  HMMA.16816.F32 R120, R92.reuse, R126, R120 ;  /* 0x0000007e5c78723c */ /* 0x040fea0000001878 */
[----:B------:R4:W5:Y:S03]  /*4bd0*/  MUFU.EX2 R17, R0 ;  /* 0x0000000000117308 */ /* 0x0009660000000800 */
[----:B---3--:R-:W-:Y:S01]  /*4be0*/  HMMA.16816.F32 R132, R92, R140, R132 ;  /* 0x0000008c5c84723c */ /* 0x008fe20000001884 */
[----:B-1----:R-:W1:Y:S01]  /*4bf0*/  LDSM.16.MT88.4 R8, [R218+0x2d00] ;  /* 0x002d0000da08783b */ /* 0x002e620000004200 */
[----:B--2---:R-:W-:-:S06]  /*4c00*/  F2FP.PACK_AB R96, R19, R20 ;  /* 0x000000141360723e */ /* 0x004fcc00000000ff */
[----:B------:R-:W-:Y:S01]  /*4c10*/  HMMA.16816.F32 R136, R92, R142, R136 ;  /* 0x0000008e5c88723c */ /* 0x000fe20000001888 */
[----:B----4-:R-:W-:Y:S01]  /*4c20*/  FFMA.FTZ R0, R200, c[0x0][0x2d0], -R3 ;  /* 0x0000b400c8007a23 */ /* 0x010fe20000010803 */
[----:B-----5:R-:W-:Y:S01]  /*4c30*/  F2FP.PACK_AB R98, R17, R18 ;  /* 0x000000121162723e */ /* 0x020fe200000000ff */
[----:B------:R-:W-:-:S05]  /*4c40*/  IMAD.MOV.U32 R200, RZ, RZ, R76 ;  /* 0x000000ffffc87224 */ /* 0x000fca00078e004c */
[C---:B------:R-:W-:Y:S01]  /*4c50*/  HMMA.16816.F32 R148, R92.reuse, R156, R148 ;  /* 0x0000009c5c94723c */ /* 0x040fe20000001894 */
[----:B------:R2:W-:Y:S07]  /*4c60*/  MUFU.EX2 R13, R0 ;  /* 0x00000000000d7308 */ /* 0x0005ee0000000800 */
[C---:B------:R-:W-:Y:S08]  /*4c70*/  HMMA.16816.F32 R76, R92.reuse, R82, R88 ;  /* 0x000000525c4c723c */ /* 0x040ff00000001858 */
[----:B------:R-:W-:Y:S01]  /*4c80*/  HMMA.16816.F32 R164, R92, R172, R164 ;  /* 0x000000ac5ca4723c */ /* 0x000fe200000018a4 */
[----:B--2---:R-:W-:-:S04]  /*4c90*/  FFMA.FTZ R0, R215, c[0x0][0x2d0], -R3 ;  /* 0x0000b400d7007a23 */ /* 0x004fc80000010803 */
[----:B------:R2:W3:Y:S03]  /*4ca0*/  MUFU.EX2 R14, R0 ;  /* 0x00000000000e7308 */ /* 0x0004e60000000800 */
[C---:B------:R-:W-:Y:S08]  /*4cb0*/  HMMA.16816.F32 R168, R92.reuse, R174, R168 ;  /* 0x000000ae5ca8723c */ /* 0x040ff000000018a8 */
[----:B------:R-:W-:Y:S01]  /*4cc0*/  HMMA.16816.F32 R72, R92, R80, R184 ;  /* 0x000000505c48723c */ /* 0x000fe200000018b8 */
[--C-:B--2---:R-:W-:Y:S01]  /*4cd0*/  FFMA.FTZ R0, R234, c[0x0][0x2d0], -R3.reuse ;  /* 0x0000b400ea007a23 */ /* 0x104fe20000010803 */
[----:B---3--:R-:W-:Y:S01]  /*4ce0*/  F2FP.PACK_AB R97, R14, R13 ;  /* 0x0000000d0e61723e */ /* 0x008fe200000000ff */
[----:B------:R-:W-:-:S05]  /*4cf0*/  FFMA.FTZ R3, R237, c[0x0][0x2d0], -R3 ;  /* 0x0000b400ed037a23 */ /* 0x000fca0000010803 */
[C---:B-1----:R-:W-:Y:S01]  /*4d00*/  HMMA.16816.F32 R88, R92.reuse, R8, R188 ;  /* 0x000000085c58723c */ /* 0x042fe200000018bc */
[----:B------:R1:W-:Y:S07]  /*4d10*/  MUFU.EX2 R15, R0 ;  /* 0x00000000000f7308 */ /* 0x0003ee0000000800 */
[----:B------:R-:W-:Y:S01]  /*4d20*/  HMMA.16816.F32 R92, R92, R10, R116 ;  /* 0x0000000a5c5c723c */ /* 0x000fe20000001874 */
[----:B------:R2:W3:Y:S01]  /*4d30*/  MUFU.EX2 R16, R3 ;  /* 0x0000000300107308 */ /* 0x0004e20000000800 */
[----:B-1----:R-:W-:-:S04]  /*4d40*/  FADD.FTZ R0, R251, R247 ;  /* 0x000000f7fb007221 */ /* 0x002fc80000010000 */
[----:B------:R-:W-:Y:S02]  /*4d50*/  FADD.FTZ R0, R252, R0 ;  /* 0x00000000fc007221 */ /* 0x000fe40000010000 */
[----:B--2---:R-:W-:Y:S01]  /*4d60*/  FADD.FTZ R3, R27, R26 ;  /* 0x0000001a1b037221 */ /* 0x004fe20000010000 */
[----:B---3--:R-:W-:Y:S01]  /*4d70*/  F2FP.PACK_AB R99, R16, R15 ;  /* 0x0000000f1063723e */ /* 0x008fe200000000ff */
[----:B------:R-:W-:Y:S02]  /*4d80*/  FADD.FTZ R5, R45, R0 ;  /* 0x000000002d057221 */ /* 0x000fe40000010000 */
[----:B------:R-:W-:Y:S02]  /*4d90*/  FADD.FTZ R6, R202, R3 ;  /* 0x00000003ca067221 */ /* 0x000fe40000010000 */
[----:B------:R-:W-:Y:S02]  /*4da0*/  FADD.FTZ R3, R46, R7 ;  /* 0x000000072e037221 */ /* 0x000fe40000010000 */
[----:B------:R-:W-:Y:S01]  /*4db0*/  FADD.FTZ R0, R47, R6 ;  /* 0x000000062f007221 */ /* 0x000fe20000010000 */
[----:B------:R-:W-:Y:S01]  /*4dc0*/  HMMA.16816.F32 R116, R96, R124, R176 ;  /* 0x0000007c6074723c */ /* 0x000fe200000018b0 */
[----:B------:R-:W-:-:S02]  /*4dd0*/  FADD.FTZ R7, R235, R5 ;  /* 0x00000005eb077221 */ /* 0x000fc40000010000 */
[----:B------:R-:W-:Y:S02]  /*4de0*/  FADD.FTZ R5, R240, R0 ;  /* 0x00000000f0057221 */ /* 0x000fe40000010000 */
[----:B------:R-:W-:Y:S02]  /*4df0*/  FADD.FTZ R0, R201, R7 ;  /* 0x00000007c9007221 */ /* 0x000fe40000010000 */
[----:B------:R-:W-:Y:S01]  /*4e00*/  FADD.FTZ R6, R209, R4 ;  /* 0x00000004d1067221 */ /* 0x000fe20000010000 */
[----:B------:R-:W-:Y:S01]  /*4e10*/  HMMA.16816.F32 R124, R96, R126, R160 ;  /* 0x0000007e607c723c */ /* 0x000fe200000018a0 */
[----:B------:R-:W-:Y:S02]  /*4e20*/  FADD.FTZ R4, R245, R3 ;  /* 0x00000003f5047221 */ /* 0x000fe40000010000 */
[----:B------:R-:W-:Y:S02]  /*4e30*/  FADD.FTZ R0, R233, R0 ;  /* 0x00000000e9007221 */ /* 0x000fe40000010000 */
[----:B------:R-:W-:-:S02]  /*4e40*/  FADD.FTZ R3, R200, R6 ;  /* 0x00000006c8037221 */ /* 0x000fc40000010000 */
[----:B------:R-:W-:Y:S01]  /*4e50*/  FADD.FTZ R5, R51, R5 ;  /* 0x0000000533057221 */ /* 0x000fe20000010000 */
[C---:B------:R-:W-:Y:S01]  /*4e60*/  HMMA.16816.F32 R160, R96.reuse, R172, R68 ;  /* 0x000000ac60a0723c */ /* 0x040fe20000001844 */
        /* <DEDUP_REMOVED lines=44> */
[----:B------:R1:W-:Y:S01]  /*5130*/  STL [R1+0x14], R0 ;  /* 0x0000140001007387 */ /* 0x0003e20000100800 */
[----:B------:R-:W-:Y:S01]  /*5140*/  FADD.FTZ R4, R44, R4 ;  /* 0x000000042c047221 */ /* 0x000fe20000010000 */
[----:B------:R-:W-:Y:S01]  /*5150*/  HMMA.16816.F32 R96, R96, R10, R36 ;  /* 0x0000000a6060723c */ /* 0x000fe20000001824 */
[----:B------:R-:W-:Y:S02]  /*5160*/  FADD.FTZ R6, R16, R3 ;  /* 0x0000000310067221 */ /* 0x000fe40000010000 */
[----:B------:R-:W-:-:S03]  /*5170*/  FADD.FTZ R3, R25, R4 ;  /* 0x0000000419037221 */ /* 0x000fc60000010000 */
[----:B------:R2:W-:Y:S01]  /*5180*/  STL [R1+0x18], R6 ;  /* 0x0000180601007387 */ /* 0x0005e20000100800 */
[----:B-1----:R-:W-:-:S05]  /*5190*/  FADD.FTZ R0, R22, R5 ;  /* 0x0000000516007221 */ /* 0x002fca0000010000 */
[----:B------:R2:W-:Y:S04]  /*51a0*/  STL [R1+0x20], R0 ;  /* 0x0000200001007387 */ /* 0x0005e80000100800 */
[----:B------:R2:W-:Y:S01]  /*51b0*/  STL [R1+0x1c], R3 ;  /* 0x00001c0301007387 */ /* 0x0005e20000100800 */
[----:B------:R-:W-:Y:S05]  /*51c0*/  @P0 BRA `(.L_x_2) ;  /* 0x0000437000000947 */ /* 0x000fea0003800000 */
[C---:B------:R-:W-:Y:S01]  /*51d0*/  IADD3 R50, R56.reuse, 0x20, RZ ;  /* 0x0000002038327810 */ /* 0x040fe20007ffe0ff */
[----:B------:R-:W-:Y:S01]  /*51e0*/  IMAD.MOV.U32 R107, RZ, RZ, R2 ;  /* 0x000000ffff6b7224 */ /* 0x000fe200078e0002 */
[----:B------:R-:W-:Y:S01]  /*51f0*/  IADD3 R51, R56, 0x40, RZ ;  /* 0x0000004038337810 */ /* 0x000fe20007ffe0ff */
[----:B------:R-:W-:Y:S01]  /*5200*/  IMAD.MOV.U32 R100, RZ, RZ, R104 ;  /* 0x000000ffff647224 */ /* 0x000fe200078e0068 */
[----:B--2---:R-:W-:Y:S01]  /*5210*/  SHF.R.S32.HI R0, RZ, 0x1f, R50 ;  /* 0x0000001fff007819 */ /* 0x004fe20000011432 */
[----:B------:R-:W-:Y:S01]  /*5220*/  IMAD.MOV.U32 R3, RZ, RZ, R105 ;  /* 0x000000ffff037224 */ /* 0x000fe200078e0069 */
[----:B------:R-:W-:Y:S01]  /*5230*/  SHF.R.S32.HI R4, RZ, 0x1f, R51 ;  /* 0x0000001fff047819 */ /* 0x000fe20000011433 */
[----:B------:R-:W-:Y:S01]  /*5240*/  IMAD.MOV.U32 R106, RZ, RZ, R103 ;  /* 0x000000ffff6a7224 */ /* 0x000fe200078e0067 */
[----:B------:R-:W-:Y:S01]  /*5250*/  LEA.HI R0, R0, R50, RZ, 0x3 ;  /* 0x0000003200007211 */ /* 0x000fe200078f18ff */
[----:B------:R-:W-:Y:S01]  /*5260*/  IMAD.WIDE R234, R56, 0x2, RZ ;  /* 0x0000000238ea7825 */ /* 0x000fe200078e02ff */
[----:B------:R-:W-:Y:S01]  /*5270*/  LEA.HI R4, R4, R51, RZ, 0x3 ;  /* 0x0000003304047211 */ /* 0x000fe200078f18ff */
[----:B------:R-:W-:Y:S01]  /*5280*/  UIADD3 UR7, UR7, -0x2, URZ ;  /* 0xfffffffe07077890 */ /* 0x000fe2000fffe03f */
[----:B------:R-:W-:-:S02]  /*5290*/  LOP3.LUT R0, R0, 0xfffffff8, RZ, 0xc0, !PT ;  /* 0xfffffff800007812 */ /* 0x000fc400078ec0ff */
[----:B------:R-:W-:Y:S02]  /*52a0*/  LOP3.LUT R2, R4, 0xfffffff8, RZ, 0xc0, !PT ;  /* 0xfffffff804027812 */ /* 0x000fe400078ec0ff */
[----:B------:R-:W-:Y:S02]  /*52b0*/  SHF.R.S32.HI R4, RZ, 0x1f, R0 ;  /* 0x0000001fff047819 */ /* 0x000fe40000011400 */
[----:B------:R-:W-:Y:S02]  /*52c0*/  SHF.R.S32.HI R5, RZ, 0x1f, R2 ;  /* 0x0000001fff057819 */ /* 0x000fe40000011402 */
[----:B------:R-:W2:Y:S01]  /*52d0*/  LDL R51, [R1+0x38] ;  /* 0x0000380001337983 */ /* 0x000ea20000100800 */
[C---:B------:R-:W-:Y:S01]  /*52e0*/  SHF.L.U64.HI R7, R0.reuse, 0x1, R4 ;  /* 0x0000000100077819 */ /* 0x040fe20000010204 */
[----:B------:R-:W-:Y:S01]  /*52f0*/  IMAD.SHL.U32 R6, R0, 0x2, RZ ;  /* 0x0000000200067824 */ /* 0x000fe200078e00ff */
[C---:B------:R-:W-:Y:S01]  /*5300*/  SHF.L.U64.HI R4, R2.reuse, 0x1, R5 ;  /* 0x0000000102047819 */ /* 0x040fe20000010205 */
[----:B------:R-:W-:Y:S01]  /*5310*/  IMAD.SHL.U32 R2, R2, 0x2, RZ ;  /* 0x0000000202027824 */ /* 0x000fe200078e00ff */
[----:B------:R-:W-:Y:S01]  /*5320*/  SEL R0, RZ, 0x10, P3 ;  /* 0x00000010ff007807 */ /* 0x000fe20001800000 */
[----:B------:R-:W-:Y:S01]  /*5330*/  STL [R1], R7 ;  /* 0x0000000701007387 */ /* 0x000fe20000100800 */
[----:B------:R-:W-:-:S02]  /*5340*/  SEL R5, RZ, 0x10, P5 ;  /* 0x00000010ff057807 */ /* 0x000fc40002800000 */
[----:B------:R-:W-:Y:S01]  /*5350*/  ISETP.NE.U32.AND P1, PT, R0, RZ, PT ;  /* 0x000000ff0000720c */ /* 0x000fe20003f25070 */
[----:B------:R1:W-:Y:S01]  /*5360*/  STL [R1+0x4], R6 ;  /* 0x0000040601007387 */ /* 0x0003e20000100800 */
[----:B------:R-:W-:-:S03]  /*5370*/  ISETP.NE.U32.AND P6, PT, R5, RZ, PT ;  /* 0x000000ff0500720c */ /* 0x000fc60003fc5070 */
[----:B------:R3:W-:Y:S04]  /*5380*/  STL [R1+0x8], R4 ;  /* 0x0000080401007387 */ /* 0x0007e80000100800 */
[----:B------:R4:W-:Y:S04]  /*5390*/  STL [R1+0xc], R2 ;  /* 0x00000c0201007387 */ /* 0x0009e80000100800 */
[----:B------:R5:W-:Y:S01]  /*53a0*/  STL [R1+0x4c], R0 ;  /* 0x00004c0001007387 */ /* 0x000be20000100800 */
[----:B-1----:R-:W-:Y:S02]  /*53b0*/  SEL R6, RZ, 0x10, P4 ;  /* 0x00000010ff067807 */ /* 0x002fe40002000000 */
[----:B---3--:R-:W-:-:S03]  /*53c0*/  IADD3 R4, -R0, 0x10, RZ ;  /* 0x0000001000047810 */ /* 0x008fc60007ffe1ff */
[----:B------:R1:W-:Y:S01]  /*53d0*/  STL [R1+0x48], R6 ;  /* 0x0000480601007387 */ /* 0x0003e20000100800 */
[C---:B------:R-:W-:Y:S02]  /*53e0*/  ISETP.NE.U32.AND P0, PT, R6.reuse, RZ, PT ;  /* 0x000000ff0600720c */ /* 0x040fe40003f05070 */
[----:B----4-:R-:W-:Y:S02]  /*53f0*/  IADD3 R2, -R6, 0x10, RZ ;  /* 0x0000001006027810 */ /* 0x010fe40007ffe1ff */
[----:B------:R-:W-:Y:S02]  /*5400*/  LOP3.LUT R4, R4, 0xf, RZ, 0xc0, !PT ;  /* 0x0000000f04047812 */ /* 0x000fe400078ec0ff */
[----:B-----5:R-:W-:Y:S02]  /*5410*/  IADD3 R0, -R5, 0x10, RZ ;  /* 0x0000001005007810 */ /* 0x020fe40007ffe1ff */
[----:B------:R-:W-:Y:S01]  /*5420*/  LOP3.LUT R2, R2, 0xf, RZ, 0xc0, !PT ;  /* 0x0000000f02027812 */ /* 0x000fe200078ec0ff */
[----:B------:R1:W-:Y:S01]  /*5430*/  STL [R1+0x34], R4 ;  /* 0x0000340401007387 */ /* 0x0003e20000100800 */
[----:B------:R-:W-:-:S05]  /*5440*/  LOP3.LUT R0, R0, 0xf, RZ, 0xc0, !PT ;  /* 0x0000000f00007812 */ /* 0x000fca00078ec0ff */
[----:B------:R1:W-:Y:S04]  /*5450*/  STL [R1+0x2c], R0 ;  /* 0x00002c0001007387 */ /* 0x0003e80000100800 */
[----:B------:R1:W-:Y:S01]  /*5460*/  STL [R1+0x30], R2 ;  /* 0x0000300201007387 */ /* 0x0003e20000100800 */
[----:B--2---:R-:W-:Y:S01]  /*5470*/  IMAD.SHL.U32 R233, R51, 0x2, RZ ;  /* 0x0000000233e97824 */ /* 0x004fe200078e00ff */
[----:B-1----:R-:W-:Y:S05]  /*5480*/  BRA `(.L_x_3) ;  /* 0x000003a000007947 */ /* 0x002fea0003800000 */
.L_x_5:
[----:B------:R-:W2:Y:S01]  /*5490*/  LDL R2, [R1+0x4] ;  /* 0x0000040001027983 */ /* 0x000ea20000100800 */
[----:B------:R-:W-:Y:S01]  /*54a0*/  IMAD.MOV.U32 R236, RZ, RZ, RZ ;  /* 0x000000ffffec7224 */ /* 0x000fe200078e00ff */
[----:B------:R-:W-:Y:S01]  /*54b0*/  PLOP3.LUT P0, PT, PT, PT, UP1, 0x80, 0x0 ;  /* 0x000000000000781c */ /* 0x000fe20003f0f018 */
[----:B------:R-:W-:Y:S01]  /*54c0*/  ULEA UR4, UR7, UR10, 0x6 ;  /* 0x0000000a07047291 */ /* 0x000fe2000f8e303f */
[----:B------:R-:W3:Y:S04]  /*54d0*/  LDL R104, [R1+0x10] ;  /* 0x0000100001687983 */ /* 0x000ee80000100800 */
[----:B------:R-:W4:Y:S04]  /*54e0*/  LDL R103, [R1+0xc] ;  /* 0x00000c0001677983 */ /* 0x000f280000100800 */
[----:B------:R-:W5:Y:S01]  /*54f0*/  LDL R102, [R1] ;  /* 0x0000000001667983 */ /* 0x000f620000100800 */
[----:B--2---:R-:W-:Y:S02]  /*5500*/  IMAD.MOV.U32 R105, RZ, RZ, R2 ;  /* 0x000000ffff697224 */ /* 0x004fe400078e0002 */
[----:B------:R-:W-:Y:S05]  /*5510*/  IMAD.U32 R2, RZ, RZ, UR4 ;  /* 0x00000004ff027e24 */ /* 0x000fea000f8e00ff */
[----:B---3--:R-:W-:Y:S05]  /*5520*/  IADD3 R2, R2, -0x40, R104 ;  /* 0xffffffc002027810 */ /* 0x008fea0007ffe068 */
[----:B------:R-:W-:Y:S01]  /*5530*/  @P0 IMAD.HI.U32 R4, R2, c[0x0][0x2bc], RZ ;  /* 0x0000af0002040a27 */ /* 0x000fe200078e00ff */
[----:B------:R-:W-:Y:S03]  /*5540*/  PLOP3.LUT P0, PT, PT, PT, UP1, 0x80, 0x0 ;  /* 0x000000000000781c */ /* 0x000fe60003f0f018 */
[----:B------:R-:W-:Y:S10]  /*5550*/  IMAD.MOV.U32 R0, RZ, RZ, R2 ;  /* 0x000000ffff007224 */ /* 0x000ff400078e0002 */
[----:B------:R-:W-:Y:S04]  /*5560*/  @P0 SHF.R.U32.HI R0, RZ, c[0x0][0x2c0], R4 ;  /* 0x0000b000ff000a19 */ /* 0x000fe80000011604 */
[C---:B------:R-:W-:Y:S04]  /*5570*/  @!P2 IADD3 R5, P0, R0.reuse, UR12, RZ ;  /* 0x0000000c0005ac10 */ /* 0x040fe8000ff1e0ff */
[----:B------:R-:W-:Y:S01]  /*5580*/  @!P2 LEA.HI.X.SX32 R6, R0, UR11, 0x1, P0 ;  /* 0x0000000b0006ac11 */ /* 0x000fe200080f0eff */
[----:B------:R-:W-:Y:S01]  /*5590*/  IMAD.MOV R0, RZ, RZ, -R0 ;  /* 0x000000ffff007224 */ /* 0x000fe200078e0a00 */
[C---:B------:R-:W-:Y:S03]  /*55a0*/  @!P2 LEA R4, P0, R5.reuse, c[0x0][0x2a0], 0x2 ;  /* 0x0000a8000504aa11 */ /* 0x040fe600078010ff */
[----:B------:R-:W-:Y:S01]  /*55b0*/  IMAD R238, R0, c[0x0][0x2b8], R2 ;  /* 0x0000ae0000ee7a24 */ /* 0x000fe200078e0202 */
[----:B------:R-:W-:Y:S04]  /*55c0*/  @!P2 LEA.HI.X R5, R5, c[0x0][0x2a4], R6, 0x2, P0 ;  /* 0x0000a9000505aa11 */ /* 0x000fe800000f1406 */
[----:B------:R-:W-:Y:S01]  /*55d0*/  SHF.R.S32.HI R0, RZ, 0x1f, R238 ;  /* 0x0000001fff007819 */ /* 0x000fe200000114ee */
[----:B------:R1:W2:Y:S04]  /*55e0*/  @!P2 LDG.E R236, [R4.64] ;  /* 0x0000000e04eca981 */ /* 0x0002a8000c1e1900 */
[----:B------:R-:W-:Y:S04]  /*55f0*/  IMAD R0, R0, c[0x0][0x1e0], RZ ;  /* 0x0000780000007a24 */ /* 0x000fe800078e02ff */
[C---:B------:R-:W-:Y:S02]  /*5600*/  IMAD R0, R238.reuse, c[0x0][0x1e4], R0 ;  /* 0x00007900ee007a24 */ /* 0x040fe400078e0200 */
[----:B-1----:R-:W-:Y:S04]  /*5610*/  IMAD.WIDE.U32 R4, R238, c[0x0][0x1e0], RZ ;  /* 0x00007800ee047a25 */ /* 0x002fe800078e00ff */
[----:B------:R-:W-:Y:S01]  /*5620*/  IMAD.IADD R5, R5, 0x1, R0 ;  /* 0x0000000105057824 */ /* 0x000fe200078e0200 */
[----:B--2---:R-:W-:Y:S03]  /*5630*/  SHF.R.S32.HI R2, RZ, 0x1f, R236 ;  /* 0x0000001fff027819 */ /* 0x004fe600000114ec */
[----:B------:R-:W-:Y:S04]  /*5640*/  IMAD.WIDE.U32 R4, R236, c[0x0][0x1f0], R4 ;  /* 0x00007c00ec047a25 */ /* 0x000fe800078e0004 */
[----:B------:R-:W-:Y:S01]  /*5650*/  IMAD R2, R2, c[0x0][0x1f0], RZ ;  /* 0x00007c0002027a24 */ /* 0x000fe200078e02ff */
[----:B------:R-:W-:Y:S03]  /*5660*/  IADD3 R0, P0, R4, UR18, RZ ;  /* 0x0000001204007c10 */ /* 0x000fe6000ff1e0ff */
[----:B------:R-:W-:Y:S05]  /*5670*/  IMAD R2, R236, c[0x0][0x1f4], R2 ;  /* 0x00007d00ec027a24 */ /* 0x000fea00078e0202 */
[----:B------:R-:W-:Y:S02]  /*5680*/  IADD3.X R4, R5, UR16, R2, P0, !PT ;  /* 0x0000001005047c10 */ /* 0x000fe400087fe402 */
[C---:B------:R-:W-:Y:S04]  /*5690*/  LEA R5, P0, R0.reuse, c[0x0][0x1c8], 0x1 ;  /* 0x0000720000057a11 */ /* 0x040fe800078008ff */
[----:B------:R-:W-:Y:S02]  /*56a0*/  LEA.HI.X R4, R0, c[0x0][0x1cc], R4, 0x1, P0 ;  /* 0x0000730000047a11 */ /* 0x000fe400000f0c04 */
[----:B------:R-:W1:Y:S04]  /*56b0*/  SHFL.IDX PT, R0, R5, RZ, 0x1c1f ;  /* 0x001c1fff05007589 */ /* 0x000e6800000e0000 */
[----:B------:R-:W2:Y:S01]  /*56c0*/  SHFL.IDX PT, R2, R4, RZ, 0x1c1f ;  /* 0x001c1fff04027589 */ /* 0x000ea200000e0000 */
[----:B-1----:R-:W-:Y:S05]  /*56d0*/  IADD3 R14, P0, R234, R0, RZ ;  /* 0x00000000ea0e7210 */ /* 0x002fea0007f1e0ff */
[C---:B--2---:R-:W-:Y:S01]  /*56e0*/  IMAD.X R15, R235.reuse, 0x1, R2, P0 ;  /* 0x00000001eb0f7824 */ /* 0x044fe200000e0602 */
[----:B------:R-:W-:Y:S04]  /*56f0*/  IADD3 R12, P0, R0, R105, RZ ;  /* 0x00000069000c7210 */ /* 0x000fe80007f1e0ff */
[----:B------:R-:W-:Y:S01]  /*5700*/  @!PT LDS RZ, [RZ] ;  /* 0x00000000fffff984 */ /* 0x000fe20000000800 */
[----:B------:R1:W-:Y:S01]  /*5710*/  LDGSTS.E.BYPASS.LTC128B.128 [R233+0x3100], [R14.64], !P3 ;  /* 0x031000000ee97fae */ /* 0x0003e2000d901d4e */
[----:B-----5:R-:W-:Y:S01]  /*5720*/  IMAD.X R13, R2, 0x1, R102, P0 ;  /* 0x00000001020d7824 */ /* 0x020fe200000e0666 */
[----:B----4-:R-:W-:Y:S02]  /*5730*/  IADD3 R10, P0, R0, R103, RZ ;  /* 0x00000067000a7210 */ /* 0x010fe40007f1e0ff */
[----:B------:R-:W2:Y:S03]  /*5740*/  SHFL.IDX PT, R0, R5, 0x1, 0x1c1f ;  /* 0x003c1f0005007f89 */ /* 0x000ea600000e0000 */
[--C-:B------:R-:W-:Y:S01]  /*5750*/  IMAD.X R11, R2, 0x1, R101.reuse, P0 ;  /* 0x00000001020b7824 */ /* 0x100fe200000e0665 */
[----:B------:R1:W-:Y:S04]  /*5760*/  LDGSTS.E.BYPASS.LTC128B.128 [R233+0x4100], [R12.64], !P4 ;  /* 0x041000000ce97fae */ /* 0x0003e8000e101d4e */
[----:B------:R-:W3:Y:S04]  /*5770*/  SHFL.IDX PT, R2, R4, 0x1, 0x1c1f ;  /* 0x003c1f0004027f89 */ /* 0x000ee800000e0000 */
[----:B------:R1:W-:Y:S01]  /*5780*/  LDGSTS.E.BYPASS.LTC128B.128 [R233+0x5100], [R10.64], !P5 ;  /* 0x051000000ae97fae */ /* 0x0003e2000e901d4e */
[----:B--2---:R-:W-:Y:S05]  /*5790*/  IADD3 R8, P0, R234, R0, RZ ;  /* 0x00000000ea087210 */ /* 0x004fea0007f1e0ff */
[----:B---3--:R-:W-:Y:S01]  /*57a0*/  IMAD.X R9, R235, 0x1, R2, P0 ;  /* 0x00000001eb097824 */ /* 0x008fe200000e0602 */
[----:B------:R-:W-:Y:S04]  /*57b0*/  IADD3 R6, P0, R0, R105, RZ ;  /* 0x0000006900067210 */ /* 0x000fe80007f1e0ff */
[----:B------:R1:W-:Y:S01]  /*57c0*/  LDGSTS.E.BYPASS.LTC128B.128 [R233+0x3900], [R8.64], !P3 ;  /* 0x0390000008e97fae */ /* 0x0003e2000d901d4e */
[----:B------:R-:W-:Y:S01]  /*57d0*/  IMAD.X R7, R2, 0x1, R102, P0 ;  /* 0x0000000102077824 */ /* 0x000fe200000e0666 */
[----:B------:R-:W-:Y:S04]  /*57e0*/  IADD3 R4, P0, R0, R103, RZ ;  /* 0x0000006700047210 */ /* 0x000fe80007f1e0ff */
[----:B------:R1:W-:Y:S01]  /*57f0*/  LDGSTS.E.BYPASS.LTC128B.128 [R233+0x4900], [R6.64], !P4 ;  /* 0x0490000006e97fae */ /* 0x0003e2000e101d4e */
[----:B------:R-:W-:Y:S05]  /*5800*/  IMAD.X R5, R2, 0x1, R101, P0 ;  /* 0x0000000102057824 */ /* 0x000fea00000e0665 */
[----:B------:R1:W-:Y:S01]  /*5810*/  LDGSTS.E.BYPASS.LTC128B.128 [R233+0x5900], [R4.64], !P5 ;  /* 0x0590000004e97fae */ /* 0x0003e2000e901d4e */
[----:B------:R-:W-:-:S05]  /*5820*/  BRA `(.L_x_4) ;  /* 0x000013d000007947 */ /* 0x000fca0003800000 */
.L_x_3:
[----:B------:R-:W2:Y:S01]  /*5830*/  LDL R11, [R1+0x34] ;  /* 0x00003400010b7983 */ /* 0x000ea20000100800 */
[----:B------:R-:W-:Y:S01]  /*5840*/  SHF.R.S32.HI R0, RZ, 0x1f, R238 ;  /* 0x0000001fff007819 */ /* 0x000fe200000114ee */
[----:B------:R-:W-:Y:S01]  /*5850*/  IMAD.WIDE.U32 R4, R238, c[0x0][0x208], RZ ;  /* 0x00008200ee047a25 */ /* 0x000fe200078e00ff */
[----:B------:R-:W-:Y:S01]  /*5860*/  SHF.R.S32.HI R2, RZ, 0x1f, R236 ;  /* 0x0000001fff027819 */ /* 0x000fe200000114ec */
[----:B------:R-:W3:Y:S01]  /*5870*/  LDL R10, [R1+0x30] ;  /* 0x00003000010a7983 */ /* 0x000ee20000100800 */
[----:B------:R-:W-:Y:S04]  /*5880*/  DEPBAR.LE SB0, 0x0 ;  /* 0x000080000000791a */ /* 0x000fe80000000000 */
[----:B------:R-:W3:Y:S01]  /*5890*/  LDL R8, [R1+0x4] ;  /* 0x0000040001087983 */ /* 0x000ee20000100800 */
[----:B------:R-:W-:Y:S01]  /*58a0*/  IMAD R0, R0, c[0x0][0x208], RZ ;  /* 0x0000820000007a24 */ /* 0x000fe200078e02ff */
[----:B------:R-:W-:Y:S01]  /*58b0*/  UISETP.GE.AND UP0, UPT, UR7, 0x1, UPT ;  /* 0x000000010700788c */ /* 0x000fe2000bf06270 */
[----:B------:R-:W-:Y:S01]  /*58c0*/  IMAD R2, R2, c[0x0][0x218], RZ ;  /* 0x0000860002027a24 */ /* 0x000fe200078e02ff */
[----:B------:R-:W4:Y:S01]  /*58d0*/  LDL R9, [R1+0x2c] ;  /* 0x00002c0001097983 */ /* 0x000f220000100800 */
[----:B------:R-:W-:Y:S02]  /*58e0*/  IMAD R0, R238, c[0x0][0x20c], R0 ;  /* 0x00008300ee007a24 */ /* 0x000fe400078e0200 */
[C---:B------:R-:W-:Y:S01]  /*58f0*/  IMAD R2, R236.reuse, c[0x0][0x21c], R2 ;  /* 0x00008700ec027a24 */ /* 0x040fe200078e0202 */
[----:B------:R-:W5:Y:S02]  /*5900*/  LDL R7, [R1] ;  /* 0x0000000001077983 */ /* 0x000f640000100800 */
[----:B------:R-:W-:Y:S02]  /*5910*/  IADD3 R5, R5, R0, RZ ;  /* 0x0000000005057210 */ /* 0x000fe40007ffe0ff */
[----:B------:R-:W4:Y:S03]  /*5920*/  LDL R6, [R1+0xc] ;  /* 0x00000c0001067983 */ /* 0x000f260000100800 */
[----:B------:R-:W-:Y:S01]  /*5930*/  IMAD.WIDE.U32 R4, R236, c[0x0][0x218], R4 ;  /* 0x00008600ec047a25 */ /* 0x000fe200078e0004 */
[----:B------:R-:W4:Y:S04]  /*5940*/  LDL R101, [R1+0x8] ;  /* 0x0000080001657983 */ /* 0x000f280000100800 */
[----:B------:R-:W4:Y:S04]  /*5950*/  LDL R201, [R1+0x4c] ;  /* 0x00004c0001c97983 */ /* 0x000f280000100800 */
[----:B------:R-:W-:Y:S01]  /*5960*/  BAR.SYNC.DEFER_BLOCKING 0x0 ;  /* 0x0000000000007b1d */ /* 0x000fe20000010000 */
[----:B------:R-:W-:Y:S04]  /*5970*/  IADD3 R0, P0, R4, UR20, RZ ;  /* 0x0000001404007c10 */ /* 0x000fe8000ff1e0ff */
[----:B------:R-:W-:Y:S02]  /*5980*/  IADD3.X R4, R5, UR5, R2, P0, !PT ;  /* 0x0000000505047c10 */ /* 0x000fe400087fe402 */
[C---:B------:R-:W-:Y:S04]  /*5990*/  LEA R5, P0, R0.reuse, c[0x0][0x1f8], 0x1 ;  /* 0x00007e0000057a11 */ /* 0x040fe800078008ff */
[----:B------:R-:W-:Y:S01]  /*59a0*/  LEA.HI.X R4, R0, c[0x0][0x1fc], R4, 0x1, P0 ;  /* 0x00007f0000047a11 */ /* 0x000fe200000f0c04 */
[----:B------:R-:W-:Y:S08]  /*59b0*/  LDSM.16.M88.4 R64, [R219+0x6100] ;  /* 0x00610000db40783b */ /* 0x000ff00000000200 */
[----:B------:R-:W4:Y:S04]  /*59c0*/  LDL R200, [R1+0x48] ;  /* 0x0000480001c87983 */ /* 0x000f280000100800 */
[----:B------:R-:W2:Y:S08]  /*59d0*/  SHFL.IDX PT, R0, R5, 0x1, 0x1c1f ;  /* 0x003c1f0005007f89 */ /* 0x000eb000000e0000 */
[----:B------:R-:W1:Y:S08]  /*59e0*/  SHFL.IDX PT, R2, R4, 0x1, 0x1c1f ;  /* 0x003c1f0004027f89 */ /* 0x000e7000000e0000 */
[----:B------:R-:W-:Y:S08]  /*59f0*/  LDSM.16.M88.4 R16, [R216+0x3100] ;  /* 0x00310000d810783b */ /* 0x000ff00000000200 */
[----:B------:R-:W-:Y:S08]  /*5a00*/  LDSM.16.M88.4 R60, [R219+0x7100] ;  /* 0x00710000db3c783b */ /* 0x000ff00000000200 */
[----:B------:R-:W-:Y:S08]  /*5a10*/  LDSM.16.M88.4 R32, [R216+0x3500] ;  /* 0x00350000d820783b */ /* 0x000ff00000000200 */
[----:B------:R-:W-:Y:S08]  /*5a20*/  LDSM.16.M88.4 R48, [R216+0x3900] ;  /* 0x00390000d830783b */ /* 0x000ff00000000200 */
[----:B------:R-:W-:Y:S08]  /*5a30*/  LDSM.16.M88.4 R108, [R216+0x3d00] ;  /* 0x003d0000d86c783b */ /* 0x000ff00000000200 */
[----:B------:R-:W-:Y:S08]  /*5a40*/  LDSM.16.M88.4 R176, [R220+0x6100] ;  /* 0x00610000dcb0783b */ /* 0x000ff00000000200 */
[----:B------:R-:W-:Y:S08]  /*5a50*/  LDSM.16.M88.4 R180, [R221] ;  /* 0x00000000ddb4783b */ /* 0x000ff00000000200 */
[----:B------:R-:W-:Y:S08]  /*5a60*/  LDSM.16.M88.4 R184, [R220+0x7100] ;  /* 0x00710000dcb8783b */ /* 0x000ff00000000200 */
[----:B------:R-:W-:Y:S01]  /*5a70*/  LDSM.16.M88.4 R188, [R232] ;  /* 0x00000000e8bc783b */ /* 0x000fe20000000200 */
[----:B--2---:R-:W-:Y:S04]  /*5a80*/  IADD3 R194, P1, P0, R11, R0, R234 ;  /* 0x000000000bc27210 */ /* 0x004fe8000783e0ea */
[----:B-1----:R-:W-:Y:S02]  /*5a90*/  IADD3.X R195, RZ, R2, R235, P1, P0 ;  /* 0x00000002ffc37210 */ /* 0x002fe40000fe04eb */
[----:B---3--:R-:W-:Y:S04]  /*5aa0*/  IADD3 R198, P1, P0, R10, R0, R8 ;  /* 0x000000000ac67210 */ /* 0x008fe8000783e008 */
[----:B-----5:R-:W-:Y:S02]  /*5ab0*/  IADD3.X R199, RZ, R2, R7, P1, P0 ;  /* 0x00000002ffc77210 */ /* 0x020fe40000fe0407 */
[----:B----4-:R-:W-:Y:S02]  /*5ac0*/  IADD3 R196, P1, P0, R9, R0, R6 ;  /* 0x0000000009c47210 */ /* 0x010fe4000783e006 */
[----:B------:R-:W1:Y:S02]  /*5ad0*/  SHFL.IDX PT, R0, R5, RZ, 0x1c1f ;  /* 0x001c1fff05007589 */ /* 0x000e6400000e0000 */
[----:B------:R-:W-:Y:S06]  /*5ae0*/  IADD3.X R197, RZ, R2, R101, P1, P0 ;  /* 0x00000002ffc57210 */ /* 0x000fec0000fe0465 */
[----:B------:R-:W2:Y:S01]  /*5af0*/  SHFL.IDX PT, R2, R4, RZ, 0x1c1f ;  /* 0x001c1fff04027589 */ /* 0x000ea200000e0000 */
[----:B-1----:R-:W-:Y:S04]  /*5b00*/  IADD3 R102, P0, R234, R0, RZ ;  /* 0x00000000ea667210 */ /* 0x002fe80007f1e0ff */
[----:B--2---:R-:W-:Y:S02]  /*5b10*/  IADD3.X R103, R235, R2, RZ, P0, !PT ;  /* 0x00000002eb677210 */ /* 0x004fe400007fe4ff */
[----:B------:R-:W-:Y:S04]  /*5b20*/  IADD3 R192, P0, R0, R8, RZ ;  /* 0x0000000800c07210 */ /* 0x000fe80007f1e0ff */
[----:B------:R-:W-:Y:S02]  /*5b30*/  IADD3.X R193, R2, R7, RZ, P0, !PT ;  /* 0x0000000702c17210 */ /* 0x000fe400007fe4ff */
[----:B------:R-:W-:Y:S02]  /*5b40*/  IADD3 R104, P0, R0, R6, RZ ;  /* 0x0000000600687210 */ /* 0x000fe40007f1e0ff */
[-C--:B------:R-:W-:Y:S03]  /*5b50*/  HMMA.16816.F32 R4, R64, R16.reuse, RZ ;  /* 0x000000104004723c */ /* 0x080fe600000018ff */
[----:B------:R-:W-:Y:S02]  /*5b60*/  IADD3.X R105, R2, R101, RZ, P0, !PT ;  /* 0x0000006502697210 */ /* 0x000fe400007fe4ff */
[----:B------:R-:W-:Y:S02]  /*5b70*/  ISETP.NE.U32.AND P0, PT, R201, RZ, PT ;  /* 0x000000ffc900720c */ /* 0x000fe40003f05070 */
[----:B------:R-:W-:Y:S01]  /*5b80*/  ISETP.NE.U32.AND P1, PT, R200, RZ, PT ;  /* 0x000000ffc800720c */ /* 0x000fe20003f25070 */
[C---:B------:R-:W-:Y:S08]  /*5b90*/  HMMA.16816.F32 R8, R60.reuse, R16, RZ ;  /* 0x000000103c08723c */ /* 0x040ff000000018ff */
[-C--:B------:R-:W-:Y:S08]  /*5ba0*/  HMMA.16816.F32 R12, R60, R18.reuse, RZ ;  /* 0x000000123c0c723c */ /* 0x080ff000000018ff */
        /* <DEDUP_REMOVED lines=12> */
[----:B------:R-:W-:Y:S01]  /*5c70*/  HMMA.16816.F32 R64, R64, R110, RZ ;  /* 0x0000006e4040723c */ /* 0x000fe200000018ff */
[----:B------:R-:W1:Y:S07]  /*5c80*/  LDSM.16.M88.4 R108, [R231] ;  /* 0x00000000e76c783b */ /* 0x000e6e0000000200 */
[-C--:B------:R-:W-:Y:S08]  /*5c90*/  HMMA.16816.F32 R4, R176, R180.reuse, R4 ;  /* 0x000000b4b004723c */ /* 0x080ff00000001804 */
[C---:B------:R-:W-:Y:S08]  /*5ca0*/  HMMA.16816.F32 R8, R184.reuse, R180, R8 ;  /* 0x000000b4b808723c */ /* 0x040ff00000001808 */
[-C--:B------:R-:W-:Y:S08]  /*5cb0*/  HMMA.16816.F32 R12, R184, R182.reuse, R12 ;  /* 0x000000b6b80c723c */ /* 0x080ff0000000180c */
[C---:B------:R-:W-:Y:S01]  /*5cc0*/  HMMA.16816.F32 R16, R176.reuse, R182, R16 ;  /* 0x000000b6b010723c */ /* 0x040fe20000001810 */
[----:B------:R-:W2:Y:S07]  /*5cd0*/  LDSM.16.M88.4 R180, [R230] ;  /* 0x00000000e6b4783b */ /* 0x000eae0000000200 */
[-C--:B------:R-:W-:Y:S01]  /*5ce0*/  HMMA.16816.F32 R20, R176, R188.reuse, R20 ;  /* 0x000000bcb014723c */ /* 0x080fe20000001814 */
[----:B------:R-:W-:Y:S01]  /*5cf0*/  @!PT LDS RZ, [RZ] ;  /* 0x00000000fffff984 */ /* 0x000fe20000000800 */
[----:B------:R-:W-:Y:S01]  /*5d00*/  @!PT LDS RZ, [RZ] ;  /* 0x00000000fffff984 */ /* 0x000fe20000000800 */
[----:B------:R-:W-:Y:S01]  /*5d10*/  @!PT LDS RZ, [RZ] ;  /* 0x00000000fffff984 */ /* 0x000fe20000000800 */
[----:B------:R3:W-:Y:S07]  /*5d20*/  LDGSTS.E.BYPASS.LTC128B.128 [R233+0x100], [R102.64], !P3 ;  /* 0x0010000066e97fae */ /* 0x0007ee000d901d4e */
[C---:B------:R-:W-:Y:S01]  /*5d30*/  HMMA.16816.F32 R24, R184.reuse, R188, R24 ;  /* 0x000000bcb818723c */ /* 0x040fe20000001818 */
[----:B------:R4:W-:Y:S07]  /*5d40*/  LDGSTS.E.BYPASS.LTC128B.128 [R233+0x1100], [R192.64], !P4 ;  /* 0x01100000c0e97fae */ /* 0x0009ee000e101d4e */
[-C--:B------:R-:W-:Y:S01]  /*5d50*/  HMMA.16816.F32 R28, R184, R190.reuse, R28 ;  /* 0x000000beb81c723c */ /* 0x080fe2000000181c */
[----:B------:R3:W-:Y:S07]  /*5d60*/  LDGSTS.E.BYPASS.LTC128B.128 [R233+0x2100], [R104.64], !P5 ;  /* 0x0210000068e97fae */ /* 0x0007ee000e901d4e */
[C---:B------:R-:W-:Y:S01]  /*5d70*/  HMMA.16816.F32 R32, R176.reuse, R190, R32 ;  /* 0x000000beb020723c */ /* 0x040fe20000001820 */
[----:B------:R4:W-:Y:S01]  /*5d80*/  LDGSTS.E.BYPASS.LTC128B.128.ZFILL [R233+0x900], [R194.64], P0 ;  /* 0x00900000c2e97fae */ /* 0x0009e20008141d4e */
[----:B------:R-:W-:Y:S06]  /*5d90*/  PLOP3.LUT P0, PT, PT, PT, UP0, 0x80, 0x0 ;  /* 0x000000000000781c */ /* 0x000fec0003f0f008 */
[-C--:B-1----:R-:W-:Y:S01]  /*5da0*/  HMMA.16816.F32 R36, R176, R108.reuse, R36 ;  /* 0x0000006cb024723c */ /* 0x082fe20000001824 */
[----:B------:R1:W-:Y:S07]  /*5db0*/  LDGSTS.E.BYPASS.LTC128B.128.ZFILL [R233+0x1900], [R198.64], P1 ;  /* 0x01900000c6e97fae */ /* 0x0003ee0008941d4e */
[C---:B------:R-:W-:Y:S01]  /*5dc0*/  HMMA.16816.F32 R40, R184.reuse, R108, R40 ;  /* 0x0000006cb828723c */ /* 0x040fe20000001828 */
[----:B------:R1:W-:Y:S07]  /*5dd0*/  LDGSTS.E.BYPASS.LTC128B.128.ZFILL [R233+0x2900], [R196.64], P6 ;  /* 0x02900000c4e97fae */ /* 0x0003ee000b141d4e */
[-C--:B------:R-:W-:Y:S01]  /*5de0*/  HMMA.16816.F32 R44, R184, R110.reuse, R44 ;  /* 0x0000006eb82c723c */ /* 0x080fe2000000182c */
[----:B------:R-:W-:Y:S07]  /*5df0*/  LDSM.16.M88.4 R200, [R219+0x9100] ;  /* 0x00910000dbc8783b */ /* 0x000fee0000000200 */
[C---:B------:R-:W-:Y:S01]  /*5e00*/  HMMA.16816.F32 R48, R176.reuse, R110, R48 ;  /* 0x0000006eb030723c */ /* 0x040fe20000001830 */
[----:B----4-:R-:W-:Y:S07]  /*5e10*/  LDSM.16.M88.4 R192, [R219+0x8100] ;  /* 0x00810000dbc0783b */ /* 0x010fee0000000200 */
[-C--:B--2---:R-:W-:Y:S01]  /*5e20*/  HMMA.16816.F32 R52, R176, R180.reuse, R52 ;  /* 0x000000b4b034723c */ /* 0x084fe20000001834 */
[----:B------:R-:W0:Y:S07]  /*5e30*/  LDGDEPBAR ;  /* 0x00000000000079af */ /* 0x000e2e0000000000 */
[C---:B------:R-:W-:Y:S01]  /*5e40*/  HMMA.16816.F32 R56, R184.reuse, R180, R56 ;  /* 0x000000b4b838723c */ /* 0x040fe20000001838 */
[----:B-1----:R-:W1:Y:S07]  /*5e50*/  LDSM.16.M88.4 R196, [R216+0x4100] ;  /* 0x00410000d8c4783b */ /* 0x002e6e0000000200 */
[-C--:B------:R-:W-:Y:S01]  /*5e60*/  HMMA.16816.F32 R60, R184, R182.reuse, R60 ;  /* 0x000000b6b83c723c */ /* 0x080fe2000000183c */
[----:B------:R-:W2:Y:S07]  /*5e70*/  LDSM.16.M88.4 R188, [R216+0x4500] ;  /* 0x00450000d8bc783b */ /* 0x000eae0000000200 */
[----:B------:R-:W-:Y:S01]  /*5e80*/  HMMA.16816.F32 R64, R176, R182, R64 ;  /* 0x000000b6b040723c */ /* 0x000fe20000001840 */
[----:B------:R-:W4:Y:S08]  /*5e90*/  LDSM.16.M88.4 R108, [R216+0x4900] ;  /* 0x00490000d86c783b */ /* 0x000f300000000200 */
[----:B------:R-:W5:Y:S08]  /*5ea0*/  LDSM.16.M88.4 R184, [R216+0x4d00] ;  /* 0x004d0000d8b8783b */ /* 0x000f700000000200 */
[----:B------:R-:W-:Y:S08]  /*5eb0*/  LDSM.16.M88.4 R204, [R220+0x8100] ;  /* 0x00810000dccc783b */ /* 0x000ff00000000200 */
[----:B------:R-:W3:Y:S01]  /*5ec0*/  LDSM.16.M88.4 R208, [R229] ;  /* 0x00000000e5d0783b */ /* 0x000ee20000000200 */
[-C--:B-1----:R-:W-:Y:S07]  /*5ed0*/  HMMA.16816.F32 R4, R192, R196.reuse, R4 ;  /* 0x000000c4c004723c */ /* 0x082fee0000001804 */
[----:B------:R-:W1:Y:S01]  /*5ee0*/  LDSM.16.M88.4 R212, [R220+0x9100] ;  /* 0x00910000dcd4783b */ /* 0x000e620000000200 */
[C---:B------:R-:W-:Y:S07]  /*5ef0*/  HMMA.16816.F32 R8, R200.reuse, R196, R8 ;  /* 0x000000c4c808723c */ /* 0x040fee0000001808 */
[----:B------:R-:W1:Y:S01]  /*5f00*/  LDSM.16.M88.4 R176, [R228] ;  /* 0x00000000e4b0783b */ /* 0x000e620000000200 */
[-C--:B------:R-:W-:Y:S07]  /*5f10*/  HMMA.16816.F32 R12, R200, R198.reuse, R12 ;  /* 0x000000c6c80c723c */ /* 0x080fee000000180c */
[----:B------:R-:W1:Y:S01]  /*5f20*/  LDSM.16.M88.4 R180, [R227] ;  /* 0x00000000e3b4783b */ /* 0x000e620000000200 */
[C---:B------:R-:W-:Y:S07]  /*5f30*/  HMMA.16816.F32 R16, R192.reuse, R198, R16 ;  /* 0x000000c6c010723c */ /* 0x040fee0000001810 */
[----:B------:R-:W-:Y:S01]  /*5f40*/  LDSM.16.M88.4 R196, [R216+0x5900] ;  /* 0x00590000d8c4783b */ /* 0x000fe20000000200 */
[-C--:B--2---:R-:W-:Y:S08]  /*5f50*/  HMMA.16816.F32 R20, R192, R188.reuse, R20 ;  /* 0x000000bcc014723c */ /* 0x084ff00000001814 */
[C---:B------:R-:W-:Y:S08]  /*5f60*/  HMMA.16816.F32 R24, R200.reuse, R188, R24 ;  /* 0x000000bcc818723c */ /* 0x040ff00000001818 */
[-C--:B------:R-:W-:Y:S08]  /*5f70*/  HMMA.16816.F32 R28, R200, R190.reuse, R28 ;  /* 0x000000bec81c723c */ /* 0x080ff0000000181c */
[C---:B------:R-:W-:Y:S01]  /*5f80*/  HMMA.16816.F32 R32, R192.reuse, R190, R32 ;  /* 0x000000bec020723c */ /* 0x040fe20000001820 */
[----:B------:R-:W-:Y:S07]  /*5f90*/  LDSM.16.M88.4 R188, [R216+0x5100] ;  /* 0x00510000d8bc783b */ /* 0x000fee0000000200 */
[-C--:B----4-:R-:W-:Y:S08]  /*5fa0*/  HMMA.16816.F32 R36, R192, R108.reuse, R36 ;  /* 0x0000006cc024723c */ /* 0x090ff00000001824 */
[C---:B------:R-:W-:Y:S08]  /*5fb0*/  HMMA.16816.F32 R40, R200.reuse, R108, R40 ;  /* 0x0000006cc828723c */ /* 0x040ff00000001828 */
[-C--:B------:R-:W-:Y:S08]  /*5fc0*/  HMMA.16816.F32 R44, R200, R110.reuse, R44 ;  /* 0x0000006ec82c723c */ /* 0x080ff0000000182c */
[C---:B------:R-:W-:Y:S01]  /*5fd0*/  HMMA.16816.F32 R48, R192.reuse, R110, R48 ;  /* 0x0000006ec030723c */ /* 0x040fe20000001830 */
[----:B------:R-:W2:Y:S07]  /*5fe0*/  LDSM.16.M88.4 R108, [R226] ;  /* 0x00000000e26c783b */ /* 0x000eae0000000200 */
[-C--:B-----5:R-:W-:Y:S08]  /*5ff0*/  HMMA.16816.F32 R52, R192, R184.reuse, R52 ;  /* 0x000000b8c034723c */ /* 0x0a0ff00000001834 */
[C---:B------:R-:W-:Y:S08]  /*6000*/  HMMA.16816.F32 R56, R200.reuse, R184, R56 ;  /* 0x000000b8c838723c */ /* 0x040ff00000001838 */
[-C--:B------:R-:W-:Y:S01]  /*6010*/  HMMA.16816.F32 R60, R200, R186.reuse, R60 ;  /* 0x000000bac83c723c */ /* 0x080fe2000000183c */
[----:B------:R-:W-:Y:S07]  /*6020*/  LDSM.16.M88.4 R200, [R216+0x5d00] ;  /* 0x005d0000d8c8783b */ /* 0x000fee0000000200 */
[----:B------:R-:W-:Y:S01]  /*6030*/  HMMA.16816.F32 R64, R192, R186, R64 ;  /* 0x000000bac040723c */ /* 0x000fe20000001840 */
[----:B------:R-:W4:Y:S07]  /*6040*/  LDSM.16.M88.4 R184, [R219+0xa100] ;  /* 0x00a10000dbb8783b */ /* 0x000f2e0000000200 */
[-C--:B---3--:R-:W-:Y:S01]  /*6050*/  HMMA.16816.F32 R4, R204, R208.reuse, R4 ;  /* 0x000000d0cc04723c */ /* 0x088fe20000001804 */
[----:B------:R-:W3:Y:S07]  /*6060*/  LDSM.16.M88.4 R192, [R219+0xb100] ;  /* 0x00b10000dbc0783b */ /* 0x000eee0000000200 */
[C---:B-1----:R-:W-:Y:S08]  /*6070*/  HMMA.16816.F32 R8, R212.reuse, R208, R8 ;  /* 0x000000d0d408723c */ /* 0x042ff00000001808 */
[-C--:B------:R-:W-:Y:S08]  /*6080*/  HMMA.16816.F32 R12, R212, R210.reuse, R12 ;  /* 0x000000d2d40c723c */ /* 0x080ff0000000180c */
[C---:B------:R-:W-:Y:S01]  /*6090*/  HMMA.16816.F32 R16, R204.reuse, R210, R16 ;  /* 0x000000d2cc10723c */ /* 0x040fe20000001810 */
[----:B------:R-:W-:Y:S07]  /*60a0*/  LDSM.16.M88.4 R208, [R225] ;  /* 0x00000000e1d0783b */ /* 0x000fee0000000200 */
[-C--:B------:R-:W-:Y:S08]  /*60b0*/  HMMA.16816.F32 R20, R204, R176.reuse, R20 ;  /* 0x000000b0cc14723c */ /* 0x080ff00000001814 */
[C---:B------:R-:W-:Y:S08]  /*60c0*/  HMMA.16816.F32 R24, R212.reuse, R176, R24 ;  /* 0x000000b0d418723c */ /* 0x040ff00000001818 */
[-C--:B------:R-:W-:Y:S08]  /*60d0*/  HMMA.16816.F32 R28, R212, R178.reuse, R28 ;  /* 0x000000b2d41c723c */ /* 0x080ff0000000181c */
[C---:B------:R-:W-:Y:S01]  /*60e0*/  HMMA.16816.F32 R32, R204.reuse, R178, R32 ;  /* 0x000000b2cc20723c */ /* 0x040fe20000001820 */
[----:B------:R-:W1:Y:S07]  /*60f0*/  LDSM.16.M88.4 R176, [R216+0x5500] ;  /* 0x00550000d8b0783b */ /* 0x000e6e0000000200 */
[-C--:B------:R-:W-:Y:S08]  /*6100*/  HMMA.16816.F32 R36, R204, R180.reuse, R36 ;  /* 0x000000b4cc24723c */ /* 0x080ff00000001824 */
[C---:B------:R-:W-:Y:S08]  /*6110*/  HMMA.16816.F32 R40, R212.reuse, R180, R40 ;  /* 0x000000b4d428723c */ /* 0x040ff00000001828 */
[-C--:B------:R-:W-:Y:S08]  /*6120*/  HMMA.16816.F32 R44, R212, R182.reuse, R44 ;  /* 0x000000b6d42c723c */ /* 0x080ff0000000182c */
[C---:B------:R-:W-:Y:S01]  /*6130*/  HMMA.16816.F32 R48, R204.reuse, R182, R48 ;  /* 0x000000b6cc30723c */ /* 0x040fe20000001830 */
[----:B------:R-:W5:Y:S07]  /*6140*/  LDSM.16.M88.4 R180, [R220+0xa100] ;  /* 0x00a10000dcb4783b */ /* 0x000f6e0000000200 */
[-C--:B--2---:R-:W-:Y:S08]  /*6150*/  HMMA.16816.F32 R52, R204, R108.reuse, R52 ;  /* 0x0000006ccc34723c */ /* 0x084ff00000001834 */
[C---:B------:R-:W-:Y:S08]  /*6160*/  HMMA.16816.F32 R56, R212.reuse, R108, R56 ;  /* 0x0000006cd438723c */ /* 0x040ff00000001838 */
[-C--:B------:R-:W-:Y:S08]  /*6170*/  HMMA.16816.F32 R60, R212, R110.reuse, R60 ;  /* 0x0000006ed43c723c */ /* 0x080ff0000000183c */
[----:B------:R-:W-:Y:S01]  /*6180*/  HMMA.16816.F32 R64, R204, R110, R64 ;  /* 0x0000006ecc40723c */ /* 0x000fe20000001840 */
[----:B------:R-:W2:Y:S07]  /*6190*/  LDSM.16.M88.4 R108, [R220+0xb100] ;  /* 0x00b10000dc6c783b */ /* 0x000eae0000000200 */
[-C--:B----4-:R-:W-:Y:S08]  /*61a0*/  HMMA.16816.F32 R4, R184, R188.reuse, R4 ;  /* 0x000000bcb804723c */ /* 0x090ff00000001804 */
[C---:B---3--:R-:W-:Y:S08]  /*61b0*/  HMMA.16816.F32 R8, R192.reuse, R188, R8 ;  /* 0x000000bcc008723c */ /* 0x048ff00000001808 */
[-C--:B------:R-:W-:Y:S08]  /*61c0*/  HMMA.16816.F32 R12, R192, R190.reuse, R12 ;  /* 0x000000bec00c723c */ /* 0x080ff0000000180c */
[C---:B------:R-:W-:Y:S08]  /*61d0*/  HMMA.16816.F32 R16, R184.reuse, R190, R16 ;  /* 0x000000beb810723c */ /* 0x040ff00000001810 */
[-C--:B-1----:R-:W-:Y:S08]  /*61e0*/  HMMA.16816.F32 R20, R184, R176.reuse, R20 ;  /* 0x000000b0b814723c */ /* 0x082ff00000001814 */
[C---:B------:R-:W-:Y:S08]  /*61f0*/  HMMA.16816.F32 R24, R192.reuse, R176, R24 ;  /* 0x000000b0c018723c */ /* 0x040ff00000001818 */
[-C--:B------:R-:W-:Y:S08]  /*6200*/  HMMA.16816.F32 R28, R192, R178.reuse, R28 ;  /* 0x000000b2c01c723c */ /* 0x080ff0000000181c */
        /* <DEDUP_REMOVED lines=8> */
[----:B------:R-:W-:Y:S08]  /*6290*/  HMMA.16816.F32 R64, R184, R202, R64 ;  /* 0x000000cab840723c */ /* 0x000ff00000001840 */
[-C--:B-----5:R-:W-:Y:S08]  /*62a0*/  HMMA.16816.F32 R4, R180, R208.reuse, R4 ;  /* 0x000000d0b404723c */ /* 0x0a0ff00000001804 */
[C---:B--2---:R-:W-:Y:S08]  /*62b0*/  HMMA.16816.F32 R8, R108.reuse, R208, R8 ;  /* 0x000000d06c08723c */ /* 0x044ff00000001808 */
[-C--:B------:R-:W-:Y:S08]  /*62c0*/  HMMA.16816.F32 R12, R108, R210.reuse, R12 ;  /* 0x000000d26c0c723c */ /* 0x080ff0000000180c */
[----:B------:R-:W-:Y:S01]  /*62d0*/  FMUL.FTZ R4, R4, c[0x0][0x320] ;  /* 0x0000c80004047a20 */ /* 0x000fe20000410000 */
[C---:B------:R-:W-:Y:S03]  /*62e0*/  HMMA.16816.F32 R16, R180.reuse, R210, R16 ;  /* 0x000000d2b410723c */ /* 0x040fe60000001810 */
[----:B------:R-:W1:Y:S01]  /*62f0*/  MUFU.TANH R177, R4 ;  /* 0x0000000400b17308 */ /* 0x000e620000002400 */
[----:B------:R-:W-:Y:S02]  /*6300*/  FMUL.FTZ R5, R5, c[0x0][0x320] ;  /* 0x0000c80005057a20 */ /* 0x000fe40000410000 */
[----:B------:R-:W-:Y:S02]  /*6310*/  FMUL.FTZ R6, R6, c[0x0][0x320] ;  /* 0x0000c80006067a20 */ /* 0x000fe40000410000 */
[----:B------:R-:W-:Y:S04]  /*6320*/  FMUL.FTZ R7, R7, c[0x0][0x320] ;  /* 0x0000c80007077a20 */ /* 0x000fe80000410000 */
[----:B------:R-:W-:Y:S01]  /*6330*/  FMUL.FTZ R8, R8, c[0x0][0x320] ;  /* 0x0000c80008087a20 */ /* 0x000fe20000410000 */
[----:B------:R-:W2:Y:S01]  /*6340*/  MUFU.TANH R186, R5 ;  /* 0x0000000500ba7308 */ /* 0x000ea20000002400 */
[----:B------:R-:W-:Y:S02]  /*6350*/  FMUL.FTZ R9, R9, c[0x0][0x320] ;  /* 0x0000c80009097a20 */ /* 0x000fe40000410000 */
[----:B------:R-:W-:Y:S02]  /*6360*/  FMUL.FTZ R10, R10, c[0x0][0x320] ;  /* 0x0000c8000a0a7a20 */ /* 0x000fe40000410000 */
[----:B------:R-:W-:Y:S02]  /*6370*/  FMUL.FTZ R11, R11, c[0x0][0x320] ;  /* 0x0000c8000b0b7a20 */ /* 0x000fe40000410000 */
[----:B------:R-:W-:Y:S02]  /*6380*/  FMUL.FTZ R12, R12, c[0x0][0x320] ;  /* 0x0000c8000c0c7a20 */ /* 0x000fe40000410000 */
[----:B------:R-:W-:Y:S01]  /*6390*/  FMUL.FTZ R13, R13, c[0x0][0x320] ;  /* 0x0000c8000d0d7a20 */ /* 0x000fe20000410000 */
[----:B------:R-:W3:Y:S01]  /*63a0*/  MUFU.TANH R178, R6 ;  /* 0x0000000600b27308 */ /* 0x000ee20000002400 */
[----:B------:R-:W-:Y:S02]  /*63b0*/  FMUL.FTZ R16, R16, c[0x0][0x320] ;  /* 0x0000c80010107a20 */ /* 0x000fe40000410000 */
[----:B------:R-:W-:Y:S02]  /*63c0*/  FMUL.FTZ R14, R14, c[0x0][0x320] ;  /* 0x0000c8000e0e7a20 */ /* 0x000fe40000410000 */
[----:B------:R-:W-:Y:S05]  /*63d0*/  FMUL.FTZ R15, R15, c[0x0][0x320] ;  /* 0x0000c8000f0f7a20 */ /* 0x000fea0000410000 */
[----:B------:R4:W1:Y:S10]  /*63e0*/  MUFU.TANH R188, R7 ;  /* 0x0000000700bc7308 */ /* 0x0008740000002400 */
[----:B------:R-:W1:Y:S10]  /*63f0*/  MUFU.TANH R187, R8 ;  /* 0x0000000800bb7308 */ /* 0x000e740000002400 */
[----:B------:R-:W1:Y:S01]  /*6400*/  MUFU.TANH R191, R9 ;  /* 0x0000000900bf7308 */ /* 0x000e620000002400 */
[----:B----4-:R-:W4:Y:S09]  /*6410*/  LDSM.16.M88.4 R4, [R224] ;  /* 0x00000000e004783b */ /* 0x010f320000000200 */
[----:B------:R-:W1:Y:S10]  /*6420*/  MUFU.TANH R185, R10 ;  /* 0x0000000a00b97308 */ /* 0x000e740000002400 */
[----:B------:R5:W1:Y:S10]  /*6430*/  MUFU.TANH R192, R11 ;  /* 0x0000000b00c07308 */ /* 0x000a740000002400 */
[----:B------:R1:W1:Y:S10]  /*6440*/  MUFU.TANH R176, R16 ;  /* 0x0000001000b07308 */ /* 0x0002740000002400 */
[----:B------:R2:W2:Y:S01]  /*6450*/  MUFU.TANH R184, R12 ;  /* 0x0000000c00b87308 */ /* 0x0004a20000002400 */
[----:B-----5:R-:W5:Y:S01]  /*6460*/  LDSM.16.M88.4 R8, [R223] ;  /* 0x00000000df08783b */ /* 0x020f620000000200 */
[-C--:B----4-:R-:W-:Y:S08]  /*6470*/  HMMA.16816.F32 R20, R180, R4.reuse, R20 ;  /* 0x00000004b414723c */ /* 0x090ff00000001814 */
[----:B------:R4:W2:Y:S01]  /*6480*/  MUFU.TANH R179, R13 ;  /* 0x0000000d00b37308 */ /* 0x0008a20000002400 */
[C---:B------:R-:W-:Y:S04]  /*6490*/  HMMA.16816.F32 R24, R108.reuse, R4, R24 ;  /* 0x000000046c18723c */ /* 0x040fe80000001818 */
[----:B-1----:R-:W-:Y:S02]  /*64a0*/  FMUL.FTZ R16, R17, c[0x0][0x320] ;  /* 0x0000c80011107a20 */ /* 0x002fe40000410000 */
[----:B------:R-:W-:Y:S03]  /*64b0*/  FMUL.FTZ R17, R18, c[0x0][0x320] ;  /* 0x0000c80012117a20 */ /* 0x000fe60000410000 */
[----:B------:R4:W1:Y:S01]  /*64c0*/  MUFU.TANH R190, R14 ;  /* 0x0000000e00be7308 */ /* 0x0008620000002400 */
[-C--:B------:R-:W-:Y:S03]  /*64d0*/  HMMA.16816.F32 R28, R108, R6.reuse, R28 ;  /* 0x000000066c1c723c */ /* 0x080fe6000000181c */
[----:B------:R-:W-:Y:S05]  /*64e0*/  FMUL.FTZ R18, R19, c[0x0][0x320] ;  /* 0x0000c80013127a20 */ /* 0x000fea0000410000 */
[C---:B------:R-:W-:Y:S01]  /*64f0*/  HMMA.16816.F32 R32, R180.reuse, R6, R32 ;  /* 0x00000006b420723c */ /* 0x040fe20000001820 */
[----:B------:R4:W1:Y:S01]  /*6500*/  MUFU.TANH R189, R15 ;  /* 0x0000000f00bd7308 */ /* 0x0008620000002400 */
[----:B------:R-:W1:Y:S01]  /*6510*/  LDSM.16.M88.4 R4, [R222] ;  /* 0x00000000de04783b */ /* 0x000e620000000200 */
[----:B------:R-:W-:Y:S04]  /*6520*/  DEPBAR.LE SB0, 0x0 ;  /* 0x000080000000791a */ /* 0x000fe80000000000 */
[----:B------:R-:W-:Y:S02]  /*6530*/  FMUL.FTZ R20, R20, c[0x0][0x320] ;  /* 0x0000c80014147a20 */ /* 0x000fe40000410000 */
[----:B------:R-:W-:Y:S02]  /*6540*/  FMUL.FTZ R21, R21, c[0x0][0x320] ;  /* 0x0000c80015157a20 */ /* 0x000fe40000410000 */
[----:B------:R-:W1:Y:S01]  /*6550*/  MUFU.TANH R16, R16 ;  /* 0x0000001000107308 */ /* 0x000e620000002400 */
[----:B------:R-:W-:Y:S01]  /*6560*/  BAR.SYNC.DEFER_BLOCKING 0x0 ;  /* 0x0000000000007b1d */ /* 0x000fe20000010000 */
[----:B------:R-:W-:Y:S01]  /*6570*/  FMUL.FTZ R22, R22, c[0x0][0x320] ;  /* 0x0000c80016167a20 */ /* 0x000fe20000410000 */
[-C--:B-----5:R-:W-:Y:S05]  /*6580*/  HMMA.16816.F32 R36, R180, R8.reuse, R36 ;  /* 0x00000008b424723c */ /* 0x0a0fea0000001824 */
[----:B------:R-:W-:Y:S02]  /*6590*/  FMUL.FTZ R23, R23, c[0x0][0x320] ;  /* 0x0000c80017177a20 */ /* 0x000fe40000410000 */
[----:B------:R-:W1:Y:S01]  /*65a0*/  MUFU.TANH R17, R17 ;  /* 0x0000001100117308 */ /* 0x000e620000002400 */
[----:B------:R-:W-:Y:S01]  /*65b0*/  FMUL.FTZ R24, R24, c[0x0][0x320] ;  /* 0x0000c80018187a20 */ /* 0x000fe20000410000 */
[C---:B------:R-:W-:Y:S04]  /*65c0*/  HMMA.16816.F32 R40, R108.reuse, R8, R40 ;  /* 0x000000086c28723c */ /* 0x040fe80000001828 */
[----:B------:R-:W-:Y:S02]  /*65d0*/  FMUL.FTZ R25, R25, c[0x0][0x320] ;  /* 0x0000c80019197a20 */ /* 0x000fe40000410000 */
[----:B------:R-:W-:Y:S02]  /*65e0*/  FMUL.FTZ R26, R26, c[0x0][0x320] ;  /* 0x0000c8001a1a7a20 */ /* 0x000fe40000410000 */
[----:B------:R-:W2:Y:S01]  /*65f0*/  MUFU.TANH R18, R18 ;  /* 0x0000001200127308 */ /* 0x000ea20000002400 */
[-C--:B------:R-:W-:Y:S03]  /*6600*/  HMMA.16816.F32 R44, R108, R10.reuse, R44 ;  /* 0x0000000a6c2c723c */ /* 0x080fe6000000182c */
[----:B------:R-:W-:Y:S02]  /*6610*/  FMUL.FTZ R27, R27, c[0x0][0x320] ;  /* 0x0000c8001b1b7a20 */ /* 0x000fe40000410000 */
[----:B------:R-:W-:Y:S02]  /*6620*/  FMUL.FTZ R28, R28, c[0x0][0x320] ;  /* 0x0000c8001c1c7a20 */ /* 0x000fe40000410000 */
[----:B------:R-:W-:Y:S01]  /*6630*/  FMUL.FTZ R29, R29, c[0x0][0x320] ;  /* 0x0000c8001d1d7a20 */ /* 0x000fe20000410000 */
[C---:B------:R-:W-:Y:S01]  /*6640*/  HMMA.16816.F32 R48, R180.reuse, R10, R48 ;  /* 0x0000000ab430723c */ /* 0x040fe20000001830 */
[----:B------:R4:W2:Y:S03]  /*6650*/  MUFU.TANH R193, R20 ;  /* 0x0000001400c17308 */ /* 0x0008a60000002400 */
[----:B------:R-:W-:Y:S02]  /*6660*/  FMUL.FTZ R30, R30, c[0x0][0x320] ;  /* 0x0000c8001e1e7a20 */ /* 0x000fe40000410000 */
[----:B------:R-:W-:Y:S02]  /*6670*/  FMUL.FTZ R31, R31, c[0x0][0x320] ;  /* 0x0000c8001f1f7a20 */ /* 0x000fe40000410000 */
[-C--:B-1----:R-:W-:Y:S03]  /*6680*/  HMMA.16816.F32 R52, R180, R4.reuse, R52 ;  /* 0x00000004b434723c */ /* 0x082fe60000001834 */
[----:B------:R4:W1:Y:S01]  /*6690*/  MUFU.TANH R194, R21 ;  /* 0x0000001500c27308 */ /* 0x0008620000002400 */
[----:B------:R-:W-:Y:S02]  /*66a0*/  FMUL.FTZ R32, R32, c[0x0][0x320] ;  /* 0x0000c80020207a20 */ /* 0x000fe40000410000 */
[----:B------:R-:W-:Y:S02]  /*66b0*/  FMUL.FTZ R33, R33, c[0x0][0x320] ;  /* 0x0000c80021217a20 */ /* 0x000fe40000410000 */
[C---:B------:R-:W-:Y:S04]  /*66c0*/  HMMA.16816.F32 R56, R108.reuse, R4, R56 ;  /* 0x000000046c38723c */ /* 0x040fe80000001838 */
[----:B------:R-:W-:Y:S01]  /*66d0*/  FMUL.FTZ R46, R46, c[0x0][0x320] ;  /* 0x0000c8002e2e7a20 */ /* 0x000fe20000410000 */
[----:B------:R4:W1:Y:S01]  /*66e0*/  MUFU.TANH R197, R22 ;  /* 0x0000001600c57308 */ /* 0x0008620000002400 */
[----:B------:R-:W-:Y:S02]  /*66f0*/  FMUL.FTZ R47, R47, c[0x0][0x320] ;  /* 0x0000c8002f2f7a20 */ /* 0x000fe40000410000 */
[-C--:B------:R-:W-:Y:S04]  /*6700*/  HMMA.16816.F32 R60, R108, R6.reuse, R60 ;  /* 0x000000066c3c723c */ /* 0x080fe8000000183c */
[----:B------:R-:W-:Y:S02]  /*6710*/  FMUL.FTZ R50, R50, c[0x0][0x320] ;  /* 0x0000c80032327a20 */ /* 0x000fe40000410000 */
[----:B------:R-:W-:Y:S01]  /*6720*/  FMUL.FTZ R51, R51, c[0x0][0x320] ;  /* 0x0000c80033337a20 */ /* 0x000fe20000410000 */
[----:B------:R4:W1:Y:S01]  /*6730*/  MUFU.TANH R199, R23 ;  /* 0x0000001700c77308 */ /* 0x0008620000002400 */
[----:B------:R-:W-:Y:S04]  /*6740*/  HMMA.16816.F32 R64, R180, R6, R64 ;  /* 0x00000006b440723c */ /* 0x000fe80000001840 */
[----:B------:R-:W-:Y:S02]  /*6750*/  FMUL.FTZ R34, R34, c[0x0][0x320] ;  /* 0x0000c80022227a20 */ /* 0x000fe40000410000 */
[----:B------:R-:W-:Y:S02]  /*6760*/  FMUL.FTZ R35, R35, c[0x0][0x320] ;  /* 0x0000c80023237a20 */ /* 0x000fe40000410000 */
[----:B------:R-:W-:Y:S01]  /*6770*/  FMUL.FTZ R36, R36, c[0x0][0x320] ;  /* 0x0000c80024247a20 */ /* 0x000fe20000410000 */
[----:B------:R4:W1:Y:S03]  /*6780*/  MUFU.TANH R202, R24 ;  /* 0x0000001800ca7308 */ /* 0x0008660000002400 */
[----:B------:R-:W-:Y:S02]  /*6790*/  FMUL.FTZ R37, R37, c[0x0][0x320] ;  /* 0x0000c80025257a20 */ /* 0x000fe40000410000 */
[----:B------:R-:W-:Y:S02]  /*67a0*/  FMUL.FTZ R38, R38, c[0x0][0x320] ;  /* 0x0000c80026267a20 */ /* 0x000fe40000410000 */
[----:B------:R-:W-:Y:S02]  /*67b0*/  FMUL.FTZ R39, R39, c[0x0][0x320] ;  /* 0x0000c80027277a20 */ /* 0x000fe40000410000 */
[----:B------:R-:W-:Y:S01]  /*67c0*/  FMUL.FTZ R40, R40, c[0x0][0x320] ;  /* 0x0000c80028287a20 */ /* 0x000fe20000410000 */
[----:B------:R4:W1:Y:S01]  /*67d0*/  MUFU.TANH R201, R25 ;  /* 0x0000001900c97308 */ /* 0x0008620000002400 */
[----:B------:R-:W-:Y:S02]  /*67e0*/  FMUL.FTZ R41, R41, c[0x0][0x320] ;  /* 0x0000c80029297a20 */ /* 0x000fe40000410000 */
        /* <DEDUP_REMOVED lines=25> */
[----:B------:R-:W-:Y:S05]  /*6980*/  FMUL.FTZ R67, R67, c[0x0][0x320] ;  /* 0x0000c80043437a20 */ /* 0x000fea0000410000 */
[----:B------:R4:W1:Y:S10]  /*6990*/  MUFU.TANH R207, R30 ;  /* 0x0000001e00cf7308 */ /* 0x0008740000002400 */
        /* <DEDUP_REMOVED lines=36> */
[----:B------:R4:W1:Y:S02]  /*6be0*/  MUFU.TANH R183, R67 ;  /* 0x0000004300b77308 */ /* 0x0008640000002400 */
[----:B-1234-:R-:W-:-:S05]  /*6bf0*/  @P0 BRA `(.L_x_5) ;  /* 0xffffe89000000947 */ /* 0x01efca000383ffff */
.L_x_4:
[----:B------:R-:W-:Y:S01]  /*6c00*/  FMNMX.FTZ R105, R177, R3, !PT ;  /* 0x00000003b1697209 */ /* 0x000fe20007810000 */
[----:B------:R-:W-:Y:S01]  /*6c10*/  LDSM.16.MT88.4 R20, [R217+0x100] ;  /* 0x00010000d914783b */ /* 0x000fe20000004200 */
[----:B------:R-:W-:Y:S01]  /*6c20*/  FMNMX.FTZ R0, R178, R100, !PT ;  /* 0x00000064b2007209 */ /* 0x000fe20007810000 */
[----:B------:R-:W-:Y:S01]  /*6c30*/  UIADD3 UR4, UR7, -0x1, URZ ;  /* 0xffffffff07047890 */ /* 0x000fe2000fffe03f */
[----:B------:R-:W-:Y:S02]  /*6c40*/  FMNMX.FTZ R105, R186, R105, !PT ;  /* 0x00000069ba697209 */ /* 0x000fe40007810000 */
[----:B------:R-:W-:Y:S02]  /*6c50*/  FMNMX.FTZ R0, R188, R0, !PT ;  /* 0x00000000bc007209 */ /* 0x000fe40007810000 */
[----:B------:R-:W-:Y:S01]  /*6c60*/  FMNMX.FTZ R105, R176, R105, !PT ;  /* 0x00000069b0697209 */ /* 0x000fe20007810000 */
[----:B------:R-:W-:Y:S01]  /*6c70*/  LDSM.16.MT88.4 R36, [R218+0x100] ;  /* 0x00010000da24783b */ /* 0x000fe20000004200 */
[----:B------:R-:W-:Y:S02]  /*6c80*/  FMNMX.FTZ R0, R17, R0, !PT ;  /* 0x0000000011007209 */ /* 0x000fe40007810000 */
        /* <DEDUP_REMOVED lines=8> */
[----:B------:R-:W-:Y:S01]  /*6d10*/  STL [R1+0x54], R216 ;  /* 0x000054d801007387 */ /* 0x000fe20000100800 */
[----:B------:R-:W-:Y:S02]  /*6d20*/  FMNMX.FTZ R0, R199, R0, !PT ;  /* 0x00000000c7007209 */ /* 0x000fe40007810000 */
[----:B------:R-:W-:Y:S01]  /*6d30*/  FMNMX.FTZ R105, R195, R105, !PT ;  /* 0x00000069c3697209 */ /* 0x000fe20007810000 */
[----:B------:R-:W0:Y:S01]  /*6d40*/  LDGDEPBAR ;  /* 0x00000000000079af */ /* 0x000e220000000000 */
[----:B------:R-:W-:Y:S02]  /*6d50*/  FMNMX.FTZ R2, R191, R2, !PT ;  /* 0x00000002bf027209 */ /* 0x000fe40007810000 */
        /* <DEDUP_REMOVED lines=22> */
[----:B------:R-:W-:Y:S01]  /*6ec0*/  FMNMX.FTZ R0, R250, R0, !PT ;  /* 0x00000000fa007209 */ /* 0x000fe20007810000 */
[----:B-1----:R-:W-:Y:S01]  /*6ed0*/  SHFL.BFLY PT, R5, R105, 0x2, 0x1f ;  /* 0x0c401f0069057f89 */ /* 0x002fe200000e0000 */
[----:B------:R-:W-:Y:S02]  /*6ee0*/  FMNMX.FTZ R2, R240, R2, !PT ;  /* 0x00000002f0027209 */ /* 0x000fe40007810000 */
[----:B------:R-:W-:Y:S02]  /*6ef0*/  FMNMX.FTZ R0, R182, R0, !PT ;  /* 0x00000000b6007209 */ /* 0x000fe40007810000 */
[----:B------:R-:W-:Y:S02]  /*6f00*/  FMNMX.FTZ R2, R243, R2, !PT ;  /* 0x00000002f3027209 */ /* 0x000fe40007810000 */
[----:B------:R-:W-:Y:S02]  /*6f10*/  FMNMX.FTZ R0, R183, R0, !PT ;  /* 0x00000000b7007209 */ /* 0x000fe40007810000 */
[----:B------:R-:W-:Y:S02]  /*6f20*/  FMNMX.FTZ R2, R244, R2, !PT ;  /* 0x00000002f4027209 */ /* 0x000fe40007810000 */
[----:B------:R-:W-:Y:S01]  /*6f30*/  FMNMX.FTZ R4, R185, R107, !PT ;  /* 0x0000006bb9047209 */ /* 0x000fe20007810000 */
[----:B------:R-:W-:Y:S01]  /*6f40*/  SHFL.BFLY PT, R104, R0, 0x2, 0x1f ;  /* 0x0c401f0000687f89 */ /* 0x000fe200000e0000 */
        /* <DEDUP_REMOVED lines=8> */
[----:B------:R-:W-:Y:S01]  /*6fd0*/  ISETP.LT.AND P0, PT, RZ, UR7, PT ;  /* 0x00000007ff007c0c */ /* 0x000fe2000bf01270 */
[----:B------:R-:W1:Y:S01]  /*6fe0*/  SHFL.BFLY PT, R103, R2, 0x2, 0x1f ;  /* 0x0c401f0002677f89 */ /* 0x000e6200000e0000 */
[----:B------:R-:W-:Y:S01]  /*6ff0*/  FMNMX.FTZ R4, R204, R4, !PT ;  /* 0x00000004cc047209 */ /* 0x000fe20007810000 */
[----:B------:R-:W-:Y:S01]  /*7000*/  UMOV UR7, UR4 ;  /* 0x0000000400077c82 */ /* 0x000fe20008000000 */
[----:B-1----:R-:W-:Y:S02]  /*7010*/  FMNMX.FTZ R103, R2, R103, !PT ;  /* 0x0000006702677209 */ /* 0x002fe40007810000 */
[----:B------:R-:W-:Y:S02]  /*7020*/  FMNMX.FTZ R105, R105, R5, !PT ;  /* 0x0000000569697209 */ /* 0x000fe40007810000 */
[----:B------:R-:W-:Y:S01]  /*7030*/  FMNMX.FTZ R104, R0, R104, !PT ;  /* 0x0000006800687209 */ /* 0x000fe20007810000 */
[----:B------:R-:W1:Y:S01]  /*7040*/  SHFL.BFLY PT, R6, R103, 0x1, 0x1f ;  /* 0x0c201f0067067f89 */ /* 0x000e6200000e0000 */
[----:B------:R-:W-:Y:S04]  /*7050*/  FMNMX.FTZ R0, R207, R4, !PT ;  /* 0x00000004cf007209 */ /* 0x000fe80007810000 */
[----:B------:R-:W-:Y:S03]  /*7060*/  FMNMX.FTZ R0, R208, R0, !PT ;  /* 0x00000000d0007209 */ /* 0x000fe60007810000 */
[----:B------:R-:W2:Y:S01]  /*7070*/  SHFL.BFLY PT, R5, R105, 0x1, 0x1f ;  /* 0x0c201f0069057f89 */ /* 0x000ea200000e0000 */
[----:B------:R-:W-:Y:S04]  /*7080*/  FMNMX.FTZ R0, R241, R0, !PT ;  /* 0x00000000f1007209 */ /* 0x000fe80007810000 */
[----:B------:R-:W-:Y:S03]  /*7090*/  FMNMX.FTZ R0, R242, R0, !PT ;  /* 0x00000000f2007209 */ /* 0x000fe60007810000 */
[----:B------:R-:W3:Y:S01]  /*70a0*/  SHFL.BFLY PT, R4, R104, 0x1, 0x1f ;  /* 0x0c201f0068047f89 */ /* 0x000ee200000e0000 */
[----:B------:R-:W-:Y:S04]  /*70b0*/  FMNMX.FTZ R0, R245, R0, !PT ;  /* 0x00000000f5007209 */ /* 0x000fe80007810000 */
[----:B------:R-:W-:Y:S02]  /*70c0*/  FMNMX.FTZ R2, R246, R0, !PT ;  /* 0x00000000f6027209 */ /* 0x000fe40007810000 */
[----:B-1----:R-:W-:Y:S02]  /*70d0*/  FMNMX.FTZ R103, R103, R6, !PT ;  /* 0x0000000667677209 */ /* 0x002fe40007810000 */
[----:B--2---:R-:W-:Y:S05]  /*70e0*/  FMNMX.FTZ R105, R105, R5, !PT ;  /* 0x0000000569697209 */ /* 0x004fea0007810000 */
[----:B------:R-:W-:Y:S01]  /*70f0*/  FADD.FTZ R0, -R105, R3 ;  /* 0x0000000369007221 */ /* 0x000fe20000010100 */
[----:B------:R-:W-:Y:S01]  /*7100*/  FMNMX.FTZ R3, R51, R2, !PT ;  /* 0x0000000233037209 */ /* 0x000fe20007810000 */
[----:B------:R-:W-:Y:S01]  /*7110*/  FMUL.FTZ R111, R105, c[0x0][0x2d0] ;  /* 0x0000b400696f7a20 */ /* 0x000fe20000410000 */
[----:B---3--:R-:W-:Y:S01]  /*7120*/  FMNMX.FTZ R104, R104, R4, !PT ;  /* 0x0000000468687209 */ /* 0x008fe20007810000 */
[----:B------:R-:W-:Y:S01]  /*7130*/  FMUL.FTZ R2, R0, c[0x0][0x2d0] ;  /* 0x0000b40000027a20 */ /* 0x000fe20000410000 */
[----:B------:R-:W-:Y:S01]  /*7140*/  FMNMX.FTZ R0, R50, R3, !PT ;  /* 0x0000000332007209 */ /* 0x000fe20007810000 */
[--C-:B------:R-:W-:Y:S02]  /*7150*/  FFMA.FTZ R4, R177, c[0x0][0x2d0], -R111.reuse ;  /* 0x0000b400b1047a23 */ /* 0x100fe4000001086f */
[----:B------:R1:W2:Y:S01]  /*7160*/  MUFU.EX2 R102, R2 ;  /* 0x0000000200667308 */ /* 0x0002a20000000800 */
[----:B------:R-:W-:Y:S01]  /*7170*/  FMNMX.FTZ R0, R108, R0, !PT ;  /* 0x000000006c007209 */ /* 0x000fe20007810000 */
[----:B------:R-:W-:Y:S02]  /*7180*/  FMUL.FTZ R110, R104, c[0x0][0x2d0] ;  /* 0x0000b400686e7a20 */ /* 0x000fe40000410000 */
[--C-:B------:R-:W-:Y:S01]  /*7190*/  FFMA.FTZ R40, R194, c[0x0][0x2d0], -R111.reuse ;  /* 0x0000b400c2287a23 */ /* 0x100fe2000001086f */
[----:B------:R-:W-:Y:S01]  /*71a0*/  FMNMX.FTZ R0, R109, R0, !PT ;  /* 0x000000006d007209 */ /* 0x000fe20007810000 */
[--C-:B------:R-:W-:Y:S02]  /*71b0*/  FFMA.FTZ R60, R198, c[0x0][0x2d0], -R110.reuse ;  /* 0x0000b400c63c7a23 */ /* 0x100fe4000001086e */
[----:B------:R-:W-:Y:S02]  /*71c0*/  FFMA.FTZ R64, R200, c[0x0][0x2d0], -R110 ;  /* 0x0000b400c8407a23 */ /* 0x000fe4000001086e */
[----:B------:R-:W3:Y:S01]  /*71d0*/  SHFL.BFLY PT, R3, R0, 0x2, 0x1f ;  /* 0x0c401f0000037f89 */ /* 0x000ee200000e0000 */
[----:B------:R-:W-:Y:S10]  /*71e0*/  MUFU.EX2 R177, R4 ;  /* 0x0000000400b17308 */ /* 0x000ff40000000800 */
[----:B------:R-:W-:Y:S01]  /*71f0*/  MUFU.EX2 R56, R40 ;  /* 0x0000002800387308 */ /* 0x000fe20000000800 */
[----:B-1----:R-:W-:Y:S02]  /*7200*/  FADD.FTZ R2, -R104, R100 ;  /* 0x0000006468027221 */ /* 0x002fe40000010100 */
[----:B--2---:R-:W-:Y:S02]  /*7210*/  FMUL.FTZ R33, R102, R141 ;  /* 0x0000008d66217220 */ /* 0x004fe40000410000 */
[----:B------:R-:W-:Y:S02]  /*7220*/  FMUL.FTZ R2, R2, c[0x0][0x2d0] ;  /* 0x0000b40002027a20 */ /* 0x000fe40000410000 */
[C---:B------:R-:W-:Y:S03]  /*7230*/  FMUL.FTZ R32, R102.reuse, R140 ;  /* 0x0000008c66207220 */ /* 0x040fe60000410000 */
[----:B------:R1:W-:Y:S01]  /*7240*/  MUFU.EX2 R216, R64 ;  /* 0x0000004000d87308 */ /* 0x0003e20000000800 */
[----:B------:R-:W-:Y:S01]  /*7250*/  FMUL.FTZ R65, R102, R173 ;  /* 0x000000ad66417220 */ /* 0x000fe20000410000 */
[----:B---3--:R-:W-:Y:S01]  /*7260*/  FMNMX.FTZ R0, R0, R3, !PT ;  /* 0x0000000300007209 */ /* 0x008fe20007810000 */
[--C-:B------:R-:W-:Y:S02]  /*7270*/  FFMA.FTZ R3, R16, c[0x0][0x2d0], -R111.reuse ;  /* 0x0000b40010037a23 */ /* 0x100fe4000001086f */
[C---:B------:R-:W-:Y:S02]  /*7280*/  FMUL.FTZ R16, R102.reuse, R124 ;  /* 0x0000007c66107220 */ /* 0x040fe40000410000 */
[C---:B------:R-:W-:Y:S03]  /*7290*/  FMUL.FTZ R68, R102.reuse, R68 ;  /* 0x0000004466447220 */ /* 0x040fe60000410000 */
[----:B------:R2:W-:Y:S01]  /*72a0*/  MUFU.EX2 R7, R3 ;  /* 0x0000000300077308 */ /* 0x0005e20000000800 */
[C---:B------:R-:W-:Y:S02]  /*72b0*/  FMUL.FTZ R69, R102.reuse, R69 ;  /* 0x0000004566457220 */ /* 0x040fe40000410000 */
[C---:B------:R-:W-:Y:S02]  /*72c0*/  FMUL.FTZ R80, R102.reuse, R80 ;  /* 0x0000005066507220 */ /* 0x040fe40000410000 */
[C---:B------:R-:W-:Y:S02]  /*72d0*/  FMUL.FTZ R81, R102.reuse, R81 ;  /* 0x0000005166517220 */ /* 0x040fe40000410000 */
[C---:B------:R-:W-:Y:S02]  /*72e0*/  FMUL.FTZ R84, R102.reuse, R84 ;  /* 0x0000005466547220 */ /* 0x040fe40000410000 */
[C---:B------:R-:W-:Y:S01]  /*72f0*/  FMUL.FTZ R85, R102.reuse, R85 ;  /* 0x0000005566557220 */ /* 0x040fe20000410000 */
[----:B------:R3:W4:Y:S01]  /*7300*/  MUFU.EX2 R101, R2 ;  /* 0x0000000200657308 */ /* 0x0007220000000800 */
[C---:B------:R-:W-:Y:S02]  /*7310*/  FMUL.FTZ R96, R102.reuse, R96 ;  /* 0x0000006066607220 */ /* 0x040fe40000410000 */
[C---:B------:R-:W-:Y:S02]  /*7320*/  FMUL.FTZ R97, R102.reuse, R97 ;  /* 0x0000006166617220 */ /* 0x040fe40000410000 */
[----:B-1----:R-:W-:Y:S02]  /*7330*/  FMUL.FTZ R64, R102, R172 ;  /* 0x000000ac66407220 */ /* 0x002fe40000410000 */
[----:B--2---:R-:W-:Y:S04]  /*7340*/  FFMA.FTZ R3, R178, c[0x0][0x2d0], -R110 ;  /* 0x0000b400b2037a23 */ /* 0x004fe8000001086e */
[----:B------:R1:W-:Y:S01]  /*7350*/  MUFU.EX2 R4, R3 ;  /* 0x0000000300047308 */ /* 0x0003e20000000800 */
[----:B---3--:R-:W-:Y:S02]  /*7360*/  FADD.FTZ R2, -R103, R106 ;  /* 0x0000006a67027221 */ /* 0x008fe40000010100 */
[C---:B----4-:R-:W-:Y:S02]  /*7370*/  FMUL.FTZ R19, R101.reuse, R127 ;  /* 0x0000007f65137220 */ /* 0x050fe40000410000 */
[----:B------:R-:W-:Y:S02]  /*7380*/  FMUL.FTZ R2, R2, c[0x0][0x2d0] ;  /* 0x0000b40002027a20 */ /* 0x000fe40000410000 */
[C---:B------:R-:W-:Y:S03]  /*7390*/  FMUL.FTZ R34, R101.reuse, R142 ;  /* 0x0000008e65227220 */ /* 0x040fe60000410000 */
[----:B------:R2:W3:Y:S01]  /*73a0*/  MUFU.EX2 R100, R2 ;  /* 0x0000000200647308 */ /* 0x0004e20000000800 */
[C---:B------:R-:W-:Y:S02]  /*73b0*/  FMUL.FTZ R35, R101.reuse, R143 ;  /* 0x0000008f65237220 */ /* 0x040fe40000410000 */
[C---:B------:R-:W-:Y:S02]  /*73c0*/  FMUL.FTZ R66, R101.reuse, R174 ;  /* 0x000000ae65427220 */ /* 0x040fe40000410000 */
[C---:B------:R-:W-:Y:S02]  /*73d0*/  FMUL.FTZ R67, R101.reuse, R175 ;  /* 0x000000af65437220 */ /* 0x040fe40000410000 */
[C---:B------:R-:W-:Y:S01]  /*73e0*/  FMUL.FTZ R70, R101.reuse, R70 ;  /* 0x0000004665467220 */ /* 0x040fe20000410000 */
[----:B------:R-:W-:Y:S01]  /*73f0*/  LDSM.16.MT88.4 R172, [R218+0x1d00] ;  /* 0x001d0000daac783b */ /* 0x000fe20000004200 */
[C---:B------:R-:W-:Y:S02]  /*7400*/  FMUL.FTZ R71, R101.reuse, R71 ;  /* 0x0000004765477220 */ /* 0x040fe40000410000 */
[--C-:B-1----:R-:W-:Y:S01]  /*7410*/  FFMA.FTZ R3, R188, c[0x0][0x2d0], -R110.reuse ;  /* 0x0000b400bc037a23 */ /* 0x102fe2000001086e */
[----:B------:R-:W-:Y:S01]  /*7420*/  MOV R188, R51 ;  /* 0x0000003300bc7202 */ /* 0x000fe20000000f00 */
[C---:B------:R-:W-:Y:S02]  /*7430*/  FMUL.FTZ R51, R101.reuse, R159 ;  /* 0x0000009f65337220 */ /* 0x040fe40000410000 */
[----:B------:R1:W4:Y:S01]  /*7440*/  MUFU.EX2 R43, R3 ;  /* 0x00000003002b7308 */ /* 0x0003220000000800 */
[C---:B------:R-:W-:Y:S02]  /*7450*/  FMUL.FTZ R82, R101.reuse, R82 ;  /* 0x0000005265527220 */ /* 0x040fe40000410000 */
[C---:B------:R-:W-:Y:S02]  /*7460*/  FMUL.FTZ R83, R101.reuse, R83 ;  /* 0x0000005365537220 */ /* 0x040fe40000410000 */
[C---:B------:R-:W-:Y:S02]  /*7470*/  FMUL.FTZ R86, R101.reuse, R86 ;  /* 0x0000005665567220 */ /* 0x040fe40000410000 */
[----:B------:R-:W-:Y:S02]  /*7480*/  FMUL.FTZ R87, R101, R87 ;  /* 0x0000005765577220 */ /* 0x000fe40000410000 */
[--C-:B--2---:R-:W-:Y:S02]  /*7490*/  FFMA.FTZ R2, R186, c[0x0][0x2d0], -R111.reuse ;  /* 0x0000b400ba027a23 */ /* 0x104fe4000001086f */
[C---:B---3--:R-:W-:Y:S02]  /*74a0*/  FMUL.FTZ R9, R100.reuse, R113 ;  /* 0x0000007164097220 */ /* 0x048fe40000410000 */
[----:B------:R2:W-:Y:S01]  /*74b0*/  MUFU.EX2 R186, R2 ;  /* 0x0000000200ba7308 */ /* 0x0005e20000000800 */
[C---:B------:R-:W-:Y:S02]  /*74c0*/  FMUL.FTZ R12, R100.reuse, R120 ;  /* 0x00000078640c7220 */ /* 0x040fe40000410000 */
[C---:B------:R-:W-:Y:S02]  /*74d0*/  FMUL.FTZ R13, R100.reuse, R121 ;  /* 0x00000079640d7220 */ /* 0x040fe40000410000 */
[C---:B------:R-:W-:Y:S02]  /*74e0*/  FMUL.FTZ R24, R100.reuse, R132 ;  /* 0x0000008464187220 */ /* 0x040fe40000410000 */
[C---:B------:R-:W-:Y:S02]  /*74f0*/  FMUL.FTZ R25, R100.reuse, R133 ;  /* 0x0000008564197220 */ /* 0x040fe40000410000 */
[----:B------:R-:W-:Y:S02]  /*7500*/  FMUL.FTZ R28, R100, R136 ;  /* 0x00000088641c7220 */ /* 0x000fe40000410000 */
[----:B-1----:R-:W-:Y:S01]  /*7510*/  FFMA.FTZ R3, R17, c[0x0][0x2d0], -R110 ;  /* 0x0000b40011037a23 */ /* 0x002fe2000001086e */
[----:B----4-:R-:W-:Y:S01]  /*7520*/  MOV R133, R43 ;  /* 0x0000002b00857202 */ /* 0x010fe20000000f00 */
[----:B------:R-:W-:Y:S02]  /*7530*/  FMUL.FTZ R17, R102, R125 ;  /* 0x0000007d66117220 */ /* 0x000fe40000410000 */
[----:B------:R1:W3:Y:S01]  /*7540*/  MUFU.EX2 R49, R3 ;  /* 0x0000000300317308 */ /* 0x0002e20000000800 */
[C---:B------:R-:W-:Y:S02]  /*7550*/  FMUL.FTZ R29, R100.reuse, R137 ;  /* 0x00000089641d7220 */ /* 0x040fe40000410000 */
[C---:B------:R-:W-:Y:S02]  /*7560*/  FMUL.FTZ R40, R100.reuse, R148 ;  /* 0x0000009464287220 */ /* 0x040fe40000410000 */
[C---:B------:R-:W-:Y:S02]  /*7570*/  FMUL.FTZ R57, R100.reuse, R165 ;  /* 0x000000a564397220 */ /* 0x040fe40000410000 */
[----:B------:R-:W-:Y:S02]  /*7580*/  FMUL.FTZ R61, R100, R169 ;  /* 0x000000a9643d7220 */ /* 0x000fe40000410000 */
[----:B--2---:R-:W-:Y:S02]  /*7590*/  FFMA.FTZ R2, R176, c[0x0][0x2d0], -R111 ;  /* 0x0000b400b0027a23 */ /* 0x004fe4000001086f */
[----:B------:R-:W-:Y:S02]  /*75a0*/  FMUL.FTZ R176, R103, c[0x0][0x2d0] ;  /* 0x0000b40067b07a20 */ /* 0x000fe40000410000 */
[----:B------:R2:W4:Y:S01]  /*75b0*/  MUFU.EX2 R8, R2 ;  /* 0x0000000200087308 */ /* 0x0005220000000800 */
[----:B------:R-:W-:Y:S02]  /*75c0*/  FMUL.FTZ R72, R100, R72 ;  /* 0x0000004864487220 */ /* 0x000fe40000410000 */
[--C-:B------:R-:W-:Y:S02]  /*75d0*/  FFMA.FTZ R106, R202, c[0x0][0x2d0], -R176.reuse ;  /* 0x0000b400ca6a7a23 */ /* 0x100fe400000108b0 */
[C---:B------:R-:W-:Y:S02]  /*75e0*/  FMUL.FTZ R73, R100.reuse, R73 ;  /* 0x0000004964497220 */ /* 0x040fe40000410000 */
[C---:B------:R-:W-:Y:S02]  /*75f0*/  FMUL.FTZ R76, R100.reuse, R76 ;  /* 0x0000004c644c7220 */ /* 0x040fe40000410000 */
[C---:B------:R-:W-:Y:S02]  /*7600*/  FMUL.FTZ R77, R100.reuse, R77 ;  /* 0x0000004d644d7220 */ /* 0x040fe40000410000 */
[--C-:B-1----:R-:W-:Y:S01]  /*7610*/  FFMA.FTZ R3, R187, c[0x0][0x2d0], -R176.reuse ;  /* 0x0000b400bb037a23 */ /* 0x102fe200000108b0 */
[----:B------:R-:W-:Y:S01]  /*7620*/  MOV R187, R4 ;  /* 0x0000000400bb7202 */ /* 0x000fe20000000f00 */
[C---:B------:R-:W-:Y:S01]  /*7630*/  FMUL.FTZ R88, R100.reuse, R88 ;  /* 0x0000005864587220 */ /* 0x040fe20000410000 */
[----:B---3--:R-:W-:Y:S01]  /*7640*/  MOV R136, R49 ;  /* 0x0000003100887202 */ /* 0x008fe20000000f00 */
[----:B------:R1:W-:Y:S01]  /*7650*/  MUFU.EX2 R44, R3 ;  /* 0x00000003002c7308 */ /* 0x0003e20000000800 */
[C---:B------:R-:W-:Y:S02]  /*7660*/  FMUL.FTZ R89, R100.reuse, R89 ;  /* 0x0000005964597220 */ /* 0x040fe40000410000 */
[C---:B------:R-:W-:Y:S02]  /*7670*/  FMUL.FTZ R92, R100.reuse, R92 ;  /* 0x0000005c645c7220 */ /* 0x040fe40000410000 */
[C---:B------:R-:W-:Y:S02]  /*7680*/  FMUL.FTZ R93, R100.reuse, R93 ;  /* 0x0000005d645d7220 */ /* 0x040fe40000410000 */
[C---:B------:R-:W-:Y:S01]  /*7690*/  FMUL.FTZ R98, R101.reuse, R98 ;  /* 0x0000006265627220 */ /* 0x040fe20000410000 */
[----:B--2---:R-:W2:Y:S01]  /*76a0*/  SHFL.BFLY PT, R2, R0, 0x1, 0x1f ;  /* 0x0c201f0000027f89 */ /* 0x004ea200000e0000 */
[----:B----4-:R-:W-:Y:S01]  /*76b0*/  MOV R178, R8 ;  /* 0x0000000800b27202 */ /* 0x010fe20000000f00 */
[----:B------:R-:W-:Y:S02]  /*76c0*/  FMUL.FTZ R8, R100, R112 ;  /* 0x0000007064087220 */ /* 0x000fe40000410000 */
[----:B------:R-:W-:Y:S02]  /*76d0*/  FMUL.FTZ R99, R101, R99 ;  /* 0x0000006365637220 */ /* 0x000fe40000410000 */
[----:B-1----:R-:W-:Y:S04]  /*76e0*/  FFMA.FTZ R3, R191, c[0x0][0x2d0], -R176 ;  /* 0x0000b400bf037a23 */ /* 0x002fe800000108b0 */
[----:B------:R1:W3:Y:S01]  /*76f0*/  MUFU.EX2 R48, R3 ;  /* 0x0000000300307308 */ /* 0x0002e20000000800 */
[----:B--2---:R-:W-:Y:S01]  /*7700*/  FMNMX.FTZ R2, R0, R2, !PT ;  /* 0x0000000200027209 */ /* 0x004fe20007810000 */
[----:B------:R-:W-:Y:S02]  /*7710*/  FFMA.FTZ R0, R18, c[0x0][0x2d0], -R110 ;  /* 0x0000b40012007a23 */ /* 0x000fe4000001086e */
[----:B------:R-:W-:Y:S06]  /*7720*/  FMUL.FTZ R18, R101, R126 ;  /* 0x0000007e65127220 */ /* 0x000fec0000410000 */
[----:B------:R2:W4:Y:S01]  /*7730*/  MUFU.EX2 R45, R0 ;  /* 0x00000000002d7308 */ /* 0x0005220000000800 */
[----:B------:R-:W-:Y:S01]  /*7740*/  LDSM.16.MT88.4 R124, [R217+0x2100] ;  /* 0x00210000d97c783b */ /* 0x000fe20000004200 */
[----:B-1----:R-:W-:Y:S01]  /*7750*/  FFMA.FTZ R3, R184, c[0x0][0x2d0], -R176 ;  /* 0x0000b400b8037a23 */ /* 0x002fe200000108b0 */
[----:B---3--:R-:W-:Y:S02]  /*7760*/  F2FP.PACK_AB R112, R48, R44 ;  /* 0x0000002c3070723e */ /* 0x008fe400000000ff */
[----:B------:R-:W-:Y:S05]  /*7770*/  MOV R137, R48 ;  /* 0x0000003000897202 */ /* 0x000fea0000000f00 */
[----:B------:R1:W-:Y:S01]  /*7780*/  MUFU.EX2 R184, R3 ;  /* 0x0000000300b87308 */ /* 0x0003e20000000800 */
[----:B------:R-:W-:Y:S02]  /*7790*/  FFMA.FTZ R48, R199, c[0x0][0x2d0], -R110 ;  /* 0x0000b400c7307a23 */ /* 0x000fe4000001086e */
[----:B--2---:R-:W-:Y:S01]  /*77a0*/  FADD.FTZ R0, -R2, R107 ;  /* 0x0000006b02007221 */ /* 0x004fe20000010100 */
[----:B------:R-:W-:Y:S01]  /*77b0*/  MOV R107, R50 ;  /* 0x00000032006b7202 */ /* 0x000fe20000000f00 */
[----:B------:R-:W-:Y:S02]  /*77c0*/  FMUL.FTZ R50, R101, R158 ;  /* 0x0000009e65327220 */ /* 0x000fe40000410000 */
[----:B------:R-:W-:Y:S01]  /*77d0*/  FMUL.FTZ R0, R0, c[0x0][0x2d0] ;  /* 0x0000b40000007a20 */ /* 0x000fe20000410000 */
[----:B------:R-:W-:Y:S01]  /*77e0*/  MOV R143, R107 ;  /* 0x0000006b008f7202 */ /* 0x000fe20000000f00 */
[----:B------:R-:W-:Y:S04]  /*77f0*/  FFMA.FTZ R107, R210, c[0x0][0x2d0], -R111 ;  /* 0x0000b400d26b7a23 */ /* 0x000fe8000001086f */
[----:B------:R-:W2:Y:S01]  /*7800*/  MUFU.EX2 R0, R0 ;  /* 0x0000000000007308 */ /* 0x000ea20000000800 */
[----:B-1----:R-:W-:Y:S01]  /*7810*/  FFMA.FTZ R3, R179, c[0x0][0x2d0], -R176 ;  /* 0x0000b400b3037a23 */ /* 0x002fe200000108b0 */
[----:B------:R-:W-:Y:S01]  /*7820*/  MOV R179, R7 ;  /* 0x0000000700b37202 */ /* 0x000fe20000000f00 */
[----:B------:R-:W-:Y:S01]  /*7830*/  FMUL.FTZ R7, R101, R119 ;  /* 0x0000007765077220 */ /* 0x000fe20000410000 */
[----:B----4-:R-:W-:Y:S06]  /*7840*/  F2FP.PACK_AB R119, R45, R49 ;  /* 0x000000312d77723e */ /* 0x010fec00000000ff */
[----:B------:R1:W-:Y:S01]  /*7850*/  MUFU.EX2 R5, R3 ;  /* 0x0000000300057308 */ /* 0x0003e20000000800 */
[----:B------:R-:W-:Y:S02]  /*7860*/  FMUL.FTZ R49, R102, R157 ;  /* 0x0000009d66317220 */ /* 0x000fe40000410000 */
[C---:B--2---:R-:W-:Y:S02]  /*7870*/  FMUL.FTZ R10, R0.reuse, R114 ;  /* 0x00000072000a7220 */ /* 0x044fe40000410000 */
[C---:B------:R-:W-:Y:S02]  /*7880*/  FMUL.FTZ R11, R0.reuse, R115 ;  /* 0x00000073000b7220 */ /* 0x040fe40000410000 */
[C---:B------:R-:W-:Y:S02]  /*7890*/  FMUL.FTZ R14, R0.reuse, R122 ;  /* 0x0000007a000e7220 */ /* 0x040fe40000410000 */
[C---:B------:R-:W-:Y:S02]  /*78a0*/  FMUL.FTZ R15, R0.reuse, R123 ;  /* 0x0000007b000f7220 */ /* 0x040fe40000410000 */
[C---:B------:R-:W-:Y:S01]  /*78b0*/  FMUL.FTZ R26, R0.reuse, R134 ;  /* 0x00000086001a7220 */ /* 0x040fe20000410000 */
[----:B------:R-:W-:Y:S01]  /*78c0*/  MOV R134, R44 ;  /* 0x0000002c00867202 */ /* 0x000fe20000000f00 */
[----:B------:R-:W-:Y:S01]  /*78d0*/  FMUL.FTZ R27, R0, R135 ;  /* 0x00000087001b7220 */ /* 0x000fe20000410000 */
[----:B------:R-:W2:Y:S01]  /*78e0*/  LDSM.16.MT88.4 R120, [R218+0x1100] ;  /* 0x00110000da78783b */ /* 0x000ea20000004200 */
[----:B-1----:R-:W-:Y:S01]  /*78f0*/  FMUL.FTZ R3, R2, c[0x0][0x2d0] ;  /* 0x0000b40002037a20 */ /* 0x002fe20000410000 */
[----:B------:R-:W-:Y:S01]  /*7900*/  MOV R135, R45 ;  /* 0x0000002d00877202 */ /* 0x000fe20000000f00 */
[C---:B------:R-:W-:Y:S01]  /*7910*/  FMUL.FTZ R30, R0.reuse, R138 ;  /* 0x0000008a001e7220 */ /* 0x040fe20000410000 */
[----:B------:R-:W-:Y:S01]  /*7920*/  MOV R138, R46 ;  /* 0x0000002e008a7202 */ /* 0x000fe20000000f00 */
[--C-:B------:R-:W-:Y:S01]  /*7930*/  FFMA.FTZ R4, R185, c[0x0][0x2d0], -R3.reuse ;  /* 0x0000b400b9047a23 */ /* 0x100fe20000010803 */
[----:B------:R-:W-:Y:S01]  /*7940*/  MOV R185, R47 ;  /* 0x0000002f00b97202 */ /* 0x000fe20000000f00 */
[C---:B------:R-:W-:Y:S01]  /*7950*/  FMUL.FTZ R31, R0.reuse, R139 ;  /* 0x0000008b001f7220 */ /* 0x040fe20000410000 */
[----:B------:R-:W-:Y:S01]  /*7960*/  MOV R159, R138 ;  /* 0x0000008a009f7202 */ /* 0x000fe20000000f00 */
[----:B------:R1:W3:Y:S01]  /*7970*/  MUFU.EX2 R6, R4 ;  /* 0x0000000400067308 */ /* 0x0002e20000000800 */
[----:B------:R-:W-:Y:S01]  /*7980*/  FFMA.FTZ R44, R197, c[0x0][0x2d0], -R110 ;  /* 0x0000b400c52c7a23 */ /* 0x000fe2000001086e */
[----:B------:R-:W-:Y:S01]  /*7990*/  MOV R138, R137 ;  /* 0x00000089008a7202 */ /* 0x000fe20000000f00 */
[----:B------:R-:W-:Y:S01]  /*79a0*/  FMUL.FTZ R46, R0, R154 ;  /* 0x0000009a002e7220 */ /* 0x000fe20000410000 */
[----:B------:R-:W-:Y:S01]  /*79b0*/  MOV R137, R136 ;  /* 0x0000008800897202 */ /* 0x000fe20000000f00 */
[----:B------:R-:W-:Y:S01]  /*79c0*/  FMUL.FTZ R45, R100, R153 ;  /* 0x00000099642d7220 */ /* 0x000fe20000410000 */
[----:B------:R-:W-:Y:S01]  /*79d0*/  MOV R136, R187 ;  /* 0x000000bb00887202 */ /* 0x000fe20000000f00 */
[C---:B------:R-:W-:Y:S02]  /*79e0*/  FMUL.FTZ R47, R0.reuse, R155 ;  /* 0x0000009b002f7220 */ /* 0x040fe40000410000 */
[C---:B------:R-:W-:Y:S01]  /*79f0*/  FMUL.FTZ R58, R0.reuse, R166 ;  /* 0x000000a6003a7220 */ /* 0x040fe20000410000 */
[----:B------:R4:W-:Y:S01]  /*7a00*/  MUFU.EX2 R155, R60 ;  /* 0x0000003c009b7308 */ /* 0x0009e20000000800 */
[C---:B------:R-:W-:Y:S02]  /*7a10*/  FMUL.FTZ R59, R0.reuse, R167 ;  /* 0x000000a7003b7220 */ /* 0x040fe40000410000 */
[C---:B------:R-:W-:Y:S02]  /*7a20*/  FMUL.FTZ R62, R0.reuse, R170 ;  /* 0x000000aa003e7220 */ /* 0x040fe40000410000 */
[C---:B------:R-:W-:Y:S02]  /*7a30*/  FMUL.FTZ R63, R0.reuse, R171 ;  /* 0x000000ab003f7220 */ /* 0x040fe40000410000 */
[C---:B------:R-:W-:Y:S02]  /*7a40*/  FMUL.FTZ R74, R0.reuse, R74 ;  /* 0x0000004a004a7220 */ /* 0x040fe40000410000 */
[C---:B------:R-:W-:Y:S02]  /*7a50*/  FMUL.FTZ R75, R0.reuse, R75 ;  /* 0x0000004b004b7220 */ /* 0x040fe40000410000 */
[C---:B------:R-:W-:Y:S02]  /*7a60*/  FMUL.FTZ R78, R0.reuse, R78 ;  /* 0x0000004e004e7220 */ /* 0x040fe40000410000 */
[----:B------:R-:W-:Y:S02]  /*7a70*/  FMUL.FTZ R79, R0, R79 ;  /* 0x0000004f004f7220 */ /* 0x000fe40000410000 */
[--C-:B-1----:R-:W-:Y:S01]  /*7a80*/  FFMA.FTZ R4, R192, c[0x0][0x2d0], -R3.reuse ;  /* 0x0000b400c0047a23 */ /* 0x102fe20000010803 */
[----:B---3--:R-:W-:Y:S01]  /*7a90*/  MOV R192, R6 ;  /* 0x0000000600c07202 */ /* 0x008fe20000000f00 */
[----:B------:R-:W-:Y:S01]  /*7aa0*/  FMUL.FTZ R6, R101, R118 ;  /* 0x0000007665067220 */ /* 0x000fe20000410000 */
[----:B------:R-:W-:Y:S01]  /*7ab0*/  F2FP.PACK_AB R118, R179, R178 ;  /* 0x000000b2b376723e */ /* 0x000fe200000000ff */
[----:B------:R1:W3:Y:S01]  /*7ac0*/  MUFU.EX2 R42, R4 ;  /* 0x00000004002a7308 */ /* 0x0002e20000000800 */
[C---:B------:R-:W-:Y:S01]  /*7ad0*/  FMUL.FTZ R90, R0.reuse, R90 ;  /* 0x0000005a005a7220 */ /* 0x040fe20000410000 */
[----:B------:R-:W-:Y:S01]  /*7ae0*/  MOV R141, R192 ;  /* 0x000000c0008d7202 */ /* 0x000fe20000000f00 */
[----:B------:R-:W-:Y:S02]  /*7af0*/  FMUL.FTZ R91, R0, R91 ;  /* 0x0000005b005b7220 */ /* 0x000fe40000410000 */
[----:B----4-:R-:W-:Y:S02]  /*7b00*/  FMUL.FTZ R60, R100, R168 ;  /* 0x000000a8643c7220 */ /* 0x010fe40000410000 */
[C---:B------:R-:W-:Y:S02]  /*7b10*/  FMUL.FTZ R94, R0.reuse, R94 ;  /* 0x0000005e005e7220 */ /* 0x040fe40000410000 */
[----:B------:R-:W-:Y:S02]  /*7b20*/  FMUL.FTZ R95, R0, R95 ;  /* 0x0000005f005f7220 */ /* 0x000fe40000410000 */
[--C-:B------:R-:W-:Y:S02]  /*7b30*/  FFMA.FTZ R108, R108, c[0x0][0x2d0], -R3.reuse ;  /* 0x0000b4006c6c7a23 */ /* 0x100fe40000010803 */
[--C-:B-1----:R-:W-:Y:S01]  /*7b40*/  FFMA.FTZ R4, R190, c[0x0][0x2d0], -R3.reuse ;  /* 0x0000b400be047a23 */ /* 0x102fe20000010803 */
[----:B---3--:R-:W-:Y:S02]  /*7b50*/  F2FP.PACK_AB R113, R42, R192 ;  /* 0x000000c02a71723e */ /* 0x008fe400000000ff */
[----:B------:R-:W-:Y:S01]  /*7b60*/  MOV R132, R42 ;  /* 0x0000002a00847202 */ /* 0x000fe20000000f00 */
[----:B------:R1:W-:Y:S01]  /*7b70*/  MUFU.EX2 R191, R4 ;  /* 0x0000000400bf7308 */ /* 0x0003e20000000800 */
[----:B------:R-:W-:Y:S09]  /*7b80*/  FMUL.FTZ R42, R0, R150 ;  /* 0x00000096002a7220 */ /* 0x000ff20000410000 */
[----:B------:R3:W-:Y:S01]  /*7b90*/  MUFU.EX2 R150, R48 ;  /* 0x0000003000967308 */ /* 0x0007e20000000800 */
[----:B-1----:R-:W-:Y:S01]  /*7ba0*/  FFMA.FTZ R4, R189, c[0x0][0x2d0], -R3 ;  /* 0x0000b400bd047a23 */ /* 0x002fe20000010803 */
[----:B------:R-:W-:Y:S01]  /*7bb0*/  MOV R189, R5 ;  /* 0x0000000500bd7202 */ /* 0x000fe20000000f00 */
[----:B------:R-:W-:Y:S01]  /*7bc0*/  FMUL.FTZ R5, R102, R117 ;  /* 0x0000007566057220 */ /* 0x000fe20000410000 */
[----:B------:R-:W-:Y:S06]  /*7bd0*/  F2FP.PACK_AB R117, R43, R187 ;  /* 0x000000bb2b75723e */ /* 0x000fec00000000ff */
[----:B------:R1:W4:Y:S01]  /*7be0*/  MUFU.EX2 R190, R4 ;  /* 0x0000000400be7308 */ /* 0x0003220000000800 */
[----:B------:R-:W-:Y:S01]  /*7bf0*/  F2FP.PACK_AB R114, R189, R184 ;  /* 0x000000b8bd72723e */ /* 0x000fe200000000ff */
[----:B------:R-:W-:Y:S01]  /*7c00*/  FMUL.FTZ R43, R0, R151 ;  /* 0x00000097002b7220 */ /* 0x000fe20000410000 */
[----:B------:R-:W-:Y:S01]  /*7c10*/  MOV R187, R188 ;  /* 0x000000bc00bb7202 */ /* 0x000fe20000000f00 */
[C---:B---3--:R-:W-:Y:S02]  /*7c20*/  FMUL.FTZ R48, R102.reuse, R156 ;  /* 0x0000009c66307220 */ /* 0x048fe40000410000 */
[----:B-1----:R-:W-:Y:S01]  /*7c30*/  FMUL.FTZ R4, R102, R116 ;  /* 0x0000007466047220 */ /* 0x002fe20000410000 */
[----:B------:R-:W-:Y:S02]  /*7c40*/  F2FP.PACK_AB R116, R186, R177 ;  /* 0x000000b1ba74723e */ /* 0x000fe400000000ff */
[----:B----4-:R-:W-:Y:S02]  /*7c50*/  F2FP.PACK_AB R115, R190, R191 ;  /* 0x000000bfbe73723e */ /* 0x010fe400000000ff */
[----:B------:R-:W-:Y:S03]  /*7c60*/  MOV R142, R190 ;  /* 0x000000be008e7202 */ /* 0x000fe60000000f00 */
[-C--:B------:R-:W-:Y:S08]  /*7c70*/  HMMA.16816.F32 R4, R116, R20.reuse, R4 ;  /* 0x000000147404723c */ /* 0x080ff00000001804 */
[C---:B------:R-:W-:Y:S07]  /*7c80*/  HMMA.16816.F32 R8, R112.reuse, R20, R8 ;  /* 0x000000147008723c */ /* 0x040fee0000001808 */
[C---:B------:R-:W-:Y:S01]  /*7c90*/  FMUL.FTZ R20, R102.reuse, R128 ;  /* 0x0000008066147220 */ /* 0x040fe20000410000 */
[-C--:B------:R-:W-:Y:S01]  /*7ca0*/  HMMA.16816.F32 R12, R112, R22.reuse, R12 ;  /* 0x00000016700c723c */ /* 0x080fe2000000180c */
[C---:B------:R-:W-:Y:S07]  /*7cb0*/  FMUL.FTZ R21, R102.reuse, R129 ;  /* 0x0000008166157220 */ /* 0x040fee0000410000 */
[C---:B------:R-:W-:Y:S07]  /*7cc0*/  HMMA.16816.F32 R16, R116.reuse, R22, R16 ;  /* 0x000000167410723c */ /* 0x040fee0000001810 */
[C---:B------:R-:W-:Y:S02]  /*7cd0*/  FMUL.FTZ R22, R101.reuse, R130 ;  /* 0x0000008265167220 */ /* 0x040fe40000410000 */
[----:B------:R-:W-:Y:S02]  /*7ce0*/  FMUL.FTZ R23, R101, R131 ;  /* 0x0000008365177220 */ /* 0x000fe40000410000 */
[----:B------:R-:W-:Y:S05]  /*7cf0*/  LDSM.16.MT88.4 R128, [R218+0x500] ;  /* 0x00050000da80783b */ /* 0x000fea0000004200 */
[-C--:B------:R-:W-:Y:S08]  /*7d00*/  HMMA.16816.F32 R20, R116, R36.reuse, R20 ;  /* 0x000000247414723c */ /* 0x080ff00000001814 */
[C---:B------:R-:W-:Y:S07]  /*7d10*/  HMMA.16816.F32 R24, R112.reuse, R36, R24 ;  /* 0x000000247018723c */ /* 0x040fee0000001818 */
[----:B------:R-:W-:Y:S01]  /*7d20*/  FMUL.FTZ R37, R102, R145 ;  /* 0x0000009166257220 */ /* 0x000fe20000410000 */
[-C--:B------:R-:W-:Y:S01]  /*7d30*/  HMMA.16816.F32 R28, R112, R38.reuse, R28 ;  /* 0x00000026701c723c */ /* 0x080fe2000000181c */
[----:B------:R1:W-:Y:S03]  /*7d40*/  MUFU.EX2 R145, R44 ;  /* 0x0000002c00917308 */ /* 0x0003e60000000800 */
[--C-:B------:R-:W-:Y:S04]  /*7d50*/  FFMA.FTZ R36, R193, c[0x0][0x2d0], -R111.reuse ;  /* 0x0000b400c1247a23 */ /* 0x100fe8000001086f */
[C---:B------:R-:W-:Y:S03]  /*7d60*/  HMMA.16816.F32 R32, R116.reuse, R38, R32 ;  /* 0x000000267420723c */ /* 0x040fe60000001820 */
[----:B------:R3:W4:Y:S04]  /*7d70*/  MUFU.EX2 R41, R36 ;  /* 0x0000002400297308 */ /* 0x0007280000000800 */
[C---:B------:R-:W-:Y:S02]  /*7d80*/  FMUL.FTZ R39, R101.reuse, R147 ;  /* 0x0000009365277220 */ /* 0x040fe40000410000 */
[----:B------:R-:W-:Y:S04]  /*7d90*/  FMUL.FTZ R38, R101, R146 ;  /* 0x0000009265267220 */ /* 0x000fe80000410000 */
[----:B------:R2:W-:Y:S01]  /*7da0*/  MUFU.EX2 R147, R106 ;  /* 0x0000006a00937308 */ /* 0x0005e20000000800 */
[----:B-1----:R-:W-:Y:S02]  /*7db0*/  FMUL.FTZ R44, R100, R152 ;  /* 0x00000098642c7220 */ /* 0x002fe40000410000 */
[----:B---3--:R-:W-:Y:S01]  /*7dc0*/  FMUL.FTZ R36, R102, R144 ;  /* 0x0000009066247220 */ /* 0x008fe20000410000 */
[----:B----4-:R-:W-:Y:S01]  /*7dd0*/  MOV R144, R41 ;  /* 0x0000002900907202 */ /* 0x010fe20000000f00 */
[----:B------:R-:W-:Y:S01]  /*7de0*/  FMUL.FTZ R41, R100, R149 ;  /* 0x0000009564297220 */ /* 0x000fe20000410000 */
[----:B------:R-:W-:Y:S01]  /*7df0*/  MOV R149, R56 ;  /* 0x0000003800957202 */ /* 0x000fe20000000f00 */
[--C-:B------:R-:W-:Y:S03]  /*7e00*/  FFMA.FTZ R56, R195, c[0x0][0x2d0], -R111.reuse ;  /* 0x0000b400c3387a23 */ /* 0x100fe6000001086f */
[-C--:B------:R-:W-:Y:S01]  /*7e10*/  HMMA.16816.F32 R36, R116, R52.reuse, R36 ;  /* 0x000000347424723c */ /* 0x080fe20000001824 */
[----:B------:R1:W-:Y:S01]  /*7e20*/  MUFU.EX2 R158, R56 ;  /* 0x00000038009e7308 */ /* 0x0003e20000000800 */
[--C-:B--2---:R-:W-:Y:S06]  /*7e30*/  FFMA.FTZ R106, R201, c[0x0][0x2d0], -R176.reuse ;  /* 0x0000b400c96a7a23 */ /* 0x104fec00000108b0 */
[C---:B------:R-:W-:Y:S03]  /*7e40*/  HMMA.16816.F32 R40, R112.reuse, R52, R40 ;  /* 0x000000347028723c */ /* 0x040fe60000001828 */
[----:B------:R2:W-:Y:S04]  /*7e50*/  MUFU.EX2 R151, R106 ;  /* 0x0000006a00977308 */ /* 0x0005e80000000800 */
[----:B------:R-:W-:Y:S01]  /*7e60*/  FFMA.FTZ R52, R196, c[0x0][0x2d0], -R111 ;  /* 0x0000b400c4347a23 */ /* 0x000fe2000001086f */
[-C--:B------:R-:W-:Y:S01]  /*7e70*/  HMMA.16816.F32 R44, R112, R54.reuse, R44 ;  /* 0x00000036702c723c */ /* 0x080fe2000000182c */
[----:B------:R-:W-:Y:S04]  /*7e80*/  FMUL.FTZ R53, R102, R161 ;  /* 0x000000a166357220 */ /* 0x000fe80000410000 */
[----:B------:R3:W4:Y:S03]  /*7e90*/  MUFU.EX2 R153, R52 ;  /* 0x0000003400997308 */ /* 0x0007260000000800 */
[C---:B------:R-:W-:Y:S01]  /*7ea0*/  HMMA.16816.F32 R48, R116.reuse, R54, R48 ;  /* 0x000000367430723c */ /* 0x040fe20000001830 */
[----:B-1----:R-:W-:Y:S06]  /*7eb0*/  FMUL.FTZ R56, R100, R164 ;  /* 0x000000a464387220 */ /* 0x002fec0000410000 */
[C---:B------:R-:W-:Y:S02]  /*7ec0*/  FMUL.FTZ R54, R101.reuse, R162 ;  /* 0x000000a265367220 */ /* 0x040fe40000410000 */
[----:B------:R-:W-:Y:S03]  /*7ed0*/  FMUL.FTZ R55, R101, R163 ;  /* 0x000000a365377220 */ /* 0x000fe60000410000 */
[--C-:B--2---:R-:W-:Y:S04]  /*7ee0*/  FFMA.FTZ R106, R203, c[0x0][0x2d0], -R3.reuse ;  /* 0x0000b400cb6a7a23 */ /* 0x104fe80000010803 */
[----:B------:R1:W-:Y:S01]  /*7ef0*/  MUFU.EX2 R148, R106 ;  /* 0x0000006a00947308 */ /* 0x0003e20000000800 */
[----:B---3--:R-:W-:Y:S07]  /*7f00*/  FMUL.FTZ R52, R102, R160 ;  /* 0x000000a066347220 */ /* 0x008fee0000410000 */
[-C--:B------:R-:W-:Y:S08]  /*7f10*/  HMMA.16816.F32 R52, R116, R120.reuse, R52 ;  /* 0x000000787434723c */ /* 0x080ff00000001834 */
[C---:B------:R-:W-:Y:S01]  /*7f20*/  HMMA.16816.F32 R56, R112.reuse, R120, R56 ;  /* 0x000000787038723c */ /* 0x040fe20000001838 */
[--C-:B-1----:R-:W-:Y:S07]  /*7f30*/  FFMA.FTZ R106, R204, c[0x0][0x2d0], -R3.reuse ;  /* 0x0000b400cc6a7a23 */ /* 0x102fee0000010803 */
[-C--:B------:R-:W-:Y:S01]  /*7f40*/  HMMA.16816.F32 R60, R112, R122.reuse, R60 ;  /* 0x0000007a703c723c */ /* 0x080fe2000000183c */
[----:B------:R1:W-:Y:S07]  /*7f50*/  MUFU.EX2 R152, R106 ;  /* 0x0000006a00987308 */ /* 0x0003ee0000000800 */
[C---:B------:R-:W-:Y:S01]  /*7f60*/  HMMA.16816.F32 R64, R116.reuse, R122, R64 ;  /* 0x0000007a7440723c */ /* 0x040fe20000001840 */
[----:B------:R-:W2:Y:S07]  /*7f70*/  LDSM.16.MT88.4 R120, [R218+0x2100] ;  /* 0x00210000da78783b */ /* 0x000eae0000004200 */
[-C--:B------:R-:W-:Y:S08]  /*7f80*/  HMMA.16816.F32 R68, R116, R124.reuse, R68 ;  /* 0x0000007c7444723c */ /* 0x080ff00000001844 */
[C---:B------:R-:W-:Y:S01]  /*7f90*/  HMMA.16816.F32 R72, R112.reuse, R124, R72 ;  /* 0x0000007c7048723c */ /* 0x040fe20000001848 */
[--C-:B-1----:R-:W-:Y:S04]  /*7fa0*/  FFMA.FTZ R106, R205, c[0x0][0x2d0], -R176.reuse ;  /* 0x0000b400cd6a7a23 */ /* 0x102fe800000108b0 */
[----:B------:R1:W-:Y:S03]  /*7fb0*/  MUFU.EX2 R156, R106 ;  /* 0x0000006a009c7308 */ /* 0x0003e60000000800 */
[-C--:B------:R-:W-:Y:S08]  /*7fc0*/  HMMA.16816.F32 R76, R112, R126.reuse, R76 ;  /* 0x0000007e704c723c */ /* 0x080ff0000000184c */
[C---:B------:R-:W-:Y:S01]  /*7fd0*/  HMMA.16816.F32 R80, R116.reuse, R126, R80 ;  /* 0x0000007e7450723c */ /* 0x040fe20000001850 */
[----:B------:R-:W3:Y:S07]  /*7fe0*/  LDSM.16.MT88.4 R124, [R217+0x500] ;  /* 0x00050000d97c783b */ /* 0x000eee0000004200 */
[-C--:B--2---:R-:W-:Y:S01]  /*7ff0*/  HMMA.16816.F32 R84, R116, R120.reuse, R84 ;  /* 0x000000787454723c */ /* 0x084fe20000001854 */
[--C-:B-1----:R-:W-:Y:S07]  /*8000*/  FFMA.FTZ R106, R206, c[0x0][0x2d0], -R176.reuse ;  /* 0x0000b400ce6a7a23 */ /* 0x102fee00000108b0 */
[C---:B------:R-:W-:Y:S01]  /*8010*/  HMMA.16816.F32 R88, R112.reuse, R120, R88 ;  /* 0x000000787058723c */ /* 0x040fe20000001858 */
[----:B------:R1:W2:Y:S07]  /*8020*/  MUFU.EX2 R154, R106 ;  /* 0x0000006a009a7308 */ /* 0x0002ae0000000800 */
[-C--:B------:R-:W-:Y:S07]  /*8030*/  HMMA.16816.F32 R92, R112, R122.reuse, R92 ;  /* 0x0000007a705c723c */ /* 0x080fee000000185c */
[----:B----4-:R-:W-:Y:S01]  /*8040*/  F2FP.PACK_AB R114, R158, R153 ;  /* 0x000000999e72723e */ /* 0x010fe200000000ff */
[----:B------:R-:W-:Y:S01]  /*8050*/  HMMA.16816.F32 R96, R116, R122, R96 ;  /* 0x0000007a7460723c */ /* 0x000fe20000001860 */
[----:B------:R-:W-:Y:S01]  /*8060*/  F2FP.PACK_AB R115, R216, R155 ;  /* 0x0000009bd873723e */ /* 0x000fe200000000ff */
[----:B------:R-:W4:Y:S02]  /*8070*/  LDSM.16.MT88.4 R120, [R217+0x1500] ;  /* 0x00150000d978783b */ /* 0x000f240000004200 */
[----:B------:R-:W-:Y:S02]  /*8080*/  F2FP.PACK_AB R112, R149, R144 ;  /* 0x000000909570723e */ /* 0x000fe400000000ff */
[----:B------:R-:W-:Y:S02]  /*8090*/  F2FP.PACK_AB R113, R150, R145 ;  /* 0x000000919671723e */ /* 0x000fe400000000ff */
[----:B------:R-:W-:Y:S01]  /*80a0*/  F2FP.PACK_AB R116, R151, R147 ;  /* 0x000000939774723e */ /* 0x000fe200000000ff */
[--C-:B-1----:R-:W-:Y:S03]  /*80b0*/  FFMA.FTZ R106, R207, c[0x0][0x2d0], -R3.reuse ;  /* 0x0000b400cf6a7a23 */ /* 0x102fe60000010803 */
[----:B--2---:R-:W-:Y:S01]  /*80c0*/  F2FP.PACK_AB R118, R154, R156 ;  /* 0x0000009c9a76723e */ /* 0x004fe200000000ff */
[-C--:B---3--:R-:W-:Y:S01]  /*80d0*/  HMMA.16816.F32 R4, R112, R124.reuse, R4 ;  /* 0x0000007c7004723c */ /* 0x088fe20000001804 */
[----:B------:R1:W-:Y:S01]  /*80e0*/  MUFU.EX2 R157, R106 ;  /* 0x0000006a009d7308 */ /* 0x0003e20000000800 */
[----:B------:R-:W-:Y:S01]  /*80f0*/  F2FP.PACK_AB R117, R152, R148 ;  /* 0x000000949875723e */ /* 0x000fe200000000ff */
[----:B-1----:R-:W-:Y:S08]  /*8100*/  FFMA.FTZ R106, R208, c[0x0][0x2d0], -R3 ;  /* 0x0000b400d06a7a23 */ /* 0x002ff00000010803 */
[----:B------:R1:W-:Y:S10]  /*8110*/  MUFU.EX2 R208, R107 ;  /* 0x0000006b00d07308 */ /* 0x0003f40000000800 */
[----:B------:R2:W3:Y:S01]  /*8120*/  MUFU.EX2 R146, R106 ;  /* 0x0000006a00927308 */ /* 0x0004e20000000800 */
[----:B-1----:R-:W-:Y:S01]  /*8130*/  FFMA.FTZ R107, R240, c[0x0][0x2d0], -R176 ;  /* 0x0000b400f06b7a23 */ /* 0x002fe200000108b0 */
[----:B------:R-:W-:Y:S08]  /*8140*/  MOV R240, R156 ;  /* 0x0000009c00f07202 */ /* 0x000ff00000000f00 */
[----:B------:R1:W-:Y:S01]  /*8150*/  MUFU.EX2 R204, R107 ;  /* 0x0000006b00cc7308 */ /* 0x0003e20000000800 */
[--C-:B--2---:R-:W-:Y:S01]  /*8160*/  FFMA.FTZ R106, R213, c[0x0][0x2d0], -R111.reuse ;  /* 0x0000b400d56a7a23 */ /* 0x104fe2000001086f */
[----:B---3--:R-:W-:Y:S02]  /*8170*/  F2FP.PACK_AB R119, R146, R157 ;  /* 0x0000009d9277723e */ /* 0x008fe400000000ff */
[----:B------:R-:W-:Y:S06]  /*8180*/  MOV R210, R146 ;  /* 0x0000009200d27202 */ /* 0x000fec0000000f00 */
[----:B------:R2:W-:Y:S01]  /*8190*/  MUFU.EX2 R139, R106 ;  /* 0x0000006a008b7308 */ /* 0x0005e20000000800 */
[----:B------:R-:W-:Y:S02]  /*81a0*/  MOV R146, R136 ;  /* 0x0000008800927202 */ /* 0x000fe40000000f00 */
[----:B------:R-:W-:Y:S01]  /*81b0*/  MOV R136, R134 ;  /* 0x0000008600887202 */ /* 0x000fe20000000f00 */
[C---:B------:R-:W-:Y:S01]  /*81c0*/  HMMA.16816.F32 R8, R116.reuse, R124, R8 ;  /* 0x0000007c7408723c */ /* 0x040fe20000001808 */
[----:B------:R-:W-:Y:S02]  /*81d0*/  MOV R134, R132 ;  /* 0x0000008400867202 */ /* 0x000fe40000000f00 */
[----:B------:R-:W-:Y:S05]  /*81e0*/  MOV R132, R177 ;  /* 0x000000b100847202 */ /* 0x000fea0000000f00 */
[-C--:B------:R-:W-:Y:S01]  /*81f0*/  HMMA.16816.F32 R12, R116, R126.reuse, R12 ;  /* 0x0000007e740c723c */ /* 0x080fe2000000180c */
[--C-:B-1----:R-:W-:Y:S07]  /*8200*/  FFMA.FTZ R107, R183, c[0x0][0x2d0], -R110.reuse ;  /* 0x0000b400b76b7a23 */ /* 0x102fee000001086e */
[C---:B------:R-:W-:Y:S01]  /*8210*/  HMMA.16816.F32 R16, R112.reuse, R126, R16 ;  /* 0x0000007e7010723c */ /* 0x040fe20000001810 */
[----:B------:R-:W1:Y:S01]  /*8220*/  LDSM.16.MT88.4 R124, [R218+0x1500] ;  /* 0x00150000da7c783b */ /* 0x000e620000004200 */
[----:B------:R-:W-:Y:S02]  /*8230*/  MUFU.EX2 R190, R107 ;  /* 0x0000006b00be7308 */ /* 0x000fe40000000800 */
[--C-:B--2---:R-:W-:Y:S04]  /*8240*/  FFMA.FTZ R106, R214, c[0x0][0x2d0], -R111.reuse ;  /* 0x0000b400d66a7a23 */ /* 0x104fe8000001086f */
[-C--:B------:R-:W-:Y:S04]  /*8250*/  HMMA.16816.F32 R20, R112, R128.reuse, R20 ;  /* 0x000000807014723c */ /* 0x080fe80000001814 */
[----:B------:R2:W3:Y:S04]  /*8260*/  MUFU.EX2 R140, R106 ;  /* 0x0000006a008c7308 */ /* 0x0004e80000000800 */
[C---:B------:R-:W-:Y:S06]  /*8270*/  HMMA.16816.F32 R24, R116.reuse, R128, R24 ;  /* 0x000000807418723c */ /* 0x040fec0000001818 */
[----:B------:R-:W-:Y:S02]  /*8280*/  MUFU.EX2 R107, R108 ;  /* 0x0000006c006b7308 */ /* 0x000fe40000000800 */
[-C--:B------:R-:W-:Y:S08]  /*8290*/  HMMA.16816.F32 R28, R116, R130.reuse, R28 ;  /* 0x00000082741c723c */ /* 0x080ff0000000181c */
[C---:B------:R-:W-:Y:S01]  /*82a0*/  HMMA.16816.F32 R32, R112.reuse, R130, R32 ;  /* 0x000000827020723c */ /* 0x040fe20000001820 */
[----:B------:R-:W1:Y:S03]  /*82b0*/  LDSM.16.MT88.4 R128, [R217+0x2500] ;  /* 0x00250000d980783b */ /* 0x000e660000004200 */
[--C-:B--2---:R-:W-:Y:S01]  /*82c0*/  FFMA.FTZ R106, R215, c[0x0][0x2d0], -R110.reuse ;  /* 0x0000b400d76a7a23 */ /* 0x104fe2000001086e */
[----:B---3--:R-:W-:Y:S02]  /*82d0*/  MOV R215, R140 ;  /* 0x0000008c00d77202 */ /* 0x008fe40000000f00 */
[----:B------:R-:W-:Y:S01]  /*82e0*/  MOV R140, R191 ;  /* 0x000000bf008c7202 */ /* 0x000fe20000000f00 */
[-C--:B----4-:R-:W-:Y:S01]  /*82f0*/  HMMA.16816.F32 R36, R112, R120.reuse, R36 ;  /* 0x000000787024723c */ /* 0x090fe20000001824 */
[----:B------:R2:W-:Y:S07]  /*8300*/  MUFU.EX2 R214, R106 ;  /* 0x0000006a00d67308 */ /* 0x0005ee0000000800 */
[C---:B------:R-:W-:Y:S08]  /*8310*/  HMMA.16816.F32 R40, R116.reuse, R120, R40 ;  /* 0x000000787428723c */ /* 0x040ff00000001828 */
[-C--:B------:R-:W-:Y:S08]  /*8320*/  HMMA.16816.F32 R44, R116, R122.reuse, R44 ;  /* 0x0000007a742c723c */ /* 0x080ff0000000182c */
[C---:B------:R-:W-:Y:S01]  /*8330*/  HMMA.16816.F32 R48, R112.reuse, R122, R48 ;  /* 0x0000007a7030723c */ /* 0x040fe20000001830 */
[--C-:B--2---:R-:W-:Y:S01]  /*8340*/  FFMA.FTZ R106, R237, c[0x0][0x2d0], -R110.reuse ;  /* 0x0000b400ed6a7a23 */ /* 0x104fe2000001086e */
[----:B------:R-:W2:Y:S02]  /*8350*/  LDSM.16.MT88.4 R120, [R218+0x2500] ;  /* 0x00250000da78783b */ /* 0x000ea40000004200 */
[----:B------:R-:W-:Y:S01]  /*8360*/  MOV R237, R139 ;  /* 0x0000008b00ed7202 */ /* 0x000fe20000000f00 */
[----:B------:R3:W4:Y:S01]  /*8370*/  MUFU.EX2 R213, R106 ;  /* 0x0000006a00d57308 */ /* 0x0007220000000800 */
[----:B------:R-:W-:Y:S02]  /*8380*/  MOV R139, R189 ;  /* 0x000000bd008b7202 */ /* 0x000fe40000000f00 */
[-C--:B-1----:R-:W-:Y:S08]  /*8390*/  HMMA.16816.F32 R52, R112, R124.reuse, R52 ;  /* 0x0000007c7034723c */ /* 0x082ff00000001834 */
[C---:B------:R-:W-:Y:S08]  /*83a0*/  HMMA.16816.F32 R56, R116.reuse, R124, R56 ;  /* 0x0000007c7438723c */ /* 0x040ff00000001838 */
[-C--:B------:R-:W-:Y:S01]  /*83b0*/  HMMA.16816.F32 R60, R116, R126.reuse, R60 ;  /* 0x0000007e743c723c */ /* 0x080fe2000000183c */
[----:B---3--:R-:W-:Y:S07]  /*83c0*/  FFMA.FTZ R106, R209, c[0x0][0x2d0], -R111 ;  /* 0x0000b400d16a7a23 */ /* 0x008fee000001086f */
[C---:B------:R-:W-:Y:S01]  /*83d0*/  HMMA.16816.F32 R64, R112.reuse, R126, R64 ;  /* 0x0000007e7040723c */ /* 0x040fe20000001840 */
[----:B------:R1:W3:Y:S01]  /*83e0*/  MUFU.EX2 R209, R106 ;  /* 0x0000006a00d17308 */ /* 0x0002e20000000800 */
[----:B------:R-:W3:Y:S06]  /*83f0*/  LDSM.16.MT88.4 R124, [R217+0x900] ;  /* 0x00090000d97c783b */ /* 0x000eec0000004200 */
[-C--:B------:R-:W-:Y:S08]  /*8400*/  HMMA.16816.F32 R68, R112, R128.reuse, R68 ;  /* 0x000000807044723c */ /* 0x080ff00000001844 */
[C---:B------:R-:W-:Y:S08]  /*8410*/  HMMA.16816.F32 R72, R116.reuse, R128, R72 ;  /* 0x000000807448723c */ /* 0x040ff00000001848 */
[-C--:B------:R-:W-:Y:S01]  /*8420*/  HMMA.16816.F32 R76, R116, R130.reuse, R76 ;  /* 0x00000082744c723c */ /* 0x080fe2000000184c */
[--C-:B-1----:R-:W-:Y:S03]  /*8430*/  FFMA.FTZ R106, R211, c[0x0][0x2d0], -R110.reuse ;  /* 0x0000b400d36a7a23 */ /* 0x102fe6000001086e */
[----:B------:R-:W-:Y:S01]  /*8440*/  MOV R211, R154 ;  /* 0x0000009a00d37202 */ /* 0x000fe20000000f00 */
[----:B------:R1:W-:Y:S03]  /*8450*/  MUFU.EX2 R207, R106 ;  /* 0x0000006a00cf7308 */ /* 0x0003e60000000800 */
[C---:B------:R-:W-:Y:S01]  /*8460*/  HMMA.16816.F32 R80, R112.reuse, R130, R80 ;  /* 0x000000827050723c */ /* 0x040fe20000001850 */
[----:B------:R-:W3:Y:S07]  /*8470*/  LDSM.16.MT88.4 R128, [R218+0x900] ;  /* 0x00090000da80783b */ /* 0x000eee0000004200 */
[-C--:B--2---:R-:W-:Y:S08]  /*8480*/  HMMA.16816.F32 R84, R112, R120.reuse, R84 ;  /* 0x000000787054723c */ /* 0x084ff00000001854 */
[C---:B------:R-:W-:Y:S01]  /*8490*/  HMMA.16816.F32 R88, R116.reuse, R120, R88 ;  /* 0x000000787458723c */ /* 0x040fe20000001858 */
[----:B-1----:R-:W-:Y:S03]  /*84a0*/  FFMA.FTZ R106, R212, c[0x0][0x2d0], -R110 ;  /* 0x0000b400d46a7a23 */ /* 0x002fe6000001086e */
[----:B------:R-:W-:Y:S04]  /*84b0*/  MOV R212, R158 ;  /* 0x0000009e00d47202 */ /* 0x000fe80000000f00 */
[-C--:B------:R-:W-:Y:S01]  /*84c0*/  HMMA.16816.F32 R92, R116, R122.reuse, R92 ;  /* 0x0000007a745c723c */ /* 0x080fe2000000185c */
[----:B------:R1:W2:Y:S07]  /*84d0*/  MUFU.EX2 R206, R106 ;  /* 0x0000006a00ce7308 */ /* 0x0002ae0000000800 */
[----:B------:R-:W-:Y:S01]  /*84e0*/  HMMA.16816.F32 R96, R112, R122, R96 ;  /* 0x0000007a7060723c */ /* 0x000fe20000001860 */
[----:B------:R-:W2:Y:S06]  /*84f0*/  LDSM.16.MT88.4 R120, [R217+0x1900] ;  /* 0x00190000d978783b */ /* 0x000eac0000004200 */
[----:B------:R-:W-:Y:S02]  /*8500*/  F2FP.PACK_AB R112, R215, R237 ;  /* 0x000000edd770723e */ /* 0x000fe400000000ff */
[----:B----4-:R-:W-:Y:S03]  /*8510*/  F2FP.PACK_AB R113, R213, R214 ;  /* 0x000000d6d571723e */ /* 0x010fe600000000ff */
[----:B---3--:R-:W-:Y:S01]  /*8520*/  F2FP.PACK_AB R114, R208, R209 ;  /* 0x000000d1d072723e */ /* 0x008fe200000000ff */
[--C-:B-1----:R-:W-:Y:S01]  /*8530*/  FFMA.FTZ R106, R239, c[0x0][0x2d0], -R176.reuse ;  /* 0x0000b400ef6a7a23 */ /* 0x102fe200000108b0 */
[----:B--2---:R-:W-:Y:S02]  /*8540*/  F2FP.PACK_AB R115, R206, R207 ;  /* 0x000000cfce73723e */ /* 0x004fe400000000ff */
[----:B------:R-:W-:Y:S01]  /*8550*/  MOV R239, R157 ;  /* 0x0000009d00ef7202 */ /* 0x000fe20000000f00 */
[----:B------:R1:W2:Y:S04]  /*8560*/  MUFU.EX2 R205, R106 ;  /* 0x0000006a00cd7308 */ /* 0x0002a80000000800 */
[-C--:B------:R-:W-:Y:S01]  /*8570*/  HMMA.16816.F32 R4, R112, R124.reuse, R4 ;  /* 0x0000007c7004723c */ /* 0x080fe20000001804 */
[--C-:B-1----:R-:W-:Y:S01]  /*8580*/  FFMA.FTZ R106, R241, c[0x0][0x2d0], -R3.reuse ;  /* 0x0000b400f16a7a23 */ /* 0x102fe20000010803 */
[----:B--2---:R-:W-:Y:S02]  /*8590*/  F2FP.PACK_AB R116, R204, R205 ;  /* 0x000000cdcc74723e */ /* 0x004fe400000000ff */
[----:B------:R-:W-:Y:S02]  /*85a0*/  MOV R241, R155 ;  /* 0x0000009b00f17202 */ /* 0x000fe40000000f00 */
[----:B------:R1:W-:Y:S02]  /*85b0*/  MUFU.EX2 R202, R106 ;  /* 0x0000006a00ca7308 */ /* 0x0003e40000000800 */
[--C-:B-1----:R-:W-:Y:S01]  /*85c0*/  FFMA.FTZ R106, R242, c[0x0][0x2d0], -R3.reuse ;  /* 0x0000b400f26a7a23 */ /* 0x102fe20000010803 */
[----:B------:R-:W-:Y:S07]  /*85d0*/  MOV R242, R153 ;  /* 0x0000009900f27202 */ /* 0x000fee0000000f00 */
[----:B------:R1:W2:Y:S02]  /*85e0*/  MUFU.EX2 R203, R106 ;  /* 0x0000006a00cb7308 */ /* 0x0002a40000000800 */
[--C-:B-1----:R-:W-:Y:S01]  /*85f0*/  FFMA.FTZ R106, R243, c[0x0][0x2d0], -R176.reuse ;  /* 0x0000b400f36a7a23 */ /* 0x102fe200000108b0 */
[----:B--2---:R-:W-:Y:S02]  /*8600*/  F2FP.PACK_AB R117, R203, R202 ;  /* 0x000000cacb75723e */ /* 0x004fe400000000ff */
[----:B------:R-:W-:Y:S05]  /*8610*/  MOV R243, R152 ;  /* 0x0000009800f37202 */ /* 0x000fea0000000f00 */
[----:B------:R1:W-:Y:S02]  /*8620*/  MUFU.EX2 R200, R106 ;  /* 0x0000006a00c87308 */ /* 0x0003e40000000800 */
[----:B-1----:R-:W-:Y:S01]  /*8630*/  FFMA.FTZ R106, R244, c[0x0][0x2d0], -R176 ;  /* 0x0000b400f46a7a23 */ /* 0x002fe200000108b0 */
        /* <DEDUP_REMOVED lines=12> */
[----:B------:R1:W-:Y:S01]  /*8700*/  MUFU.EX2 R197, R106 ;  /* 0x0000006a00c57308 */ /* 0x0003e20000000800 */
[C---:B------:R-:W-:Y:S08]  /*8710*/  HMMA.16816.F32 R8, R116.reuse, R124, R8 ;  /* 0x0000007c7408723c */ /* 0x040ff00000001808 */
[-C--:B------:R-:W-:Y:S08]  /*8720*/  HMMA.16816.F32 R12, R116, R126.reuse, R12 ;  /* 0x0000007e740c723c */ /* 0x080ff0000000180c */
[C---:B------:R-:W-:Y:S01]  /*8730*/  HMMA.16816.F32 R16, R112.reuse, R126, R16 ;  /* 0x0000007e7010723c */ /* 0x040fe20000001810 */
[----:B------:R-:W2:Y:S03]  /*8740*/  LDSM.16.MT88.4 R124, [R218+0x1900] ;  /* 0x00190000da7c783b */ /* 0x000ea60000004200 */
[--C-:B-1----:R-:W-:Y:S01]  /*8750*/  FFMA.FTZ R106, R248, c[0x0][0x2d0], -R111.reuse ;  /* 0x0000b400f86a7a23 */ /* 0x102fe2000001086f */
[----:B------:R-:W-:Y:S02]  /*8760*/  MOV R248, R147 ;  /* 0x0000009300f87202 */ /* 0x000fe40000000f00 */
[----:B------:R-:W-:Y:S01]  /*8770*/  MOV R147, R184 ;  /* 0x000000b800937202 */ /* 0x000fe20000000f00 */
[-C--:B------:R-:W-:Y:S01]  /*8780*/  HMMA.16816.F32 R20, R112, R128.reuse, R20 ;  /* 0x000000807014723c */ /* 0x080fe20000001814 */
[----:B------:R1:W3:Y:S07]  /*8790*/  MUFU.EX2 R196, R106 ;  /* 0x0000006a00c47308 */ /* 0x0002ee0000000800 */
[C---:B------:R-:W-:Y:S08]  /*87a0*/  HMMA.16816.F32 R24, R116.reuse, R128, R24 ;  /* 0x000000807418723c */ /* 0x040ff00000001818 */
[-C--:B------:R-:W-:Y:S08]  /*87b0*/  HMMA.16816.F32 R28, R116, R130.reuse, R28 ;  /* 0x00000082741c723c */ /* 0x080ff0000000181c */
[C---:B------:R-:W-:Y:S01]  /*87c0*/  HMMA.16816.F32 R32, R112.reuse, R130, R32 ;  /* 0x000000827020723c */ /* 0x040fe20000001820 */
[--C-:B-1----:R-:W-:Y:S01]  /*87d0*/  FFMA.FTZ R106, R249, c[0x0][0x2d0], -R110.reuse ;  /* 0x0000b400f96a7a23 */ /* 0x102fe2000001086e */
[----:B------:R-:W1:Y:S02]  /*87e0*/  LDSM.16.MT88.4 R128, [R217+0x2900] ;  /* 0x00290000d980783b */ /* 0x000e640000004200 */
[----:B---3--:R-:W-:Y:S01]  /*87f0*/  F2FP.PACK_AB R108, R196, R197 ;  /* 0x000000c5c46c723e */ /* 0x008fe200000000ff */
[----:B------:R3:W-:Y:S01]  /*8800*/  MUFU.EX2 R194, R106 ;  /* 0x0000006a00c27308 */ /* 0x0007e20000000800 */
[----:B------:R-:W-:Y:S02]  /*8810*/  MOV R249, R145 ;  /* 0x0000009100f97202 */ /* 0x000fe40000000f00 */
[-C--:B------:R-:W-:Y:S01]  /*8820*/  HMMA.16816.F32 R36, R112, R120.reuse, R36 ;  /* 0x000000787024723c */ /* 0x080fe20000001824 */
[----:B------:R-:W-:Y:S07]  /*8830*/  MOV R145, R140 ;  /* 0x0000008c00917202 */ /* 0x000fee0000000f00 */
[C---:B------:R-:W-:Y:S08]  /*8840*/  HMMA.16816.F32 R40, R116.reuse, R120, R40 ;  /* 0x000000787428723c */ /* 0x040ff00000001828 */
[-C--:B------:R-:W-:Y:S01]  /*8850*/  HMMA.16816.F32 R44, R116, R122.reuse, R44 ;  /* 0x0000007a742c723c */ /* 0x080fe2000000182c */
[--C-:B---3--:R-:W-:Y:S03]  /*8860*/  FFMA.FTZ R106, R250, c[0x0][0x2d0], -R110.reuse ;  /* 0x0000b400fa6a7a23 */ /* 0x108fe6000001086e */
[----:B------:R-:W-:Y:S04]  /*8870*/  MOV R250, R144 ;  /* 0x0000009000fa7202 */ /* 0x000fe80000000f00 */
[C---:B------:R-:W-:Y:S01]  /*8880*/  HMMA.16816.F32 R48, R112.reuse, R122, R48 ;  /* 0x0000007a7030723c */ /* 0x040fe20000001830 */
[----:B------:R3:W-:Y:S01]  /*8890*/  MUFU.EX2 R195, R106 ;  /* 0x0000006a00c37308 */ /* 0x0007e20000000800 */
[----:B------:R-:W4:Y:S02]  /*88a0*/  LDSM.16.MT88.4 R120, [R218+0x2900] ;  /* 0x00290000da78783b */ /* 0x000f240000004200 */
[----:B------:R-:W-:Y:S04]  /*88b0*/  MOV R144, R141 ;  /* 0x0000008d00907202 */ /* 0x000fe80000000f00 */
[-C--:B--2---:R-:W-:Y:S08]  /*88c0*/  HMMA.16816.F32 R52, R112, R124.reuse, R52 ;  /* 0x0000007c7034723c */ /* 0x084ff00000001834 */
[C---:B------:R-:W-:Y:S08]  /*88d0*/  HMMA.16816.F32 R56, R116.reuse, R124, R56 ;  /* 0x0000007c7438723c */ /* 0x040ff00000001838 */
[-C--:B------:R-:W-:Y:S01]  /*88e0*/  HMMA.16816.F32 R60, R116, R126.reuse, R60 ;  /* 0x0000007e743c723c */ /* 0x080fe2000000183c */
[--C-:B---3--:R-:W-:Y:S04]  /*88f0*/  FFMA.FTZ R106, R180, c[0x0][0x2d0], -R111.reuse ;  /* 0x0000b400b46a7a23 */ /* 0x108fe8000001086f */
[----:B------:R2:W-:Y:S03]  /*8900*/  MUFU.EX2 R192, R106 ;  /* 0x0000006a00c07308 */ /* 0x0005e60000000800 */
[C---:B------:R-:W-:Y:S01]  /*8910*/  HMMA.16816.F32 R64, R112.reuse, R126, R64 ;  /* 0x0000007e7040723c */ /* 0x040fe20000001840 */
[----:B------:R-:W3:Y:S07]  /*8920*/  LDSM.16.MT88.4 R124, [R217+0xd00] ;  /* 0x000d0000d97c783b */ /* 0x000eee0000004200 */
[-C--:B-1----:R-:W-:Y:S08]  /*8930*/  HMMA.16816.F32 R68, R112, R128.reuse, R68 ;  /* 0x000000807044723c */ /* 0x082ff00000001844 */
[C---:B------:R-:W-:Y:S01]  /*8940*/  HMMA.16816.F32 R72, R116.reuse, R128, R72 ;  /* 0x000000807448723c */ /* 0x040fe20000001848 */
[----:B--2---:R-:W-:Y:S07]  /*8950*/  FFMA.FTZ R106, R181, c[0x0][0x2d0], -R111 ;  /* 0x0000b400b56a7a23 */ /* 0x004fee000001086f */
[-C--:B------:R-:W-:Y:S01]  /*8960*/  HMMA.16816.F32 R76, R116, R130.reuse, R76 ;  /* 0x00000082744c723c */ /* 0x080fe2000000184c */
[----:B------:R1:W2:Y:S07]  /*8970*/  MUFU.EX2 R193, R106 ;  /* 0x0000006a00c17308 */ /* 0x0002ae0000000800 */
[C---:B------:R-:W-:Y:S08]  /*8980*/  HMMA.16816.F32 R80, R112.reuse, R130, R80 ;  /* 0x000000827050723c */ /* 0x040ff00000001850 */
[-C--:B----4-:R-:W-:Y:S08]  /*8990*/  HMMA.16816.F32 R84, R112, R120.reuse, R84 ;  /* 0x000000787054723c */ /* 0x090ff00000001854 */
[C---:B------:R-:W-:Y:S01]  /*89a0*/  HMMA.16816.F32 R88, R116.reuse, R120, R88 ;  /* 0x000000787458723c */ /* 0x040fe20000001858 */
[----:B-1----:R-:W-:Y:S02]  /*89b0*/  FFMA.FTZ R106, R182, c[0x0][0x2d0], -R110 ;  /* 0x0000b400b66a7a23 */ /* 0x002fe4000001086e */
[----:B------:R-:W-:Y:S01]  /*89c0*/  LDSM.16.MT88.4 R180, [R217+0x2d00] ;  /* 0x002d0000d9b4783b */ /* 0x000fe20000004200 */
[----:B--2---:R-:W-:Y:S01]  /*89d0*/  F2FP.PACK_AB R110, R193, R192 ;  /* 0x000000c0c16e723e */ /* 0x004fe200000000ff */
[----:B------:R1:W2:Y:S03]  /*89e0*/  MUFU.EX2 R191, R106 ;  /* 0x0000006a00bf7308 */ /* 0x0002a60000000800 */
[-C--:B------:R-:W-:Y:S08]  /*89f0*/  HMMA.16816.F32 R92, R116, R122.reuse, R92 ;  /* 0x0000007a745c723c */ /* 0x080ff0000000185c */
[----:B------:R-:W-:Y:S01]  /*8a00*/  HMMA.16816.F32 R96, R112, R122, R96 ;  /* 0x0000007a7060723c */ /* 0x000fe20000001860 */
[--C-:B-1----:R-:W-:Y:S03]  /*8a10*/  FFMA.FTZ R106, R251, c[0x0][0x2d0], -R176.reuse ;  /* 0x0000b400fb6a7a23 */ /* 0x102fe600000108b0 */
[----:B--2---:R-:W-:Y:S01]  /*8a20*/  F2FP.PACK_AB R111, R190, R191 ;  /* 0x000000bfbe6f723e */ /* 0x004fe200000000ff */
[----:B------:R1:W-:Y:S02]  /*8a30*/  MUFU.EX2 R189, R106 ;  /* 0x0000006a00bd7308 */ /* 0x0003e40000000800 */
[--C-:B-1----:R-:W-:Y:S08]  /*8a40*/  FFMA.FTZ R106, R252, c[0x0][0x2d0], -R176.reuse ;  /* 0x0000b400fc6a7a23 */ /* 0x102ff000000108b0 */
[----:B------:R1:W-:Y:S02]  /*8a50*/  MUFU.EX2 R188, R106 ;  /* 0x0000006a00bc7308 */ /* 0x0003e40000000800 */
[--C-:B-1----:R-:W-:Y:S08]  /*8a60*/  FFMA.FTZ R106, R187, c[0x0][0x2d0], -R3.reuse ;  /* 0x0000b400bb6a7a23 */ /* 0x102ff00000010803 */
[----:B------:R1:W-:Y:S02]  /*8a70*/  MUFU.EX2 R187, R106 ;  /* 0x0000006a00bb7308 */ /* 0x0003e40000000800 */
[--C-:B-1----:R-:W-:Y:S01]  /*8a80*/  FFMA.FTZ R106, R143, c[0x0][0x2d0], -R3.reuse ;  /* 0x0000b4008f6a7a23 */ /* 0x102fe20000010803 */
[----:B------:R-:W-:Y:S01]  /*8a90*/  MOV R143, R142 ;  /* 0x0000008e008f7202 */ /* 0x000fe20000000f00 */
[----:B------:R-:W-:Y:S01]  /*8aa0*/  FFMA.FTZ R3, R109, c[0x0][0x2d0], -R3 ;  /* 0x0000b4006d037a23 */ /* 0x000fe20000010803 */
[----:B------:R-:W-:Y:S02]  /*8ab0*/  MOV R142, R139 ;  /* 0x0000008b008e7202 */ /* 0x000fe40000000f00 */
[----:B------:R-:W-:Y:S03]  /*8ac0*/  MOV R139, R186 ;  /* 0x000000ba008b7202 */ /* 0x000fe60000000f00 */
[----:B------:R1:W2:Y:S01]  /*8ad0*/  MUFU.EX2 R186, R106 ;  /* 0x0000006a00ba7308 */ /* 0x0002a20000000800 */
[----:B------:R-:W-:Y:S02]  /*8ae0*/  F2FP.PACK_AB R109, R195, R194 ;  /* 0x000000c2c36d723e */ /* 0x000fe400000000ff */
[----:B------:R-:W-:Y:S02]  /*8af0*/  MOV R251, R143 ;  /* 0x0000008f00fb7202 */ /* 0x000fe40000000f00 */
[----:B------:R-:W-:Y:S02]  /*8b00*/  MOV R252, R142 ;  /* 0x0000008e00fc7202 */ /* 0x000fe40000000f00 */
[----:B------:R-:W4:Y:S01]  /*8b10*/  LDSM.16.MT88.4 R140, [R218+0xd00] ;  /* 0x000d0000da8c783b */ /* 0x000f220000004200 */
[-C--:B---3--:R-:W-:Y:S07]  /*8b20*/  HMMA.16816.F32 R116, R108, R124.reuse, R4 ;  /* 0x0000007c6c74723c */ /* 0x088fee0000001804 */
[----:B------:R-:W-:Y:S02]  /*8b30*/  MOV R7, R179 ;  /* 0x000000b300077202 */ /* 0x000fe40000000f00 */
[----:B------:R-:W-:Y:S03]  /*8b40*/  MOV R5, R146 ;  /* 0x0000009200057202 */ /* 0x000fe60000000f00 */
[----:B------:R-:W-:Y:S02]  /*8b50*/  MOV R6, R145 ;  /* 0x0000009100067202 */ /* 0x000fe40000000f00 */
[----:B------:R-:W-:Y:S01]  /*8b60*/  MOV R4, R147 ;  /* 0x0000009300047202 */ /* 0x000fe20000000f00 */
[--C-:B-1----:R-:W-:Y:S01]  /*8b70*/  FFMA.FTZ R106, R185, c[0x0][0x2d0], -R176.reuse ;  /* 0x0000b400b96a7a23 */ /* 0x102fe200000108b0 */
[----:B--2---:R-:W-:Y:S03]  /*8b80*/  F2FP.PACK_AB R177, R186, R187 ;  /* 0x000000bbbab1723e */ /* 0x004fe600000000ff */
[----:B------:R1:W-:Y:S02]  /*8b90*/  MUFU.EX2 R185, R106 ;  /* 0x0000006a00b97308 */ /* 0x0003e40000000800 */
[----:B-1----:R-:W-:Y:S01]  /*8ba0*/  FFMA.FTZ R106, R159, c[0x0][0x2d0], -R176 ;  /* 0x0000b4009f6a7a23 */ /* 0x002fe200000108b0 */
[----:B------:R-:W-:Y:S01]  /*8bb0*/  F2FP.PACK_AB R176, R188, R189 ;  /* 0x000000bdbcb0723e */ /* 0x000fe200000000ff */
[----:B------:R-:W1:Y:S06]  /*8bc0*/  LDSM.16.MT88.4 R156, [R217+0x1d00] ;  /* 0x001d0000d99c783b */ /* 0x000e6c0000004200 */
[----:B------:R-:W-:Y:S10]  /*8bd0*/  MUFU.EX2 R184, R106 ;  /* 0x0000006a00b87308 */ /* 0x000ff40000000800 */
[----:B------:R2:W3:Y:S02]  /*8be0*/  MUFU.EX2 R106, R3 ;  /* 0x00000003006a7308 */ /* 0x0004e40000000800 */
[----:B--2---:R-:W-:Y:S02]  /*8bf0*/  MOV R3, R135 ;  /* 0x0000008700037202 */ /* 0x004fe40000000f00 */
[----:B---3--:R-:W-:Y:S02]  /*8c00*/  F2FP.PACK_AB R179, R106, R107 ;  /* 0x0000006b6ab3723e */ /* 0x008fe400000000ff */
[----:B------:R-:W-:Y:S02]  /*8c10*/  MOV R135, R133 ;  /* 0x0000008500877202 */ /* 0x000fe40000000f00 */
[----:B------:R-:W-:Y:S02]  /*8c20*/  MOV R133, R178 ;  /* 0x000000b200857202 */ /* 0x000fe40000000f00 */
[----:B------:R-:W-:Y:S07]  /*8c30*/  F2FP.PACK_AB R178, R184, R185 ;  /* 0x000000b9b8b2723e */ /* 0x000fee00000000ff */
[C---:B------:R-:W-:Y:S07]  /*8c40*/  HMMA.16816.F32 R112, R176.reuse, R124, R8 ;  /* 0x0000007cb070723c */ /* 0x040fee0000001808 */
[----:B------:R-:W-:Y:S01]  /*8c50*/  MOV R10, R137 ;  /* 0x00000089000a7202 */ /* 0x000fe20000000f00 */
[-C--:B------:R-:W-:Y:S01]  /*8c60*/  HMMA.16816.F32 R120, R176, R126.reuse, R12 ;  /* 0x0000007eb078723c */ /* 0x080fe2000000180c */
[----:B------:R-:W-:Y:S03]  /*8c70*/  MOV R11, R144 ;  /* 0x00000090000b7202 */ /* 0x000fe60000000f00 */
[----:B------:R-:W-:Y:S02]  /*8c80*/  MOV R9, R139 ;  /* 0x0000008b00097202 */ /* 0x000fe40000000f00 */
[----:B------:R-:W-:Y:S02]  /*8c90*/  MOV R8, R138 ;  /* 0x0000008a00087202 */ /* 0x000fe40000000f00 */
[C---:B------:R-:W-:Y:S01]  /*8ca0*/  HMMA.16816.F32 R124, R108.reuse, R126, R16 ;  /* 0x0000007e6c7c723c */ /* 0x040fe20000001810 */
[----:B------:R-:W2:Y:S03]  /*8cb0*/  LDL.LU R19, [R1+0x14] ;  /* 0x0000140001137983 */ /* 0x000ea60000300800 */
[----:B------:R-:W-:Y:S02]  /*8cc0*/  MOV R15, R133 ;  /* 0x00000085000f7202 */ /* 0x000fe40000000f00 */
[----:B------:R-:W-:Y:S02]  /*8cd0*/  MOV R13, R135 ;  /* 0x00000087000d7202 */ /* 0x000fe40000000f00 */
[-C--:B----4-:R-:W-:Y:S01]  /*8ce0*/  HMMA.16816.F32 R128, R108, R140.reuse, R20 ;  /* 0x0000008c6c80723c */ /* 0x090fe20000001814 */
[----:B------:R-:W-:Y:S03]  /*8cf0*/  MOV R18, R132 ;  /* 0x0000008400127202 */ /* 0x000fe60000000f00 */
[----:B------:R-:W-:Y:S02]  /*8d00*/  MOV R14, R134 ;  /* 0x00000086000e7202 */ /* 0x000fe40000000f00 */
[----:B------:R-:W-:Y:S02]  /*8d10*/  MOV R12, R136 ;  /* 0x00000088000c7202 */ /* 0x000fe40000000f00 */
[C---:B------:R-:W-:Y:S08]  /*8d20*/  HMMA.16816.F32 R132, R176.reuse, R140, R24 ;  /* 0x0000008cb084723c */ /* 0x040ff00000001818 */
        /* <DEDUP_REMOVED lines=13> */
[C---:B------:R-:W-:Y:S01]  /*8e00*/  HMMA.16816.F32 R80, R108.reuse, R182, R80 ;  /* 0x000000b66c50723c */ /* 0x040fe20000001850 */
[----:B--2---:R-:W-:Y:S03]  /*8e10*/  FFMA.FTZ R102, R102, R19, R18 ;  /* 0x0000001366667223 */ /* 0x004fe60000010012 */
[----:B------:R-:W-:Y:S02]  /*8e20*/  MOV R18, R5 ;  /* 0x0000000500127202 */ /* 0x000fe40000000f00 */
[----:B------:R-:W-:Y:S01]  /*8e30*/  MOV R5, R6 ;  /* 0x0000000600057202 */ /* 0x000fe20000000f00 */
[----:B------:R-:W-:Y:S01]  /*8e40*/  FADD.FTZ R9, R9, R102 ;  /* 0x0000006609097221 */ /* 0x000fe20000010000 */
[----:B------:R-:W-:Y:S04]  /*8e50*/  MOV R6, R7 ;  /* 0x0000000700067202 */ /* 0x000fe80000000f00 */
[----:B------:R-:W-:Y:S02]  /*8e60*/  MOV R7, R3 ;  /* 0x0000000300077202 */ /* 0x000fe40000000f00 */
        /* <DEDUP_REMOVED lines=16> */
[----:B------:R1:W5:Y:S01]  /*8f70*/  LDL.LU R216, [R1+0x54] ;  /* 0x0000540001d87983 */ /* 0x0003620000300800 */
[----:B------:R-:W-:Y:S02]  /*8f80*/  MOV R19, R12 ;  /* 0x0000000c00137202 */ /* 0x000fe40000000f00 */
[----:B------:R-:W-:Y:S01]  /*8f90*/  MOV R12, R13 ;  /* 0x0000000d000c7202 */ /* 0x000fe20000000f00 */
[----:B------:R-:W2:Y:S01]  /*8fa0*/  LDL.LU R17, [R1+0x18] ;  /* 0x0000180001117983 */ /* 0x000ea20000300800 */
[----:B------:R-:W-:Y:S02]  /*8fb0*/  MOV R13, R14 ;  /* 0x0000000e000d7202 */ /* 0x000fe40000000f00 */
[----:B------:R-:W-:Y:S01]  /*8fc0*/  MOV R14, R15 ;  /* 0x0000000f000e7202 */ /* 0x000fe20000000f00 */
[----:B------:R-:W3:Y:S01]  /*8fd0*/  LDL.LU R16, [R1+0x1c] ;  /* 0x00001c0001107983 */ /* 0x000ee20000300800 */
[----:B------:R-:W-:Y:S02]  /*8fe0*/  MOV R15, R10 ;  /* 0x0000000a000f7202 */ /* 0x000fe40000000f00 */
[----:B------:R-:W-:Y:S02]  /*8ff0*/  MOV R10, R4 ;  /* 0x00000004000a7202 */ /* 0x000fe40000000f00 */
[----:B------:R-:W4:Y:S01]  /*9000*/  LDL.LU R4, [R1+0x20] ;  /* 0x0000200001047983 */ /* 0x000f220000300800 */
[----:B--2---:R-:W-:Y:S01]  /*9010*/  FFMA.FTZ R101, R101, R17, R18 ;  /* 0x0000001165657223 */ /* 0x004fe20000010012 */
[----:B------:R-:W-:Y:S02]  /*9020*/  MOV R18, R13 ;  /* 0x0000000d00127202 */ /* 0x000fe40000000f00 */
[----:B------:R-:W-:Y:S01]  /*9030*/  MOV R13, R15 ;  /* 0x0000000f000d7202 */ /* 0x000fe20000000f00 */
[----:B---3--:R-:W-:Y:S01]  /*9040*/  FFMA.FTZ R100, R100, R16, R19 ;  /* 0x0000001064647223 */ /* 0x008fe20000010013 */
[----:B------:R-:W-:Y:S01]  /*9050*/  MOV R15, R5 ;  /* 0x00000005000f7202 */ /* 0x000fe20000000f00 */
[----:B------:R-:W-:Y:S01]  /*9060*/  FADD.FTZ R12, R12, R101 ;  /* 0x000000650c0c7221 */ /* 0x000fe20000010000 */
[----:B------:R-:W-:Y:S01]  /*9070*/  MOV R19, R14 ;  /* 0x0000000e00137202 */ /* 0x000fe20000000f00 */
[----:B------:R-:W-:Y:S01]  /*9080*/  FADD.FTZ R8, R8, R100 ;  /* 0x0000006408087221 */ /* 0x000fe20000010000 */
[----:B------:R-:W-:Y:S01]  /*9090*/  MOV R14, R10 ;  /* 0x0000000a000e7202 */ /* 0x000fe20000000f00 */
[----:B----4-:R-:W-:Y:S01]  /*90a0*/  FFMA.FTZ R0, R0, R4, R11 ;  /* 0x0000000400007223 */ /* 0x010fe2000001000b */
[----:B------:R-:W-:Y:S01]  /*90b0*/  MOV R10, R6 ;  /* 0x00000006000a7202 */ /* 0x000fe20000000f00 */
[----:B------:R-:W-:Y:S01]  /*90c0*/  FADD.FTZ R9, R19, R9 ;  /* 0x0000000913097221 */ /* 0x000fe20000010000 */
[----:B------:R-:W-:Y:S01]  /*90d0*/  MOV R11, R7 ;  /* 0x00000007000b7202 */ /* 0x000fe20000000f00 */
[----:B------:R-:W-:Y:S01]  /*90e0*/  FADD.FTZ R0, R18, R0 ;  /* 0x0000000012007221 */ /* 0x000fe20000010000 */
[----:B------:R-:W2:Y:S01]  /*90f0*/  LDSM.16.MT88.4 R4, [R218+0x2d00] ;  /* 0x002d0000da04783b */ /* 0x000ea20000004200 */
[----:B------:R-:W-:Y:S01]  /*9100*/  FADD.FTZ R12, R13, R12 ;  /* 0x0000000c0d0c7221 */ /* 0x000fe20000010000 */
[----:B------:R-:W-:Y:S01]  /*9110*/  MOV R100, R104 ;  /* 0x0000006800647202 */ /* 0x000fe20000000f00 */
[----:B------:R-:W-:Y:S02]  /*9120*/  FADD.FTZ R8, R14, R8 ;  /* 0x000000080e087221 */ /* 0x000fe40000010000 */
        /* <DEDUP_REMOVED lines=17> */
[----:B------:R-:W-:Y:S01]  /*9240*/  FADD.FTZ R0, R240, R10 ;  /* 0x0000000af0007221 */ /* 0x000fe20000010000 */
[-C--:B--2---:R-:W-:Y:S01]  /*9250*/  HMMA.16816.F32 R84, R108, R4.reuse, R84 ;  /* 0x000000046c54723c */ /* 0x084fe20000001854 */
[----:B------:R-:W-:Y:S02]  /*9260*/  FADD.FTZ R11, R212, R8 ;  /* 0x00000008d40b7221 */ /* 0x000fe40000010000 */
[----:B------:R-:W-:Y:S02]  /*9270*/  FADD.FTZ R10, R211, R3 ;  /* 0x00000003d30a7221 */ /* 0x000fe40000010000 */
[----:B------:R-:W-:Y:S02]  /*9280*/  FADD.FTZ R8, R237, R12 ;  /* 0x0000000ced087221 */ /* 0x000fe40000010000 */
[----:B------:R-:W-:Y:S01]  /*9290*/  FADD.FTZ R9, R210, R0 ;  /* 0x00000000d2097221 */ /* 0x000fe20000010000 */
[C---:B------:R-:W-:Y:S01]  /*92a0*/  HMMA.16816.F32 R88, R176.reuse, R4, R88 ;  /* 0x00000004b058723c */ /* 0x040fe20000001858 */
[----:B------:R-:W-:Y:S03]  /*92b0*/  FADD.FTZ R3, R214, R11 ;  /* 0x0000000bd6037221 */ /* 0x000fe60000010000 */
[----:B------:R-:W-:Y:S02]  /*92c0*/  FADD.FTZ R0, R205, R10 ;  /* 0x0000000acd007221 */ /* 0x000fe40000010000 */
[----:B------:R-:W-:Y:S02]  /*92d0*/  FADD.FTZ R11, R215, R8 ;  /* 0x00000008d70b7221 */ /* 0x000fe40000010000 */
[----:B------:R-:W-:Y:S01]  /*92e0*/  FADD.FTZ R12, R202, R9 ;  /* 0x00000009ca0c7221 */ /* 0x000fe20000010000 */
[-C--:B------:R-:W-:Y:S03]  /*92f0*/  HMMA.16816.F32 R92, R176, R6.reuse, R92 ;  /* 0x00000006b05c723c */ /* 0x080fe6000000185c */
[----:B------:R-:W-:Y:S02]  /*9300*/  FADD.FTZ R10, R213, R3 ;  /* 0x00000003d50a7221 */ /* 0x000fe40000010000 */
[----:B------:R-:W-:Y:S02]  /*9310*/  FADD.FTZ R9, R204, R0 ;  /* 0x00000000cc097221 */ /* 0x000fe40000010000 */
[----:B------:R-:W-:Y:S01]  /*9320*/  FADD.FTZ R3, R209, R11 ;  /* 0x0000000bd1037221 */ /* 0x000fe20000010000 */
[----:B------:R-:W-:Y:S01]  /*9330*/  HMMA.16816.F32 R96, R108, R6, R96 ;  /* 0x000000066c60723c */ /* 0x000fe20000001860 */
[----:B------:R-:W-:Y:S03]  /*9340*/  FADD.FTZ R8, R203, R12 ;  /* 0x0000000ccb087221 */ /* 0x000fe60000010000 */
[----:B------:R-:W-:Y:S02]  /*9350*/  FADD.FTZ R0, R207, R10 ;  /* 0x0000000acf007221 */ /* 0x000fe40000010000 */
[----:B------:R-:W-:Y:S02]  /*9360*/  FADD.FTZ R11, R200, R9 ;  /* 0x00000009c80b7221 */ /* 0x000fe40000010000 */
[----:B------:R-:W-:Y:S04]  /*9370*/  FADD.FTZ R9, R208, R3 ;  /* 0x00000003d0097221 */ /* 0x000fe80000010000 */
        /* <DEDUP_REMOVED lines=15> */
[----:B------:R-:W-:Y:S01]  /*9470*/  STL [R1+0x14], R5 ;  /* 0x0000140501007387 */ /* 0x000fe20000100800 */
[----:B------:R-:W-:Y:S02]  /*9480*/  FADD.FTZ R4, R190, R4 ;  /* 0x00000004be047221 */ /* 0x000fe40000010000 */
[----:B------:R-:W-:Y:S02]  /*9490*/  FADD.FTZ R0, R186, R8 ;  /* 0x00000008ba007221 */ /* 0x000fe40000010000 */
[----:B------:R-:W-:Y:S01]  /*94a0*/  FADD.FTZ R3, R184, R3 ;  /* 0x00000003b8037221 */ /* 0x000fe20000010000 */
[----:B------:R-:W-:Y:S01]  /*94b0*/  STL [R1+0x18], R4 ;  /* 0x0000180401007387 */ /* 0x000fe20000100800 */
[----:B------:R-:W-:Y:S01]  /*94c0*/  FADD.FTZ R0, R107, R0 ;  /* 0x000000006b007221 */ /* 0x000fe20000010000 */
[----:B------:R-:W-:Y:S02]  /*94d0*/  MOV R107, R2 ;  /* 0x00000002006b7202 */ /* 0x000fe40000000f00 */
[----:B------:R2:W-:Y:S01]  /*94e0*/  STL [R1+0x1c], R3 ;  /* 0x00001c0301007387 */ /* 0x0005e20000100800 */
[----:B------:R-:W-:Y:S01]  /*94f0*/  FADD.FTZ R0, R106, R0 ;  /* 0x000000006a007221 */ /* 0x000fe20000010000 */
[----:B------:R-:W-:Y:S04]  /*9500*/  MOV R106, R103 ;  /* 0x00000067006a7202 */ /* 0x000fe80000000f00 */
[----:B------:R1:W-:Y:S01]  /*9510*/  STL [R1+0x20], R0 ;  /* 0x0000200001007387 */ /* 0x0003e20000100800 */
[----:B--2---:R-:W-:Y:S01]  /*9520*/  MOV R3, R105 ;  /* 0x0000006900037202 */ /* 0x004fe20000000f00 */
[----:B-1---5:R-:W-:-:S05]  /*9530*/  @P0 BRA `(.L_x_3) ;  /* 0xffffc2f000000947 */ /* 0x022fca000383ffff */
.L_x_2:
[----:B--2---:R-:W2:Y:S01]  /*9540*/  LDL.LU R0, [R1+0x14] ;  /* 0x0000140001007983 */ /* 0x004ea20000300800 */
[----:B------:R-:W-:Y:S01]  /*9550*/  MOV R64, c[0x0][0x4e8] ;  /* 0x00013a0000407a02 */ /* 0x000fe20000000f00 */
[----:B------:R-:W1:Y:S01]  /*9560*/  S2UR UR7, SR_CTAID.Y ;  /* 0x00000000000779c3 */ /* 0x000e620000002600 */
[----:B------:R-:W-:Y:S01]  /*9570*/  ULDC.64 UR4, c[0x0][0x490] ;  /* 0x0001240000047ab9 */ /* 0x000fe20000000a00 */
[----:B------:R-:W3:Y:S04]  /*9580*/  LDL.LU R12, [R1+0x18] ;  /* 0x00001800010c7983 */ /* 0x000ee80000300800 */
[----:B------:R-:W4:Y:S04]  /*9590*/  LDL.LU R11, [R1+0x1c] ;  /* 0x00001c00010b7983 */ /* 0x000f280000300800 */
[----:B------:R-:W4:Y:S04]  /*95a0*/  LDL.LU R4, [R1+0x20] ;  /* 0x0000200001047983 */ /* 0x000f280000300800 */
[----:B------:R-:W4:Y:S04]  /*95b0*/  LDL.LU R10, [R1+0x44] ;  /* 0x00004400010a7983 */ /* 0x000f280000300800 */
[----:B------:R-:W4:Y:S04]  /*95c0*/  LDL.LU R5, [R1+0x50] ;  /* 0x0000500001057983 */ /* 0x000f280000300800 */
[----:B------:R-:W4:Y:S01]  /*95d0*/  LDL.LU R13, [R1+0x40] ;  /* 0x00004000010d7983 */ /* 0x000f220000300800 */
[----:B------:R-:W-:Y:S01]  /*95e0*/  ISETP.NE.AND P5, PT, R64, 0x1, PT ;  /* 0x000000014000780c */ /* 0x000fe20003fa5270 */
[----:B-1----:R-:W-:-:S02]  /*95f0*/  UIMAD.WIDE.U32 UR8, UR7, UR4, URZ ;  /* 0x00000004070872a5 */ /* 0x002fc4000f8e003f */
[----:B------:R-:W-:Y:S01]  /*9600*/  USHF.R.S32.HI UR6, URZ, 0x1f, UR7 ;  /* 0x0000001f3f067899 */ /* 0x000fe20008011407 */
[----:B------:R-:W-:Y:S01]  /*9610*/  MOV R66, 0xff800000 ;  /* 0xff80000000427802 */ /* 0x000fe20000000f00 */
[----:B------:R-:W4:Y:S02]  /*9620*/  LDL.LU R106, [R1+0x38] ;  /* 0x00003800016a7983 */ /* 0x000f240000300800 */
[----:B------:R-:W-:Y:S01]  /*9630*/  UIMAD UR4, UR6, UR4, URZ ;  /* 0x00000004060472a4 */ /* 0x000fe2000f8e023f */
[----:B------:R-:W-:Y:S01]  /*9640*/  MOV R65, 0xff800000 ;  /* 0xff80000000417802 */ /* 0x000fe20000000f00 */
[----:B------:R-:W4:Y:S02]  /*9650*/  LDL R102, [R1+0x3c] ;  /* 0x00003c0001667983 */ /* 0x000f240000100800 */
[----:B------:R-:W-:-:S04]  /*9660*/  UIMAD UR4, UR7, UR5, UR4 ;  /* 0x00000005070472a4 */ /* 0x000fc8000f8e0204 */
[----:B------:R-:W-:Y:S01]  /*9670*/  UIADD3 UR4, UR9, UR4, URZ ;  /* 0x0000000409047290 */ /* 0x000fe2000fffe03f */
[----:B------:R-:W-:Y:S06]  /*9680*/  BAR.SYNC.DEFER_BLOCKING 0x1, 0x80 ;  /* 0x0042000000007b1d */ /* 0x000fec0000010000 */
[----:B--2---:R-:W1:Y:S04]  /*9690*/  SHFL.BFLY PT, R6, R0, 0x2, 0x1f ;  /* 0x0c401f0000067f89 */ /* 0x004e6800000e0000 */
[----:B---3--:R-:W2:Y:S04]  /*96a0*/  SHFL.BFLY PT, R7, R12, 0x2, 0x1f ;  /* 0x0c401f000c077f89 */ /* 0x008ea800000e0000 */
[----:B----4-:R-:W3:Y:S04]  /*96b0*/  SHFL.BFLY PT, R8, R11, 0x2, 0x1f ;  /* 0x0c401f000b087f89 */ /* 0x010ee800000e0000 */
[----:B------:R-:W4:Y:S01]  /*96c0*/  SHFL.BFLY PT, R9, R4, 0x2, 0x1f ;  /* 0x0c401f0004097f89 */ /* 0x000f2200000e0000 */
[----:B-1----:R-:W-:-:S02]  /*96d0*/  FADD.FTZ R6, R6, R0 ;  /* 0x0000000006067221 */ /* 0x002fc40000010000 */
[----:B--2---:R-:W-:-:S03]  /*96e0*/  FADD.FTZ R7, R7, R12 ;  /* 0x0000000c07077221 */ /* 0x004fc60000010000 */
[----:B------:R-:W1:Y:S01]  /*96f0*/  SHFL.BFLY PT, R0, R6, 0x1, 0x1f ;  /* 0x0c201f0006007f89 */ /* 0x000e6200000e0000 */
[----:B---3--:R-:W-:-:S03]  /*9700*/  FADD.FTZ R8, R8, R11 ;  /* 0x0000000b08087221 */ /* 0x008fc60000010000 */
[----:B------:R-:W2:Y:S01]  /*9710*/  S2R R12, SR_TID.X ;  /* 0x00000000000c7919 */ /* 0x000ea20000002100 */
[----:B----4-:R-:W-:-:S03]  /*9720*/  FADD.FTZ R9, R9, R4 ;  /* 0x0000000409097221 */ /* 0x010fc60000010000 */
[----:B------:R-:W3:Y:S04]  /*9730*/  SHFL.BFLY PT, R3, R7, 0x1, 0x1f ;  /* 0x0c201f0007037f89 */ /* 0x000ee800000e0000 */
[----:B------:R-:W4:Y:S04]  /*9740*/  SHFL.BFLY PT, R4, R8, 0x1, 0x1f ;  /* 0x0c201f0008047f89 */ /* 0x000f2800000e0000 */
[----:B------:R-:W4:Y:S01]  /*9750*/  SHFL.BFLY PT, R11, R9, 0x1, 0x1f ;  /* 0x0c201f00090b7f89 */ /* 0x000f2200000e0000 */
[----:B-1----:R-:W-:Y:S01]  /*9760*/  FADD.FTZ R6, R6, R0 ;  /* 0x0000000006067221 */ /* 0x002fe20000010000 */
[----:B------:R-:W-:-:S02]  /*9770*/  SHF.R.S32.HI R0, RZ, 0x2, R10 ;  /* 0x00000002ff007819 */ /* 0x000fc4000001140a */
[----:B------:R-:W-:Y:S02]  /*9780*/  MOV R10, R13 ;  /* 0x0000000d000a7202 */ /* 0x000fe40000000f00 */
[----:B--2---:R-:W-:Y:S02]  /*9790*/  SHF.R.S32.HI R14, RZ, 0x1f, R12 ;  /* 0x0000001fff0e7819 */ /* 0x004fe4000001140c */
[----:B------:R-:W-:Y:S01]  /*97a0*/  LEA R63, R5, R0, 0x4 ;  /* 0x00000000053f7211 */ /* 0x000fe200078e20ff */
[----:B---3--:R-:W-:Y:S01]  /*97b0*/  FADD.FTZ R7, R7, R3 ;  /* 0x0000000307077221 */ /* 0x008fe20000010000 */
[----:B------:R-:W-:Y:S01]  /*97c0*/  LEA.HI R101, R14, R12, RZ, 0x5 ;  /* 0x0000000c0e657211 */ /* 0x000fe200078f28ff */
[----:B------:R-:W-:Y:S01]  /*97d0*/  @P5 IMAD.HI.U32 R3, R13, c[0x0][0x4ec], RZ ;  /* 0x00013b000d035a27 */ /* 0x000fe200078e00ff */
[----:B------:R-:W-:Y:S02]  /*97e0*/  FSETP.NE.FTZ.AND P3, PT, R6, RZ, PT ;  /* 0x000000ff0600720b */ /* 0x000fe40003f75000 */
[----:B------:R-:W-:Y:S01]  /*97f0*/  LOP3.LUT R5, R101, 0xffffffe0, RZ, 0xc0, !PT ;  /* 0xffffffe065057812 */ /* 0x000fe200078ec0ff */
[----:B----4-:R-:W-:Y:S01]  /*9800*/  FADD.FTZ R8, R8, R4 ;  /* 0x0000000408087221 */ /* 0x010fe20000010000 */
[----:B------:R-:W-:Y:S01]  /*9810*/  @P5 SHF.R.U32.HI R10, RZ, c[0x0][0x4f0], R3 ;  /* 0x00013c00ff0a5a19 */ /* 0x000fe20000011603 */
[----:B------:R-:W-:Y:S01]  /*9820*/  FADD.FTZ R9, R9, R11 ;  /* 0x0000000b09097221 */ /* 0x000fe20000010000 */
[----:B------:R-:W-:Y:S01]  /*9830*/  MOV R0, RZ ;  /* 0x000000ff00007202 */ /* 0x000fe20000000f00 */
[----:B------:R-:W-:Y:S01]  /*9840*/  IMAD.IADD R3, R12, 0x1, -R5 ;  /* 0x000000010c037824 */ /* 0x000fe200078e0a05 */
[----:B------:R-:W-:-:S02]  /*9850*/  FSETP.NE.FTZ.AND P1, PT, R8, RZ, PT ;  /* 0x000000ff0800720b */ /* 0x000fc40003f35000 */
[----:B------:R-:W-:Y:S02]  /*9860*/  FSETP.NE.FTZ.AND P0, PT, R9, RZ, PT ;  /* 0x000000ff0900720b */ /* 0x000fe40003f15000 */
[----:B------:R-:W-:Y:S01]  /*9870*/  LOP3.LUT P4, RZ, R3, 0x3, RZ, 0xc0, !PT ;  /* 0x0000000303ff7812 */ /* 0x000fe2000788c0ff */
[----:B------:R-:W-:Y:S01]  /*9880*/  IMAD.MOV.U32 R3, RZ, RZ, RZ ;  /* 0x000000ffff037224 */ /* 0x000fe200078e00ff */
[----:B------:R-:W1:Y:S01]  /*9890*/  @P3 MUFU.RCP R0, R6 ;  /* 0x0000000600003308 */ /* 0x000e620000001000 */
[----:B------:R-:W-:Y:S02]  /*98a0*/  FSETP.NE.FTZ.AND P2, PT, R7, RZ, PT ;  /* 0x000000ff0700720b */ /* 0x000fe40003f55000 */
[----:B------:R-:W-:Y:S02]  /*98b0*/  MOV R4, RZ ;  /* 0x000000ff00047202 */ /* 0x000fe40000000f00 */
[----:B------:R-:W-:Y:S02]  /*98c0*/  IADD3 R5, -R10, RZ, RZ ;  /* 0x000000ff0a057210 */ /* 0x000fe40007ffe1ff */
[----:B------:R-:W-:Y:S01]  /*98d0*/  LEA.HI R14, R14, R12, RZ, 0x2 ;  /* 0x0000000c0e0e7211 */ /* 0x000fe200078f10ff */
[----:B------:R-:W2:Y:S02]  /*98e0*/  @P1 MUFU.RCP R3, R8 ;  /* 0x0000000800031308 */ /* 0x000ea40000001000 */
[----:B------:R-:W-:Y:S01]  /*98f0*/  IMAD R100, R5, c[0x0][0x4e8], R13 ;  /* 0x00013a0005647a24 */ /* 0x000fe200078e020d */
[----:B------:R-:W-:Y:S01]  /*9900*/  LOP3.LUT R15, R14, 0xfffffffc, RZ, 0xc0, !PT ;  /* 0xfffffffc0e0f7812 */ /* 0x000fe200078ec0ff */
[----:B-1----:R-:W-:-:S02]  /*9910*/  FMUL.FTZ R117, R0, R117 ;  /* 0x0000007500757220 */ /* 0x002fc40000410000 */
[C---:B------:R-:W-:Y:S02]  /*9920*/  FMUL.FTZ R16, R0.reuse, R116 ;  /* 0x0000007400107220 */ /* 0x040fe40000410000 */
[C---:B------:R-:W-:Y:S02]  /*9930*/  FMUL.FTZ R125, R0.reuse, R125 ;  /* 0x0000007d007d7220 */ /* 0x040fe40000410000 */
[C---:B------:R-:W-:Y:S02]  /*9940*/  FMUL.FTZ R18, R0.reuse, R124 ;  /* 0x0000007c00127220 */ /* 0x040fe40000410000 */
[----:B--2---:R-:W-:Y:S02]  /*9950*/  FMUL.FTZ R56, R3, R76 ;  /* 0x0000004c03387220 */ /* 0x004fe40000410000 */
[C---:B------:R-:W-:Y:S01]  /*9960*/  FMUL.FTZ R129, R0.reuse, R129 ;  /* 0x0000008100817220 */ /* 0x040fe20000410000 */
[----:B------:R-:W1:Y:S01]  /*9970*/  S2R R76, SR_CTAID.X ;  /* 0x00000000004c7919 */ /* 0x000e620000002500 */
[----:B------:R-:W-:-:S02]  /*9980*/  FMUL.FTZ R43, R0, R128 ;  /* 0x00000080002b7220 */ /* 0x000fc40000410000 */
[C---:B------:R-:W-:Y:S02]  /*9990*/  FMUL.FTZ R141, R0.reuse, R141 ;  /* 0x0000008d008d7220 */ /* 0x040fe40000410000 */
[C---:B------:R-:W-:Y:S02]  /*99a0*/  FMUL.FTZ R39, R0.reuse, R140 ;  /* 0x0000008c00277220 */ /* 0x040fe40000410000 */
[C---:B------:R-:W-:Y:S02]  /*99b0*/  FMUL.FTZ R145, R0.reuse, R145 ;  /* 0x0000009100917220 */ /* 0x040fe40000410000 */
[C---:B------:R-:W-:Y:S02]  /*99c0*/  FMUL.FTZ R35, R0.reuse, R144 ;  /* 0x0000009000237220 */ /* 0x040fe40000410000 */
[C---:B------:R-:W-:Y:S02]  /*99d0*/  FMUL.FTZ R157, R0.reuse, R157 ;  /* 0x0000009d009d7220 */ /* 0x040fe40000410000 */
        /* <DEDUP_REMOVED lines=12> */
[----:B------:R-:W-:Y:S01]  /*9aa0*/  FMUL.FTZ R50, R0, R96 ;  /* 0x0000006000327220 */ /* 0x000fe20000410000 */
[----:B------:R-:W-:Y:S01]  /*9ab0*/  MOV R0, RZ ;  /* 0x000000ff00007202 */ /* 0x000fe20000000f00 */
[----:B------:R-:W2:Y:S01]  /*9ac0*/  @P3 MUFU.LG2 R6, R6 ;  /* 0x0000000600063308 */ /* 0x000ea20000000c00 */
[----:B------:R-:W-:-:S02]  /*9ad0*/  FMUL.FTZ R113, R3, R113 ;  /* 0x0000007103717220 */ /* 0x000fc40000410000 */
[C---:B------:R-:W-:Y:S02]  /*9ae0*/  FMUL.FTZ R20, R3.reuse, R112 ;  /* 0x0000007003147220 */ /* 0x040fe40000410000 */
[----:B------:R-:W-:-:S03]  /*9af0*/  FMUL.FTZ R121, R3, R121 ;  /* 0x0000007903797220 */ /* 0x000fc60000410000 */
[----:B------:R-:W-:Y:S01]  /*9b00*/  @P2 MUFU.RCP R4, R7 ;  /* 0x0000000700042308 */ /* 0x000fe20000001000 */
[C---:B------:R-:W-:Y:S02]  /*9b10*/  FMUL.FTZ R62, R3.reuse, R120 ;  /* 0x00000078033e7220 */ /* 0x040fe40000410000 */
[C---:B------:R-:W-:Y:S02]  /*9b20*/  FMUL.FTZ R133, R3.reuse, R133 ;  /* 0x0000008503857220 */ /* 0x040fe40000410000 */
[C---:B------:R-:W-:Y:S02]  /*9b30*/  FMUL.FTZ R41, R3.reuse, R132 ;  /* 0x0000008403297220 */ /* 0x040fe40000410000 */
[C---:B------:R-:W-:Y:S01]  /*9b40*/  FMUL.FTZ R137, R3.reuse, R137 ;  /* 0x0000008903897220 */ /* 0x040fe20000410000 */
[----:B------:R-:W3:Y:S01]  /*9b50*/  @P0 MUFU.RCP R0, R9 ;  /* 0x0000000900000308 */ /* 0x000ee20000001000 */
        /* <DEDUP_REMOVED lines=15> */
[----:B------:R-:W-:Y:S01]  /*9c50*/  FMUL.FTZ R48, R3, R92 ;  /* 0x0000005c03307220 */ /* 0x000fe20000410000 */
[----:B------:R-:W-:Y:S01]  /*9c60*/  @P3 MOV R3, 0x3f317218 ;  /* 0x3f31721800033802 */ /* 0x000fe20000000f00 */
[----:B------:R-:W4:Y:S01]  /*9c70*/  @P2 MUFU.LG2 R7, R7 ;  /* 0x0000000700072308 */ /* 0x000f220000000c00 */
[----:B--2---:R-:W-:Y:S01]  /*9c80*/  @P3 FMUL.FTZ R6, R6, 0.69314718246459960938 ;  /* 0x3f31721806063820 */ /* 0x004fe20000410000 */
[----:B------:R-:W-:Y:S02]  /*9c90*/  MOV R5, UR9 ;  /* 0x0000000900057c02 */ /* 0x000fe40008000f00 */
[----:B------:R-:W-:Y:S01]  /*9ca0*/  @P3 FMUL.FTZ R3, R3, c[0x0][0x2d0] ;  /* 0x0000b40003033a20 */ /* 0x000fe20000410000 */
[----:B------:R-:W-:Y:S01]  /*9cb0*/  MOV R68, 0xff800000 ;  /* 0xff80000000447802 */ /* 0x000fe20000000f00 */
[C---:B---3--:R-:W-:Y:S01]  /*9cc0*/  FMUL.FTZ R115, R0.reuse, R115 ;  /* 0x0000007300737220 */ /* 0x048fe20000410000 */
[----:B------:R-:W-:Y:S01]  /*9cd0*/  IADD3 R15, -R15, R12, RZ ;  /* 0x0000000c0f0f7210 */ /* 0x000fe20007ffe1ff */
        /* <DEDUP_REMOVED lines=22> */
[----:B------:R-:W-:Y:S01]  /*9e40*/  FMUL.FTZ R46, R0, R94 ;  /* 0x0000005e002e7220 */ /* 0x000fe20000410000 */
[----:B-1----:R-:W-:Y:S01]  /*9e50*/  LEA R0, R76, R63, 0x7 ;  /* 0x0000003f4c007211 */ /* 0x002fe200078e38ff */
[----:B------:R-:W-:Y:S02]  /*9e60*/  @P3 FFMA.FTZ R68, R3, R105, R6 ;  /* 0x0000006903443223 */ /* 0x000fe40000010006 */
[----:B------:R-:W1:Y:S01]  /*9e70*/  @P0 MUFU.LG2 R6, R9 ;  /* 0x0000000900060308 */ /* 0x000e620000000c00 */
[----:B------:R-:W-:Y:S01]  /*9e80*/  FMUL.FTZ R61, R4, R70 ;  /* 0x00000046043d7220 */ /* 0x000fe20000410000 */
[----:B------:R-:W-:Y:S01]  /*9e90*/  IADD3 R5, R0, 0x8, RZ ;  /* 0x0000000800057810 */ /* 0x000fe20007ffe0ff */
[----:B------:R-:W-:-:S02]  /*9ea0*/  IMAD R70, R64, c[0x0][0x388], RZ ;  /* 0x0000e20040467a24 */ /* 0x000fc400078e02ff */
        /* <DEDUP_REMOVED lines=22> */
[----:B------:R-:W-:Y:S01]  /*a010*/  FMUL.FTZ R49, R4, R98 ;  /* 0x0000006204317220 */ /* 0x000fe20000410000 */
[----:B------:R-:W2:Y:S01]  /*a020*/  @P1 MUFU.LG2 R8, R8 ;  /* 0x0000000800081308 */ /* 0x000ea20000000c00 */
[----:B------:R-:W-:Y:S01]  /*a030*/  IMAD.U32 R4, RZ, RZ, UR8 ;  /* 0x00000008ff047e24 */ /* 0x000fe2000f8e00ff */
[----:B------:R-:W-:-:S02]  /*a040*/  @P2 MOV R3, 0x3f317218 ;  /* 0x3f31721800032802 */ /* 0x000fc40000000f00 */
[-C--:B------:R-:W-:Y:S01]  /*a050*/  ISETP.GE.OR P6, PT, R5, R70.reuse, P4 ;  /* 0x000000460500720c */ /* 0x080fe200027c6670 */
[----:B------:R-:W-:Y:S01]  /*a060*/  IMAD.MOV.U32 R12, RZ, RZ, R4 ;  /* 0x000000ffff0c7224 */ /* 0x000fe200078e0004 */
[C---:B------:R-:W-:Y:S01]  /*a070*/  IADD3 R4, R0.reuse, 0x40, RZ ;  /* 0x0000004000047810 */ /* 0x040fe20007ffe0ff */
[----:B----4-:R-:W-:Y:S01]  /*a080*/  @P2 FMUL.FTZ R5, R7, 0.69314718246459960938 ;  /* 0x3f31721807052820 */ /* 0x010fe20000410000 */
[C---:B------:R-:W-:Y:S01]  /*a090*/  ISETP.GE.OR P3, PT, R0.reuse, R70, P4 ;  /* 0x000000460000720c */ /* 0x040fe20002766670 */
[----:B------:R-:W3:Y:S01]  /*a0a0*/  S2R R72, SR_CTAID.Z ;  /* 0x0000000000487919 */ /* 0x000ee20000002700 */
[----:B------:R-:W-:Y:S01]  /*a0b0*/  IADD3 R7, R0, 0x48, RZ ;  /* 0x0000004800077810 */ /* 0x000fe20007ffe0ff */
[----:B------:R-:W-:Y:S01]  /*a0c0*/  @P2 FMUL.FTZ R3, R3, c[0x0][0x2d0] ;  /* 0x0000b40003032a20 */ /* 0x000fe20000410000 */
[----:B------:R-:W-:Y:S01]  /*a0d0*/  @P0 MOV R0, 0x3f317218 ;  /* 0x3f31721800000802 */ /* 0x000fe20000000f00 */
[----:B-1----:R-:W-:Y:S02]  /*a0e0*/  @P0 FMUL.FTZ R6, R6, 0.69314718246459960938 ;  /* 0x3f31721806060820 */ /* 0x002fe40000410000 */
[----:B------:R-:W-:Y:S01]  /*a0f0*/  @P2 FFMA.FTZ R66, R3, R104, R5 ;  /* 0x0000006803422223 */ /* 0x000fe20000010005 */
[----:B------:R-:W-:Y:S01]  /*a100*/  @P1 MOV R3, 0x3f317218 ;  /* 0x3f31721800031802 */ /* 0x000fe20000000f00 */
[----:B------:R-:W-:-:S02]  /*a110*/  @P0 FMUL.FTZ R0, R0, c[0x0][0x2d0] ;  /* 0x0000b40000000a20 */ /* 0x000fc40000410000 */
[----:B------:R-:W-:Y:S01]  /*a120*/  IMAD.MOV.U32 R64, RZ, RZ, -0x800000 ;  /* 0xff800000ff407424 */ /* 0x000fe200078e00ff */
[----:B------:R-:W-:Y:S01]  /*a130*/  MOV R13, UR4 ;  /* 0x00000004000d7c02 */ /* 0x000fe20008000f00 */
[----:B------:R-:W-:Y:S01]  /*a140*/  @P0 FFMA.FTZ R64, R0, R2, R6 ;  /* 0x0000000200400223 */ /* 0x000fe20000010006 */
[----:B------:R-:W-:Y:S01]  /*a150*/  SHF.R.S32.HI R0, RZ, 0x2, R14 ;  /* 0x00000002ff007819 */ /* 0x000fe2000001140e */
[----:B------:R-:W-:Y:S01]  /*a160*/  ULDC.64 UR4, c[0x0][0x3e8] ;  /* 0x0000fa0000047ab9 */ /* 0x000fe20000000a00 */
[----:B------:R-:W-:Y:S01]  /*a170*/  P2R R67, PR, RZ, 0x40 ;  /* 0x00000040ff437803 */ /* 0x000fe20000000000 */
[----:B--2---:R-:W-:Y:S01]  /*a180*/  @P1 FMUL.FTZ R8, R8, 0.69314718246459960938 ;  /* 0x3f31721808081820 */ /* 0x004fe20000410000 */
[-C--:B------:R-:W-:Y:S01]  /*a190*/  ISETP.GE.OR P6, PT, R4, R70.reuse, P4 ;  /* 0x000000460400720c */ /* 0x080fe200027c6670 */
[----:B------:R-:W-:Y:S01]  /*a1a0*/  @P1 FMUL.FTZ R3, R3, c[0x0][0x2d0] ;  /* 0x0000b40003031a20 */ /* 0x000fe20000410000 */
[----:B------:R-:W-:Y:S01]  /*a1b0*/  UIMAD UR6, UR6, UR4, URZ ;  /* 0x00000004060672a4 */ /* 0x000fe2000f8e023f */
[----:B------:R-:W-:-:S02]  /*a1c0*/  ISETP.GE.OR P4, PT, R7, R70, P4 ;  /* 0x000000460700720c */ /* 0x000fc40002786670 */
[----:B------:R-:W-:Y:S01]  /*a1d0*/  LEA.HI R2, R15, R15, RZ, 0x1 ;  /* 0x0000000f0f027211 */ /* 0x000fe200078f08ff */
[----:B------:R-:W-:Y:S01]  /*a1e0*/  @P1 FFMA.FTZ R65, R3, R103, R8 ;  /* 0x0000006703411223 */ /* 0x000fe20000010008 */
[----:B------:R-:W-:Y:S01]  /*a1f0*/  SHF.R.S32.HI R7, RZ, 0x1f, R0 ;  /* 0x0000001fff077819 */ /* 0x000fe20000011400 */
[----:B------:R-:W-:Y:S01]  /*a200*/  UIMAD.WIDE.U32 UR8, UR7, UR4, URZ ;  /* 0x00000004070872a5 */ /* 0x000fe2000f8e003f */
[----:B------:R-:W-:Y:S01]  /*a210*/  SHF.R.S32.HI R3, RZ, 0x5, R101 ;  /* 0x00000005ff037819 */ /* 0x000fe20000011465 */
[----:B------:R-:W-:Y:S01]  /*a220*/  UIMAD UR5, UR7, UR5, UR6 ;  /* 0x00000005070572a4 */ /* 0x000fe2000f8e0206 */
[C---:B------:R-:W-:Y:S02]  /*a230*/  LOP3.LUT R6, R2.reuse, 0x1ffffffe, RZ, 0xc0, !PT ;  /* 0x1ffffffe02067812 */ /* 0x040fe400078ec0ff */
[----:B------:R-:W-:Y:S02]  /*a240*/  LEA.HI R7, R7, R0, RZ, 0x3 ;  /* 0x0000000007077211 */ /* 0x000fe400078f18ff */
[----:B------:R-:W-:Y:S01]  /*a250*/  SHF.L.U32 R2, R2, 0x5, RZ ;  /* 0x0000000502027819 */ /* 0x000fe200000006ff */
[----:B------:R-:W-:Y:S01]  /*a260*/  UIADD3 UR5, UR9, UR5, URZ ;  /* 0x0000000509057290 */ /* 0x000fe2000fffe03f */
[----:B------:R-:W-:-:S02]  /*a270*/  LEA R14, R3, R15, 0x8 ;  /* 0x0000000f030e7211 */ /* 0x000fc400078e40ff */
[----:B------:R-:W-:Y:S02]  /*a280*/  IADD3 R3, R15, -R6, RZ ;  /* 0x800000060f037210 */ /* 0x000fe40007ffe0ff */
[----:B------:R-:W-:Y:S02]  /*a290*/  LOP3.LUT R6, R7, 0xfffffff8, RZ, 0xc0, !PT ;  /* 0xfffffff807067812 */ /* 0x000fe400078ec0ff */
[----:B------:R-:W-:Y:S02]  /*a2a0*/  LOP3.LUT R2, R2, 0xffffffc0, RZ, 0xc0, !PT ;  /* 0xffffffc002027812 */ /* 0x000fe400078ec0ff */
[----:B---3--:R-:W-:Y:S02]  /*a2b0*/  SHF.R.S32.HI R8, RZ, 0x1f, R72 ;  /* 0x0000001fff087819 */ /* 0x008fe40000011448 */
[----:B------:R-:W-:Y:S02]  /*a2c0*/  MOV R4, UR8 ;  /* 0x0000000800047c02 */ /* 0x000fe40008000f00 */
[----:B------:R-:W-:Y:S01]  /*a2d0*/  MOV R5, UR9 ;  /* 0x0000000900057c02 */ /* 0x000fe20008000f00 */
[----:B------:R-:W-:Y:S01]  /*a2e0*/  IMAD.U32 R5, RZ, RZ, UR5 ;  /* 0x00000005ff057e24 */ /* 0x000fe2000f8e00ff */
[----:B------:R-:W-:Y:S01]  /*a2f0*/  IADD3 R7, R0, -R6, RZ ;  /* 0x8000000600077210 */ /* 0x000fe20007ffe0ff */
[----:B------:R-:W-:-:S02]  /*a300*/  IMAD R0, R3, 0x8, R2 ;  /* 0x0000000803007824 */ /* 0x000fc400078e0202 */
[----:B------:R-:W-:Y:S02]  /*a310*/  IMAD R9, R8, c[0x0][0x3f0], RZ ;  /* 0x0000fc0008097a24 */ /* 0x000fe400078e02ff */
[----:B------:R-:W-:Y:S01]  /*a320*/  IMAD.WIDE.U32 R2, R72, c[0x0][0x3f0], R4 ;  /* 0x0000fc0048027a25 */ /* 0x000fe200078e0004 */
[----:B------:R-:W-:-:S03]  /*a330*/  IADD3 R5, R63, R0, RZ ;  /* 0x000000003f057210 */ /* 0x000fc60007ffe0ff */
[----:B------:R-:W-:Y:S01]  /*a340*/  IMAD R6, R72, c[0x0][0x3f4], R9 ;  /* 0x0000fd0048067a24 */ /* 0x000fe200078e0209 */
[----:B------:R-:W-:Y:S02]  /*a350*/  LEA.HI R0, R7, R7, RZ, 0x1 ;  /* 0x0000000707007211 */ /* 0x000fe400078f08ff */
[----:B------:R-:W-:Y:S01]  /*a360*/  SHF.R.S32.HI R4, RZ, 0x1f, R10 ;  /* 0x0000001fff047819 */ /* 0x000fe2000001140a */
[----:B------:R-:W-:Y:S01]  /*a370*/  IMAD R8, R8, c[0x0][0x498], RZ ;  /* 0x0001260008087a24 */ /* 0x000fe200078e02ff */
[----:B------:R-:W-:Y:S02]  /*a380*/  LEA R9, R76, R5, 0x7 ;  /* 0x000000054c097211 */ /* 0x000fe400078e38ff */
[----:B------:R-:W-:Y:S02]  /*a390*/  IADD3 R3, R3, R6, RZ ;  /* 0x0000000603037210 */ /* 0x000fe40007ffe0ff */
[----:B------:R-:W-:Y:S01]  /*a3a0*/  LOP3.LUT R6, R0, 0x3fffffe, RZ, 0xc0, !PT ;  /* 0x03fffffe00067812 */ /* 0x000fe200078ec0ff */
[----:B------:R-:W-:Y:S01]  /*a3b0*/  IMAD R4, R4, c[0x0][0x3e0], RZ ;  /* 0x0000f80004047a24 */ /* 0x000fe200078e02ff */
[----:B------:R-:W-:Y:S01]  /*a3c0*/  SHF.R.S32.HI R0, RZ, 0x1, R0 ;  /* 0x00000001ff007819 */ /* 0x000fe20000011400 */
[----:B------:R-:W-:Y:S01]  /*a3d0*/  IMAD R63, R72, c[0x0][0x49c], R8 ;  /* 0x00012700483f7a24 */ /* 0x000fe200078e0208 */
[----:B------:R-:W-:Y:S01]  /*a3e0*/  IADD3 R8, R7, -R6, RZ ;  /* 0x8000000607087210 */ /* 0x000fe20007ffe0ff */
[----:B------:R-:W-:Y:S01]  /*a3f0*/  @P5 IMAD.HI.U32 R5, R9, c[0x0][0x4ec], RZ ;  /* 0x00013b0009055a27 */ /* 0x000fe200078e00ff */
[----:B------:R-:W-:-:S03]  /*a400*/  SHF.L.U32 R6, R0, 0x6, RZ ;  /* 0x0000000600067819 */ /* 0x000fc600000006ff */
[C---:B------:R-:W-:Y:S02]  /*a410*/  IMAD R7, R10.reuse, c[0x0][0x3e4], R4 ;  /* 0x0000f9000a077a24 */ /* 0x040fe400078e0204 */
[----:B------:R-:W-:Y:S01]  /*a420*/  IMAD.MOV.U32 R4, RZ, RZ, R9 ;  /* 0x000000ffff047224 */ /* 0x000fe200078e0009 */
[----:B------:R-:W-:Y:S01]  /*a430*/  @P5 SHF.R.U32.HI R4, RZ, c[0x0][0x4f0], R5 ;  /* 0x00013c00ff045a19 */ /* 0x000fe20000011605 */
[----:B------:R-:W-:Y:S01]  /*a440*/  IMAD.WIDE.U32 R2, R10, c[0x0][0x3e0], R2 ;  /* 0x0000f8000a027a25 */ /* 0x000fe200078e0002 */
[----:B------:R-:W-:Y:S02]  /*a450*/  LOP3.LUT R5, R6, 0xc0, RZ, 0xc0, !PT ;  /* 0x000000c006057812 */ /* 0x000fe400078ec0ff */
[----:B------:R-:W-:Y:S02]  /*a460*/  LEA R10, R8, R14, 0x4 ;  /* 0x0000000e080a7211 */ /* 0x000fe400078e20ff */
[C---:B------:R-:W-:Y:S02]  /*a470*/  LOP3.LUT P1, RZ, R0.reuse, 0x2, RZ, 0xc0, !PT ;  /* 0x0000000200ff7812 */ /* 0x040fe4000782c0ff */
[----:B------:R-:W-:-:S02]  /*a480*/  LOP3.LUT R8, R0, 0x1, RZ, 0xc0, !PT ;  /* 0x0000000100087812 */ /* 0x000fc400078ec0ff */
[----:B------:R-:W-:Y:S02]  /*a490*/  IADD3 R6, -R4, RZ, RZ ;  /* 0x000000ff04067210 */ /* 0x000fe40007ffe1ff */
[----:B------:R-:W-:Y:S01]  /*a4a0*/  LEA.HI R0, R5, R5, RZ, 0x1d ;  /* 0x0000000505007211 */ /* 0x000fe200078fe8ff */
[----:B------:R-:W-:Y:S01]  /*a4b0*/  IMAD.WIDE.U32 R12, R72, c[0x0][0x498], R12 ;  /* 0x00012600480c7a25 */ /* 0x000fe200078e000c */
[----:B------:R-:W-:Y:S02]  /*a4c0*/  IADD3 R3, R3, R7, RZ ;  /* 0x0000000703037210 */ /* 0x000fe40007ffe0ff */
[----:B------:R-:W-:Y:S01]  /*a4d0*/  SHF.R.S32.HI R5, RZ, 0x1f, R100 ;  /* 0x0000001fff057819 */ /* 0x000fe20000011464 */
[----:B------:R-:W-:Y:S01]  /*a4e0*/  IMAD R6, R6, c[0x0][0x4e8], R9 ;  /* 0x00013a0006067a24 */ /* 0x000fe200078e0209 */
[----:B------:R-:W-:Y:S01]  /*a4f0*/  ISETP.NE.U32.AND P2, PT, R8, 0x1, PT ;  /* 0x000000010800780c */ /* 0x000fe20003f45070 */
[----:B------:R-:W-:Y:S01]  /*a500*/  IMAD.U32 R0, R10, 0x2, R0 ;  /* 0x000000020a007824 */ /* 0x000fe200078e0000 */
[----:B------:R-:W-:Y:S01]  /*a510*/  SHF.R.S32.HI R7, RZ, 0x1f, R4 ;  /* 0x0000001fff077819 */ /* 0x000fe20000011404 */
[----:B------:R-:W-:Y:S01]  /*a520*/  IMAD R5, R5, c[0x0][0x3d8], RZ ;  /* 0x0000f60005057a24 */ /* 0x000fe200078e02ff */
[----:B------:R-:W-:Y:S01]  /*a530*/  IADD3 R4, P0, R4, R12, RZ ;  /* 0x0000000c04047210 */ /* 0x000fe20007f1e0ff */
[----:B------:R-:W-:Y:S01]  /*a540*/  IMAD.WIDE.U32 R14, R100, c[0x0][0x3d8], R2 ;  /* 0x0000f600640e7a25 */ /* 0x000fe200078e0002 */
[----:B------:R-:W-:-:S02]  /*a550*/  SHF.R.S32.HI R3, RZ, 0x1f, R6 ;  /* 0x0000001fff037819 */ /* 0x000fc40000011406 */
[----:B------:R-:W-:Y:S02]  /*a560*/  SHF.L.U32 R0, R0, 0x1, RZ ;  /* 0x0000000100007819 */ /* 0x000fe400000006ff */
[----:B------:R-:W-:Y:S01]  /*a570*/  ISETP.NE.AND P5, PT, R67, RZ, PT ;  /* 0x000000ff4300720c */ /* 0x000fe20003fa5270 */
[----:B------:R-:W-:Y:S01]  /*a580*/  IMAD R67, R100, c[0x0][0x3dc], R5 ;  /* 0x0000f70064437a24 */ /* 0x000fe200078e0205 */
[----:B------:R-:W-:Y:S01]  /*a590*/  IADD3.X R5, R7, R13, R63, P0, !PT ;  /* 0x0000000d07057210 */ /* 0x000fe200007fe43f */
[----:B------:R-:W-:Y:S01]  /*a5a0*/  IMAD R3, R3, c[0x0][0x488], RZ ;  /* 0x0001220003037a24 */ /* 0x000fe200078e02ff */
[C---:B------:R-:W-:Y:S02]  /*a5b0*/  IADD3 R7, R0.reuse, 0x80, RZ ;  /* 0x0000008000077810 */ /* 0x040fe40007ffe0ff */
[----:B------:R-:W-:Y:S01]  /*a5c0*/  IADD3 R2, R0, 0x70, RZ ;  /* 0x0000007000027810 */ /* 0x000fe20007ffe0ff */
[----:B------:R-:W-:Y:S01]  /*a5d0*/  IMAD.WIDE.U32 R4, R6, c[0x0][0x488], R4 ;  /* 0x0001220006047a25 */ /* 0x000fe200078e0004 */
[----:B------:R-:W-:-:S02]  /*a5e0*/  @P2 IADD3 R2, R7, 0x10, RZ ;  /* 0x0000001007022810 */ /* 0x000fc40007ffe0ff */
[----:B------:R-:W-:Y:S01]  /*a5f0*/  MOV R7, 0x20 ;  /* 0x0000002000077802 */ /* 0x000fe20000000f00 */
[----:B------:R-:W-:Y:S01]  /*a600*/  IMAD R3, R6, c[0x0][0x48c], R3 ;  /* 0x0001230006037a24 */ /* 0x000fe200078e0203 */
[----:B------:R-:W-:Y:S02]  /*a610*/  F2FP.PACK_AB R16, R117, R16 ;  /* 0x000000107510723e */ /* 0x000fe400000000ff */
[----:B------:R-:W-:Y:S02]  /*a620*/  F2FP.PACK_AB R11, R119, R11 ;  /* 0x0000000b770b723e */ /* 0x000fe400000000ff */
[----:B------:R-:W-:Y:S02]  /*a630*/  SEL R7, R7, 0xffffffe0, !P1 ;  /* 0xffffffe007077807 */ /* 0x000fe40004800000 */
[----:B------:R-:W-:Y:S02]  /*a640*/  LEA R6, P0, R4, c[0x0][0x450], 0x2 ;  /* 0x0001140004067a11 */ /* 0x000fe400078010ff */
[----:B------:R-:W-:-:S02]  /*a650*/  IADD3 R5, R5, R3, RZ ;  /* 0x0000000305057210 */ /* 0x000fc40007ffe0ff */
[----:B------:R-:W-:Y:S02]  /*a660*/  F2FP.PACK_AB R18, R125, R18 ;  /* 0x000000127d12723e */ /* 0x000fe400000000ff */
[----:B------:R-:W-:Y:S02]  /*a670*/  F2FP.PACK_AB R17, R127, R17 ;  /* 0x000000117f11723e */ /* 0x000fe400000000ff */
[----:B------:R-:W-:Y:S02]  /*a680*/  F2FP.PACK_AB R20, R113, R20 ;  /* 0x000000147114723e */ /* 0x000fe400000000ff */
[----:B------:R-:W-:Y:S02]  /*a690*/  F2FP.PACK_AB R19, R115, R19 ;  /* 0x000000137313723e */ /* 0x000fe400000000ff */
[----:B------:R-:W-:Y:S02]  /*a6a0*/  F2FP.PACK_AB R62, R121, R62 ;  /* 0x0000003e793e723e */ /* 0x000fe400000000ff */
[----:B------:R-:W-:Y:S01]  /*a6b0*/  F2FP.PACK_AB R44, R123, R44 ;  /* 0x0000002c7b2c723e */ /* 0x000fe200000000ff */
[----:B------:R-:W-:Y:S01]  /*a6c0*/  STS [R0+0x80], R16 ;  /* 0x0000801000007388 */ /* 0x000fe20000000800 */
[----:B------:R-:W-:-:S02]  /*a6d0*/  F2FP.PACK_AB R43, R129, R43 ;  /* 0x0000002b812b723e */ /* 0x000fc400000000ff */
[----:B------:R-:W-:Y:S01]  /*a6e0*/  F2FP.PACK_AB R42, R131, R42 ;  /* 0x0000002a832a723e */ /* 0x000fe200000000ff */
[----:B------:R-:W-:Y:S01]  /*a6f0*/  STS [R0+0x280], R11 ;  /* 0x0002800b00007388 */ /* 0x000fe20000000800 */
[----:B------:R-:W-:Y:S02]  /*a700*/  IADD3 R3, R0, R7, RZ ;  /* 0x0000000700037210 */ /* 0x000fe40007ffe0ff */
[----:B------:R-:W-:Y:S01]  /*a710*/  LEA.HI.X R5, R4, c[0x0][0x454], R5, 0x2, P0 ;  /* 0x0001150004057a11 */ /* 0x000fe200000f1405 */
[----:B------:R-:W-:Y:S01]  /*a720*/  IMAD.IADD R4, R7, 0x1, R2 ;  /* 0x0000000107047824 */ /* 0x000fe200078e0202 */
[----:B------:R-:W-:Y:S01]  /*a730*/  F2FP.PACK_AB R39, R141, R39 ;  /* 0x000000278d27723e */ /* 0x000fe200000000ff */
[----:B------:R-:W-:Y:S01]  /*a740*/  STS [R2], R18 ;  /* 0x0000001202007388 */ /* 0x000fe20000000800 */
[----:B------:R-:W-:Y:S02]  /*a750*/  F2FP.PACK_AB R38, R143, R38 ;  /* 0x000000268f26723e */ /* 0x000fe400000000ff */
[----:B------:R-:W-:Y:S01]  /*a760*/  F2FP.PACK_AB R41, R133, R41 ;  /* 0x000000298529723e */ /* 0x000fe200000000ff */
[----:B------:R-:W-:Y:S01]  /*a770*/  STS [R2+0x200], R17 ;  /* 0x0002001102007388 */ /* 0x000fe20000000800 */
[----:B------:R-:W-:-:S02]  /*a780*/  F2FP.PACK_AB R40, R135, R40 ;  /* 0x000000288728723e */ /* 0x000fc400000000ff */
[----:B------:R-:W-:Y:S01]  /*a790*/  F2FP.PACK_AB R37, R137, R37 ;  /* 0x000000258925723e */ /* 0x000fe200000000ff */
[----:B------:R-:W-:Y:S01]  /*a7a0*/  STS [R0+0x1080], R20 ;  /* 0x0010801400007388 */ /* 0x000fe20000000800 */
[----:B------:R-:W-:Y:S02]  /*a7b0*/  F2FP.PACK_AB R36, R139, R36 ;  /* 0x000000248b24723e */ /* 0x000fe400000000ff */
[----:B------:R-:W-:Y:S01]  /*a7c0*/  F2FP.PACK_AB R35, R145, R35 ;  /* 0x000000239123723e */ /* 0x000fe200000000ff */
[----:B------:R-:W-:Y:S01]  /*a7d0*/  STS [R0+0x1280], R19 ;  /* 0x0012801300007388 */ /* 0x000fe20000000800 */
[----:B------:R-:W-:Y:S02]  /*a7e0*/  F2FP.PACK_AB R34, R147, R34 ;  /* 0x000000229322723e */ /* 0x000fe400000000ff */
[----:B------:R-:W-:Y:S01]  /*a7f0*/  F2FP.PACK_AB R31, R157, R31 ;  /* 0x0000001f9d1f723e */ /* 0x000fe200000000ff */
[----:B------:R-:W-:Y:S01]  /*a800*/  STS [R2+0x1000], R62 ;  /* 0x0010003e02007388 */ /* 0x000fe20000000800 */
[----:B------:R-:W-:-:S03]  /*a810*/  F2FP.PACK_AB R30, R159, R30 ;  /* 0x0000001e9f1e723e */ /* 0x000fc600000000ff */
[----:B------:R-:W-:Y:S01]  /*a820*/  STS [R2+0x1200], R44 ;  /* 0x0012002c02007388 */ /* 0x000fe20000000800 */
[----:B------:R-:W-:Y:S02]  /*a830*/  F2FP.PACK_AB R33, R149, R33 ;  /* 0x000000219521723e */ /* 0x000fe400000000ff */
[----:B------:R-:W-:Y:S01]  /*a840*/  F2FP.PACK_AB R32, R151, R32 ;  /* 0x000000209720723e */ /* 0x000fe200000000ff */
[----:B------:R-:W-:Y:S01]  /*a850*/  STS [R3+0x80], R43 ;  /* 0x0000802b03007388 */ /* 0x000fe20000000800 */
[----:B------:R-:W-:-:S03]  /*a860*/  F2FP.PACK_AB R29, R153, R29 ;  /* 0x0000001d991d723e */ /* 0x000fc600000000ff */
[----:B------:R-:W-:Y:S01]  /*a870*/  STS [R3+0x280], R42 ;  /* 0x0002802a03007388 */ /* 0x000fe20000000800 */
[----:B------:R-:W-:-:S03]  /*a880*/  F2FP.PACK_AB R28, R155, R28 ;  /* 0x0000001c9b1c723e */ /* 0x000fc600000000ff */
[----:B------:R-:W-:Y:S01]  /*a890*/  STS [R4], R39 ;  /* 0x0000002704007388 */ /* 0x000fe20000000800 */
[----:B------:R-:W-:-:S03]  /*a8a0*/  F2FP.PACK_AB R27, R161, R27 ;  /* 0x0000001ba11b723e */ /* 0x000fc600000000ff */
[----:B------:R-:W-:Y:S01]  /*a8b0*/  STS [R4+0x200], R38 ;  /* 0x0002002604007388 */ /* 0x000fe20000000800 */
        /* <DEDUP_REMOVED lines=23> */
[----:B------:R-:W-:Y:S04]  /*aa30*/  STS [R2+0x3200], R28 ;  /* 0x0032001c02007388 */ /* 0x000fe80000000800 */
        /* <DEDUP_REMOVED lines=9> */
[----:B------:R1:W-:Y:S04]  /*aad0*/  STS [R0+0x4280], R61 ;  /* 0x0042803d00007388 */ /* 0x0003e80000000800 */
[----:B------:R-:W-:Y:S04]  /*aae0*/  STS [R2+0x4000], R58 ;  /* 0x0040003a02007388 */ /* 0x000fe80000000800 */
[----:B------:R-:W-:Y:S04]  /*aaf0*/  STS [R2+0x4200], R57 ;  /* 0x0042003902007388 */ /* 0x000fe80000000800 */
[----:B------:R2:W-:Y:S04]  /*ab00*/  STS [R0+0x5080], R60 ;  /* 0x0050803c00007388 */ /* 0x0005e80000000800 */
[----:B-1----:R1:W5:Y:S04]  /*ab10*/  LDL R61, [R1+0x24] ;  /* 0x00002400013d7983 */ /* 0x0023680000100800 */
[----:B--2---:R1:W5:Y:S01]  /*ab20*/  LDL R60, [R1+0x28] ;  /* 0x00002800013c7983 */ /* 0x0043620000100800 */
[----:B------:R-:W-:-:S02]  /*ab30*/  F2FP.PACK_AB R59, R75, R59 ;  /* 0x0000003b4b3b723e */ /* 0x000fc400000000ff */
[----:B------:R-:W-:Y:S02]  /*ab40*/  F2FP.PACK_AB R56, R77, R56 ;  /* 0x000000384d38723e */ /* 0x000fe400000000ff */
[----:B------:R-:W-:Y:S02]  /*ab50*/  F2FP.PACK_AB R55, R79, R55 ;  /* 0x000000374f37723e */ /* 0x000fe400000000ff */
[----:B------:R-:W-:Y:S02]  /*ab60*/  F2FP.PACK_AB R54, R85, R54 ;  /* 0x000000365536723e */ /* 0x000fe400000000ff */
[----:B------:R-:W-:Y:S02]  /*ab70*/  F2FP.PACK_AB R53, R87, R53 ;  /* 0x000000355735723e */ /* 0x000fe400000000ff */
[----:B------:R-:W-:Y:S02]  /*ab80*/  F2FP.PACK_AB R50, R97, R50 ;  /* 0x000000326132723e */ /* 0x000fe400000000ff */
[----:B------:R-:W-:Y:S01]  /*ab90*/  F2FP.PACK_AB R49, R99, R49 ;  /* 0x000000316331723e */ /* 0x000fe200000000ff */
[----:B------:R2:W-:Y:S01]  /*aba0*/  STS [R0+0x5280], R59 ;  /* 0x0052803b00007388 */ /* 0x0005e20000000800 */
[----:B------:R-:W-:-:S02]  /*abb0*/  F2FP.PACK_AB R52, R89, R52 ;  /* 0x000000345934723e */ /* 0x000fc400000000ff */
[----:B------:R-:W-:Y:S01]  /*abc0*/  F2FP.PACK_AB R51, R91, R51 ;  /* 0x000000335b33723e */ /* 0x000fe200000000ff */
[----:B------:R-:W-:Y:S01]  /*abd0*/  STS [R2+0x5000], R56 ;  /* 0x0050003802007388 */ /* 0x000fe20000000800 */
[----:B------:R-:W-:Y:S02]  /*abe0*/  F2FP.PACK_AB R48, R93, R48 ;  /* 0x000000305d30723e */ /* 0x000fe400000000ff */
[----:B------:R-:W-:Y:S01]  /*abf0*/  F2FP.PACK_AB R46, R95, R46 ;  /* 0x0000002e5f2e723e */ /* 0x000fe200000000ff */
        /* <DEDUP_REMOVED lines=9> */
[----:B------:R-:W-:Y:S04]  /*ac90*/  SHFL.IDX PT, R10, R6, RZ, 0x1c1f ;  /* 0x001c1fff060a7589 */ /* 0x000fe800000e0000 */
[----:B------:R-:W3:Y:S04]  /*aca0*/  SHFL.IDX PT, R11, R5, RZ, 0x1c1f ;  /* 0x001c1fff050b7589 */ /* 0x000ee800000e0000 */
[----:B------:R-:W-:Y:S06]  /*acb0*/  BAR.SYNC.DEFER_BLOCKING 0x1, 0x80 ;  /* 0x0042000000007b1d */ /* 0x000fec0000010000 */
[----:B------:R-:W-:Y:S04]  /*acc0*/  SHFL.IDX PT, R8, R6, 0x1, 0x1c1f ;  /* 0x003c1f0006087f89 */ /* 0x000fe800000e0000 */
[----:B------:R-:W4:Y:S04]  /*acd0*/  SHFL.IDX PT, R9, R5, 0x1, 0x1c1f ;  /* 0x003c1f0005097f89 */ /* 0x000f2800000e0000 */
[----:B------:R-:W-:Y:S04]  /*ace0*/  SHFL.IDX PT, R12, R6, 0x2, 0x1c1f ;  /* 0x005c1f00060c7f89 */ /* 0x000fe800000e0000 */
[----:B------:R-:W1:Y:S04]  /*acf0*/  SHFL.IDX PT, R13, R5, 0x2, 0x1c1f ;  /* 0x005c1f00050d7f89 */ /* 0x000e6800000e0000 */
[----:B------:R-:W-:Y:S04]  /*ad00*/  SHFL.IDX PT, R6, R6, 0x3, 0x1c1f ;  /* 0x007c1f0006067f89 */ /* 0x000fe800000e0000 */
[----:B------:R1:W1:Y:S01]  /*ad10*/  SHFL.IDX PT, R7, R5, 0x3, 0x1c1f ;  /* 0x007c1f0005077f89 */ /* 0x00026200000e0000 */
[----:B--2---:R-:W-:-:S03]  /*ad20*/  SHF.L.U32 R0, R106, 0x1, RZ ;  /* 0x000000016a007819 */ /* 0x004fc600000006ff */
[----:B---3--:R-:W-:Y:S04]  /*ad30*/  @!P3 ST.E [R10.64], R68 ;  /* 0x000000440a00b985 */ /* 0x008fe8000c10190e */
[----:B----4-:R-:W-:Y:S04]  /*ad40*/  @!P5 ST.E [R8.64], R66 ;  /* 0x000000420800d985 */ /* 0x010fe8000c10190e */
[----:B-1----:R1:W-:Y:S04]  /*ad50*/  @!P6 ST.E [R12.64], R65 ;  /* 0x000000410c00e985 */ /* 0x0023e8000c10190e */
[----:B------:R-:W2:Y:S04]  /*ad60*/  S2R R5, SR_TID.X ;  /* 0x0000000000057919 */ /* 0x000ea80000002100 */
[----:B------:R3:W-:Y:S04]  /*ad70*/  @!P4 ST.E [R6.64], R64 ;  /* 0x000000400600c985 */ /* 0x0007e8000c10190e */
[----:B------:R3:W4:Y:S04]  /*ad80*/  LDS.128 R32, [R0+0x880] ;  /* 0x0008800000207984 */ /* 0x0007280000000c00 */
[----:B------:R3:W3:Y:S04]  /*ad90*/  LDS.128 R44, [R0+0x1080] ;  /* 0x00108000002c7984 */ /* 0x0006e80000000c00 */
[----:B------:R1:W3:Y:S04]  /*ada0*/  LDS.128 R52, [R0+0x1880] ;  /* 0x0018800000347984 */ /* 0x0002e80000000c00 */
[----:B------:R1:W3:Y:S04]  /*adb0*/  LDS.128 R28, [R0+0x2880] ;  /* 0x00288000001c7984 */ /* 0x0002e80000000c00 */
[----:B------:R3:W3:Y:S04]  /*adc0*/  LDS.128 R40, [R0+0x3080] ;  /* 0x0030800000287984 */ /* 0x0006e80000000c00 */
[----:B------:R3:W3:Y:S04]  /*add0*/  LDS.128 R48, [R0+0x3880] ;  /* 0x0038800000307984 */ /* 0x0006e80000000c00 */
[----:B------:R3:W3:Y:S04]  /*ade0*/  LDS.128 R24, [R0+0x4880] ;  /* 0x0048800000187984 */ /* 0x0006e80000000c00 */
[----:B------:R3:W3:Y:S04]  /*adf0*/  LDS.128 R36, [R0+0x5080] ;  /* 0x0050800000247984 */ /* 0x0006e80000000c00 */
[----:B------:R3:W3:Y:S01]  /*ae00*/  LDS.128 R56, [R0+0x5880] ;  /* 0x0058800000387984 */ /* 0x0006e20000000c00 */
[----:B------:R-:W-:-:S02]  /*ae10*/  IADD3 R2, R15, R67, RZ ;  /* 0x000000430f027210 */ /* 0x000fc40007ffe0ff */
[C---:B-1----:R-:W-:Y:S02]  /*ae20*/  LEA R13, P0, R14.reuse, c[0x0][0x380], 0x1 ;  /* 0x0000e0000e0d7a11 */ /* 0x042fe400078008ff */
[----:B--2---:R-:W-:Y:S02]  /*ae30*/  SHF.R.S32.HI R4, RZ, 0x1f, R5 ;  /* 0x0000001fff047819 */ /* 0x004fe40000011405 */
[----:B------:R-:W-:Y:S02]  /*ae40*/  LEA.HI.X R14, R14, c[0x0][0x384], R2, 0x1, P0 ;  /* 0x0000e1000e0e7a11 */ /* 0x000fe400000f0c02 */
[----:B------:R-:W-:Y:S02]  /*ae50*/  ISETP.GE.AND P0, PT, R102, R70, PT ;  /* 0x000000466600720c */ /* 0x000fe40003f06270 */
[----:B------:R-:W-:-:S04]  /*ae60*/  LEA.HI R4, R4, R5, RZ, 0x2 ;  /* 0x0000000504047211 */ /* 0x000fc800078f10ff */
[----:B------:R-:W-:Y:S01]  /*ae70*/  LOP3.LUT R4, R4, 0xfffffffc, RZ, 0xc0, !PT ;  /* 0xfffffffc04047812 */ /* 0x000fe200078ec0ff */
[----:B------:R1:W2:Y:S01]  /*ae80*/  SHFL.IDX PT, R2, R13, RZ, 0x1c1f ;  /* 0x001c1fff0d027589 */ /* 0x0002a200000e0000 */
[----:B------:R-:W-:Y:S02]  /*ae90*/  BSSY B0, `(.L_x_6) ;  /* 0x0000017000007945 */ /* 0x000fe40003800000 */
[----:B------:R-:W-:Y:S01]  /*aea0*/  IADD3 R4, -R4, R5, RZ ;  /* 0x0000000504047210 */ /* 0x000fe20007ffe1ff */
[----:B------:R1:W1:Y:S03]  /*aeb0*/  SHFL.IDX PT, R3, R14, RZ, 0x1c1f ;  /* 0x001c1fff0e037589 */ /* 0x00026600000e0000 */
[----:B------:R-:W-:Y:S01]  /*aec0*/  SHF.L.U32 R12, R4, 0x3, RZ ;  /* 0x00000003040c7819 */ /* 0x000fe200000006ff */
[----:B------:R-:W-:Y:S05]  /*aed0*/  @P0 BRA `(.L_x_7) ;  /* 0x0000012000000947 */ /* 0x000fea0003800000 */
[----:B----4-:R-:W4:Y:S01]  /*aee0*/  LDS.128 R20, [R0+0x80] ;  /* 0x0000800000147984 */ /* 0x010f220000000c00 */
[----:B-----5:R-:W-:-:S02]  /*aef0*/  ISETP.GE.AND P1, PT, R61, c[0x0][0x3c8], PT ;  /* 0x0000f2003d007a0c */ /* 0x020fc40003f26270 */
[----:B------:R-:W-:Y:S01]  /*af00*/  ISETP.GE.AND P0, PT, R60, c[0x0][0x3c8], PT ;  /* 0x0000f2003c007a0c */ /* 0x000fe20003f06270 */
[----:B------:R-:W3:Y:S01]  /*af10*/  LDS.128 R16, [R0+0x2080] ;  /* 0x0020800000107984 */ /* 0x000ee20000000c00 */
[----:B------:R-:W-:-:S03]  /*af20*/  ISETP.GE.AND P2, PT, R12, c[0x0][0x3c8], PT ;  /* 0x0000f2000c007a0c */ /* 0x000fc60003f46270 */
[----:B------:R2:W1:Y:S06]  /*af30*/  LDS.128 R8, [R0+0x4080] ;  /* 0x0040800000087984 */ /* 0x00046c0000000c00 */
[----:B------:R-:W-:-:S04]  /*af40*/  @!P1 SHF.R.S32.HI R4, RZ, 0x1f, R61 ;  /* 0x0000001fff049819 */ /* 0x000fc8000001143d */
[----:B------:R-:W-:Y:S01]  /*af50*/  @!P1 LEA.HI R4, R4, R61, RZ, 0x3 ;  /* 0x0000003d04049211 */ /* 0x000fe200078f18ff */
[----:B-123--:R-:W-:-:S03]  /*af60*/  @!P2 IMAD.WIDE R6, R12, 0x2, R2 ;  /* 0x000000020c06a825 */ /* 0x00efc600078e0202 */
[----:B------:R-:W-:-:S05]  /*af70*/  @!P1 LOP3.LUT R4, R4, 0xfffffff8, RZ, 0xc0, !PT ;  /* 0xfffffff804049812 */ /* 0x000fca00078ec0ff */
[----:B------:R-:W-:Y:S01]  /*af80*/  @!P1 IMAD.WIDE R4, R4, 0x2, R2 ;  /* 0x0000000204049825 */ /* 0x000fe200078e0202 */
[----:B------:R-:W-:-:S04]  /*af90*/  @!P0 SHF.R.S32.HI R0, RZ, 0x1f, R60 ;  /* 0x0000001fff008819 */ /* 0x000fc8000001143c */
[----:B------:R-:W-:-:S04]  /*afa0*/  @!P0 LEA.HI R0, R0, R60, RZ, 0x3 ;  /* 0x0000003c00008211 */ /* 0x000fc800078f18ff */
[----:B------:R-:W-:Y:S01]  /*afb0*/  @!P0 LOP3.LUT R0, R0, 0xfffffff8, RZ, 0xc0, !PT ;  /* 0xfffffff800008812 */ /* 0x000fe200078ec0ff */
[----:B----4-:R1:W-:Y:S04]  /*afc0*/  @!P2 ST.E.128 [R6.64], R20 ;  /* 0x000000140600a985 */ /* 0x0103e8000c101d0e */
[----:B------:R-:W-:Y:S01]  /*afd0*/  @!P0 IMAD.WIDE R2, R0, 0x2, R2 ;  /* 0x0000000200028825 */ /* 0x000fe200078e0202 */
[----:B------:R1:W-:Y:S04]  /*afe0*/  @!P1 ST.E.128 [R4.64], R16 ;  /* 0x0000001004009985 */ /* 0x0003e8000c101d0e */
[----:B------:R1:W-:Y:S02]  /*aff0*/  @!P0 ST.E.128 [R2.64], R8 ;  /* 0x0000000802008985 */ /* 0x0003e4000c101d0e */
.L_x_7:
[----:B----4-:R-:W-:Y:S05]  /*b000*/  BSYNC B0 ;  /* 0x0000000000007941 */ /* 0x010fea0003800000 */
.L_x_6:
[----:B---3--:R-:W-:Y:S01]  /*b010*/  IADD3 R0, R102, 0x20, RZ ;  /* 0x0000002066007810 */ /* 0x008fe20007ffe0ff */
[----:B-1----:R1:W3:Y:S01]  /*b020*/  SHFL.IDX PT, R3, R14, 0x1, 0x1c1f ;  /* 0x003c1f000e037f89 */ /* 0x0022e200000e0000 */
[----:B------:R-:W-:Y:S02]  /*b030*/  BSSY B0, `(.L_x_8) ;  /* 0x0000013000007945 */ /* 0x000fe40003800000 */
[----:B------:R-:W-:Y:S01]  /*b040*/  ISETP.GE.AND P0, PT, R0, R70, PT ;  /* 0x000000460000720c */ /* 0x000fe20003f06270 */
[----:B--2---:R1:W2:-:S12]  /*b050*/  SHFL.IDX PT, R2, R13, 0x1, 0x1c1f ;  /* 0x003c1f000d027f89 */ /* 0x00429800000e0000 */
[----:B------:R-:W-:Y:S05]  /*b060*/  @P0 BRA `(.L_x_9) ;  /* 0x000000f000000947 */ /* 0x000fea0003800000 */
[----:B-----5:R-:W-:Y:S02]  /*b070*/  ISETP.GE.AND P1, PT, R61, c[0x0][0x3c8], PT ;  /* 0x0000f2003d007a0c */ /* 0x020fe40003f26270 */
[----:B------:R-:W-:Y:S02]  /*b080*/  ISETP.GE.AND P0, PT, R60, c[0x0][0x3c8], PT ;  /* 0x0000f2003c007a0c */ /* 0x000fe40003f06270 */
[----:B------:R-:W-:-:S09]  /*b090*/  ISETP.GE.AND P2, PT, R12, c[0x0][0x3c8], PT ;  /* 0x0000f2000c007a0c */ /* 0x000fd20003f46270 */
[----:B------:R-:W-:Y:S02]  /*b0a0*/  @!P1 SHF.R.S32.HI R4, RZ, 0x1f, R61 ;  /* 0x0000001fff049819 */ /* 0x000fe4000001143d */
[----:B------:R-:W-:Y:S02]  /*b0b0*/  @!P0 SHF.R.S32.HI R0, RZ, 0x1f, R60 ;  /* 0x0000001fff008819 */ /* 0x000fe4000001143c */
[----:B------:R-:W-:Y:S01]  /*b0c0*/  @!P1 LEA.HI R4, R4, R61, RZ, 0x3 ;  /* 0x0000003d04049211 */ /* 0x000fe200078f18ff */
[--C-:B--23--:R-:W-:Y:S01]  /*b0d0*/  @!P2 IMAD.WIDE R6, R12, 0x2, R2.reuse ;  /* 0x000000020c06a825 */ /* 0x10cfe200078e0202 */
[----:B------:R-:W-:Y:S02]  /*b0e0*/  @!P0 LEA.HI R0, R0, R60, RZ, 0x3 ;  /* 0x0000003c00008211 */ /* 0x000fe400078f18ff */
[----:B------:R-:W-:Y:S02]  /*b0f0*/  @!P1 LOP3.LUT R4, R4, 0xfffffff8, RZ, 0xc0, !PT ;  /* 0xfffffff804049812 */ /* 0x000fe400078ec0ff */
[----:B------:R-:W-:Y:S01]  /*b100*/  @!P0 LOP3.LUT R0, R0, 0xfffffff8, RZ, 0xc0, !PT ;  /* 0xfffffff800008812 */ /* 0x000fe200078ec0ff */
[----:B------:R2:W-:Y:S02]  /*b110*/  @!P2 ST.E.128 [R6.64], R32 ;  /* 0x000000200600a985 */ /* 0x0005e4000c101d0e */
[----:B------:R-:W-:-:S04]  /*b120*/  @!P1 IMAD.WIDE R4, R4, 0x2, R2 ;  /* 0x0000000204049825 */ /* 0x000fc800078e0202 */
[----:B------:R-:W-:Y:S01]  /*b130*/  @!P0 IMAD.WIDE R2, R0, 0x2, R2 ;  /* 0x0000000200028825 */ /* 0x000fe200078e0202 */
[----:B------:R2:W-:Y:S04]  /*b140*/  @!P1 ST.E.128 [R4.64], R28 ;  /* 0x0000001c04009985 */ /* 0x0005e8000c101d0e */
[----:B------:R2:W-:Y:S02]  /*b150*/  @!P0 ST.E.128 [R2.64], R24 ;  /* 0x0000001802008985 */ /* 0x0005e4000c101d0e */
.L_x_9:
[----:B------:R-:W-:Y:S05]  /*b160*/  BSYNC B0 ;  /* 0x0000000000007941 */ /* 0x000fea0003800000 */
.L_x_8:
[----:B------:R-:W-:Y:S01]  /*b170*/  IADD3 R0, R102, 0x40, RZ ;  /* 0x0000004066007810 */ /* 0x000fe20007ffe0ff */
[----:B--23--:R2:W3:Y:S01]  /*b180*/  SHFL.IDX PT, R3, R14, 0x2, 0x1c1f ;  /* 0x005c1f000e037f89 */ /* 0x00c4e200000e0000 */
[----:B------:R-:W-:Y:S02]  /*b190*/  BSSY B0, `(.L_x_10) ;  /* 0x0000013000007945 */ /* 0x000fe40003800000 */
[----:B------:R-:W-:Y:S01]  /*b1a0*/  ISETP.GE.AND P0, PT, R0, R70, PT ;  /* 0x000000460000720c */ /* 0x000fe20003f06270 */
[----:B------:R2:W4:-:S12]  /*b1b0*/  SHFL.IDX PT, R2, R13, 0x2, 0x1c1f ;  /* 0x005c1f000d027f89 */ /* 0x00051800000e0000 */
[----:B------:R-:W-:Y:S05]  /*b1c0*/  @P0 BRA `(.L_x_11) ;  /* 0x000000f000000947 */ /* 0x000fea0003800000 */
[----:B-----5:R-:W-:Y:S02]  /*b1d0*/  ISETP.GE.AND P1, PT, R61, c[0x0][0x3c8], PT ;  /* 0x0000f2003d007a0c */ /* 0x020fe40003f26270 */
[----:B------:R-:W-:Y:S02]  /*b1e0*/  ISETP.GE.AND P0, PT, R60, c[0x0][0x3c8], PT ;  /* 0x0000f2003c007a0c */ /* 0x000fe40003f06270 */
[----:B------:R-:W-:-:S09]  /*b1f0*/  ISETP.GE.AND P2, PT, R12, c[0x0][0x3c8], PT ;  /* 0x0000f2000c007a0c */ /* 0x000fd20003f46270 */
[----:B------:R-:W-:Y:S02]  /*b200*/  @!P1 SHF.R.S32.HI R4, RZ, 0x1f, R61 ;  /* 0x0000001fff049819 */ /* 0x000fe4000001143d */
[----:B------:R-:W-:Y:S02]  /*b210*/  @!P0 SHF.R.S32.HI R0, RZ, 0x1f, R60 ;  /* 0x0000001fff008819 */ /* 0x000fe4000001143c */
[----:B------:R-:W-:Y:S01]  /*b220*/  @!P1 LEA.HI R4, R4, R61, RZ, 0x3 ;  /* 0x0000003d04049211 */ /* 0x000fe200078f18ff */
[--C-:B---34-:R-:W-:Y:S01]  /*b230*/  @!P2 IMAD.WIDE R6, R12, 0x2, R2.reuse ;  /* 0x000000020c06a825 */ /* 0x118fe200078e0202 */
        /* <DEDUP_REMOVED lines=8> */
.L_x_11:
[----:B------:R-:W-:Y:S05]  /*b2c0*/  BSYNC B0 ;  /* 0x0000000000007941 */ /* 0x000fea0003800000 */
.L_x_10:
[----:B------:R-:W-:Y:S01]  /*b2d0*/  IADD3 R0, R102, 0x60, RZ ;  /* 0x0000006066007810 */ /* 0x000fe20007ffe0ff */
[----:B---3--:R3:W1:Y:S03]  /*b2e0*/  SHFL.IDX PT, R3, R14, 0x3, 0x1c1f ;  /* 0x007c1f000e037f89 */ /* 0x00866600000e0000 */
[----:B------:R-:W-:Y:S01]  /*b2f0*/  ISETP.GE.AND P0, PT, R0, R70, PT ;  /* 0x000000460000720c */ /* 0x000fe20003f06270 */
[----:B----4-:R3:W4:-:S12]  /*b300*/  SHFL.IDX PT, R2, R13, 0x3, 0x1c1f ;  /* 0x007c1f000d027f89 */ /* 0x01071800000e0000 */
[----:B------:R-:W-:Y:S05]  /*b310*/  @P0 EXIT ;  /* 0x000000000000094d */ /* 0x000fea0003800000 */
[----:B-----5:R-:W-:Y:S02]  /*b320*/  ISETP.GE.AND P0, PT, R61, c[0x0][0x3c8], PT ;  /* 0x0000f2003d007a0c */ /* 0x020fe40003f06270 */
[----:B------:R-:W-:-:S11]  /*b330*/  ISETP.GE.AND P1, PT, R12, c[0x0][0x3c8], PT ;  /* 0x0000f2000c007a0c */ /* 0x000fd60003f26270 */
[----:B------:R-:W-:Y:S02]  /*b340*/  @!P0 SHF.R.S32.HI R0, RZ, 0x1f, R61 ;  /* 0x0000001fff008819 */ /* 0x000fe4000001143d */
[----:B-1--4-:R-:W-:Y:S02]  /*b350*/  @!P1 IMAD.WIDE R6, R12, 0x2, R2 ;  /* 0x000000020c069825 */ /* 0x012fe400078e0202 */
[----:B------:R-:W-:-:S03]  /*b360*/  @!P0 LEA.HI R0, R0, R61, RZ, 0x3 ;  /* 0x0000003d00008211 */ /* 0x000fc600078f18ff */
[----:B------:R1:W-:Y:S01]  /*b370*/  @!P1 ST.E.128 [R6.64], R52 ;  /* 0x0000003406009985 */ /* 0x0003e2000c101d0e */
[----:B------:R-:W-:-:S05]  /*b380*/  @!P0 LOP3.LUT R0, R0, 0xfffffff8, RZ, 0xc0, !PT ;  /* 0xfffffff800008812 */ /* 0x000fca00078ec0ff */
[----:B------:R-:W-:-:S05]  /*b390*/  @!P0 IMAD.WIDE R4, R0, 0x2, R2 ;  /* 0x0000000200048825 */ /* 0x000fca00078e0202 */
[----:B------:R1:W-:Y:S01]  /*b3a0*/  @!P0 ST.E.128 [R4.64], R48 ;  /* 0x0000003004008985 */ /* 0x0003e2000c101d0e */
[----:B------:R-:W-:-:S13]  /*b3b0*/  ISETP.GE.AND P0, PT, R60, c[0x0][0x3c8], PT ;  /* 0x0000f2003c007a0c */ /* 0x000fda0003f06270 */
[----:B------:R-:W-:Y:S05]  /*b3c0*/  @P0 EXIT ;  /* 0x000000000000094d */ /* 0x000fea0003800000 */
[----:B------:R-:W-:-:S04]  /*b3d0*/  SHF.R.S32.HI R0, RZ, 0x1f, R60 ;  /* 0x0000001fff007819 */ /* 0x000fc8000001143c */
[----:B------:R-:W-:-:S04]  /*b3e0*/  LEA.HI R0, R0, R60, RZ, 0x3 ;  /* 0x0000003c00007211 */ /* 0x000fc800078f18ff */
[----:B------:R-:W-:-:S05]  /*b3f0*/  LOP3.LUT R0, R0, 0xfffffff8, RZ, 0xc0, !PT ;  /* 0xfffffff800007812 */ /* 0x000fca00078ec0ff */
[----:B------:R-:W-:-:S05]  /*b400*/  IMAD.WIDE R2, R0, 0x2, R2 ;  /* 0x0000000200027825 */ /* 0x000fca00078e0202 */
[----:B------:R-:W-:Y:S01]  /*b410*/  ST.E.128 [R2.64], R56 ;  /* 0x0000003802007985 */ /* 0x000fe2000c101d0e */
[----:B------:R-:W-:Y:S05]  /*b420*/  EXIT ;  /* 0x000000000000794d */ /* 0x000fea0003800000 */
.L_x_12:
[----:B------:R-:W-:-:S00]  /*b430*/  BRA `(.L_x_12) ;  /* 0xfffffff000007947 */ /* 0x000fc0000383ffff */
[----:B------:R-:W-:-:S00]  /*b440*/  NOP ;  /* 0x0000000000007918 */ /* 0x000fc00000000000 */
        /* <DEDUP_REMOVED lines=11> */
.L_x_855:


//--------------------- .text._ZN7cutlass13device_kernelIN5flash19enable_sm80_to_sm89INS1_16FlashAttnFwdSm80INS1_25CollectiveMainloopFwdSm80ILi4ELi1ELb0EN4cute5tupleIJNS5_1CILi128EEENS7_ILi64EEENS7_ILi96EEEEEELi96ENS_6half_tEfNS_4arch4Sm80ELb0ELb0ELb1ELb1ELb1ELb0ELb1ELb0EEENS1_21CollectiveEpilogueFwdINS6_IJS8_SA_S9_EEENS6_IJNS7_ILi1EEESI_SI_EEESC_SE_Li128ELb1ELb1ELb0ELb0EEENS1_19SingleTileSchedulerILb1ELb0ELb1ELi128EEEEEEEEEvNT_6ParamsE --------------------------
	.section	.text._ZN7cutlass13device_kernelIN5flash19enable_sm80_to_sm89INS1_16FlashAttnFwdSm80INS1_25CollectiveMainloopFwdSm80ILi4ELi1ELb0EN4cute5tupleIJNS5_1CILi128EEENS7_ILi64EEENS7_ILi96EEEEEELi96ENS_6half_tEfNS_4arch4Sm80ELb0ELb0ELb1ELb1ELb1ELb0ELb1ELb0EEENS1_21CollectiveEpilogueFwdINS6_IJS8_SA_S9_EEENS6_IJNS7_ILi1EEESI_SI_EEESC_SE_Li128ELb1ELb1ELb0ELb0EEENS1_19SingleTileSchedulerILb1ELb0ELb1ELi128EEEEEEEEEvNT_6ParamsE,"ax",@progbits
	.sectioninfo	@"SHI_REGISTERS=255"
	.align	128
.text._ZN7cutlass13device_kernelIN5flash19enable_sm80_to_sm89INS1_16FlashAttnFwdSm80INS1_25CollectiveMainloopFwdSm80ILi4ELi1ELb0EN4cute5tupleIJNS5_1CILi128EEENS7_ILi64EEENS7_ILi96EEEEEELi96ENS_6half_tEfNS_4arch4Sm80ELb0ELb0ELb1ELb1ELb1ELb0ELb1ELb0EEENS1_21CollectiveEpilogueFwdINS6_IJS8_SA_S9_EEENS6_IJNS7_ILi1EEESI_SI_EEESC_SE_Li128ELb1ELb1ELb0ELb0EEENS1_19SingleTileSchedulerILb1ELb0ELb1ELi128EEEEEEEEEvNT_6ParamsE:
        .type           _ZN7cutlass13device_kernelIN5flash19enable_sm80_to_sm89INS1_16FlashAttnFwdSm80INS1_25CollectiveMainloopFwdSm80ILi4ELi1ELb0EN4cute5tupleIJNS5_1CILi128EEENS7_ILi64EEENS7_ILi96EEEEEELi96ENS_6half_tEfNS_4arch4Sm80ELb0ELb0ELb1ELb1ELb1ELb0ELb1ELb0EEENS1_21CollectiveEpilogueFwdINS6_IJS8_SA_S9_EEENS6_IJNS7_ILi1EEESI_SI_EEESC_SE_Li128ELb1ELb1ELb0ELb0EEENS1_19SingleTileSchedulerILb1ELb0ELb1ELi128EEEEEEEEEvNT_6ParamsE,@function
        .size           _ZN7cutlass13device_kernelIN5flash19enable_sm80_to_sm89INS1_16FlashAttnFwdSm80INS1_25CollectiveMainloopFwdSm80ILi4ELi1ELb0EN4cute5tupleIJNS5_1CILi128EEENS7_ILi64EEENS7_ILi96EEEEEELi96ENS_6half_tEfNS_4arch4Sm80ELb0ELb0ELb1ELb1ELb1ELb0ELb1ELb0EEENS1_21CollectiveEpilogueFwdINS6_IJS8_SA_S9_EEENS6_IJNS7_ILi1EEESI_SI_EEESC_SE_Li128ELb1ELb1ELb0ELb0EEENS1_19SingleTileSchedulerILb1ELb0ELb1ELi128EEEEEEEEEvNT_6ParamsE,(.L_x_856 - _ZN7cutlass13device_kernelIN5flash19enable_sm80_to_sm89INS1_16FlashAttnFwdSm80INS1_25CollectiveMainloopFwdSm80ILi4ELi1ELb0EN4cute5tupleIJNS5_1CILi128EEENS7_ILi64EEENS7_ILi96EEEEEELi96ENS_6half_tEfNS_4arch4Sm80ELb0ELb0ELb1ELb1ELb1ELb0ELb1ELb0EEENS1_21CollectiveEpilogueFwdINS6_IJS8_SA_S9_EEENS6_IJNS7_ILi1EEESI_SI_EEESC_SE_Li128ELb1ELb1ELb0ELb0EEENS1_19SingleTileSchedulerILb1ELb0ELb1ELi128EEEEEEEEEvNT_6ParamsE)
        .other          _ZN7cutlass13device_kernelIN5flash19enable_sm80_to_sm89INS1_16FlashAttnFwdSm80INS1_25CollectiveMainloopFwdSm80ILi4ELi1ELb0EN4cute5tupleIJNS5_1CILi128EEENS7_ILi64EEENS7_ILi96EEEEEELi96ENS_6half_tEfNS_4arch4Sm80ELb0ELb0ELb1ELb1ELb1ELb0ELb1ELb0EEENS1_21CollectiveEpilogueFwdINS6_IJS8_SA_S9_EEENS6_IJNS7_ILi1EEESI_SI_EEESC_SE_Li128ELb1ELb1ELb0ELb0EEENS1_19SingleTileSchedulerILb1ELb0ELb1ELi128EEEEEEEEEvNT_6ParamsE,@"STO_CUDA_ENTRY STV_DEFAULT"
_ZN7cutlass13device_kernelIN5flash19enable_sm80_to_sm89INS1_16FlashAttnFwdSm80INS1_25CollectiveMainloopFwdSm80ILi4ELi1ELb0EN4cute5tupleIJNS5_1CILi128EEENS7_ILi64EEENS7_ILi96EEEEEELi96ENS_6half_tEfNS_4arch4Sm80ELb0ELb0ELb1ELb1ELb1ELb0ELb1ELb0EEENS1_21CollectiveEpilogueFwdINS6_IJS8_SA_S9_EEENS6_IJNS7_ILi1EEESI_SI_EEESC_SE_Li128ELb1ELb1ELb0ELb0EEENS1_19SingleTileSchedulerILb1ELb0ELb1ELi128EEEEEEEEEvNT_6ParamsE:
[----:B------:R-:W-:Y:S02]  /*0000*/  MOV R1, c[0x0][0x28] ;  /* 0x00000a0000017a02 */ /* 0x000fe40000000f00 */
[----:B------:R-:W1:Y:S01]  /*0010*/  S2R R163, SR_TID.X ;  /* 0x0000000000a37919 */ /* 0x000e620000002100 */
[----:B------:R-:W-:Y:S01]  /*0020*/  IMAD.MOV.U32 R9, RZ, RZ, 0x4 ;  /* 0x00000004ff097424 */ /* 0x000fe200078e00ff */
[----:B------:R-:W-:Y:S01]  /*0030*/  ULDC.64 UR6, c[0x0][0x118] ;  /* 0x0000460000067ab9 */ /* 0x000fe20000000a00 */
[----:B------:R-:W-:Y:S01]  /*0040*/  IADD3 R1, R1, -0x38, RZ ;  /* 0xffffffc801017810 */ /* 0x000fe20007ffe0ff */
[----:B------:R-:W2:Y:S04]  /*0050*/  S2R R5, SR_CTAID.Z ;  /* 0x0000000000057919 */ /* 0x000ea80000002700 */
[----:B------:R-:W3:Y:S01]  /*0060*/  S2R R48, SR_CTAID.X ;  /* 0x0000000000307919 */ /* 0x000ee20000002500 */
[----:B-1----:R-:W-:Y:S01]  /*0070*/  SHF.R.U32.HI R0, RZ, 0x5, R163 ;  /* 0x00000005ff007819 */ /* 0x002fe200000116a3 */
[----:B--2---:R-:W-:-:S05]  /*0080*/  IMAD.WIDE R2, R5, R9, c[0x0][0x568] ;  /* 0x00015a0005027625 */ /* 0x004fca00078e0209 */
[----:B------:R-:W1:Y:S02]  /*0090*/  SHFL.IDX PT, R0, R0, RZ, 0x1f ;  /* 0x00001fff00007589 */ /* 0x000e6400000e0000 */
[----:B-1----:R-:W-:-:S13]  /*00a0*/  ISETP.NE.AND P0, PT, R0, RZ, PT ;  /* 0x000000ff0000720c */ /* 0x002fda0003f05270 */
[----:B------:R-:W-:Y:S05]  /*00b0*/  @!P0 BRA `(.L_x_13) ;  /* 0x0000014000008947 */ /* 0x000fea0003800000 */
[----:B---3--:R-:W-:-:S04]  /*00c0*/  ISETP.NE.U32.AND P0, PT, RZ, c[0x0][0x568], PT ;  /* 0x00015a00ff007a0c */ /* 0x008fc80003f05070 */
[----:B------:R-:W-:-:S13]  /*00d0*/  ISETP.NE.AND.EX P0, PT, RZ, c[0x0][0x56c], PT, P0 ;  /* 0x00015b00ff007a0c */ /* 0x000fda0003f05300 */
[----:B------:R-:W-:Y:S05]  /*00e0*/  @!P0 BRA `(.L_x_14) ;  /* 0x0000002000008947 */ /* 0x000fea0003800000 */
[----:B------:R1:W5:Y:S01]  /*00f0*/  LDG.E R0, [R2.64] ;  /* 0x0000000602007981 */ /* 0x000362000c1e1900 */
[----:B------:R-:W-:Y:S05]  /*0100*/  BRA `(.L_x_15) ;  /* 0x0000009000007947 */ /* 0x000fea0003800000 */
.L_x_14:
[----:B------:R-:W-:-:S04]  /*0110*/  ISETP.NE.U32.AND P0, PT, RZ, c[0x0][0x560], PT ;  /* 0x00015800ff007a0c */ /* 0x000fc80003f05070 */
[----:B------:R-:W-:-:S13]  /*0120*/  ISETP.NE.AND.EX P0, PT, RZ, c[0x0][0x564], PT, P0 ;  /* 0x00015900ff007a0c */ /* 0x000fda0003f05300 */
[----:B------:R-:W-:Y:S05]  /*0130*/  @!P0 BRA `(.L_x_16) ;  /* 0x0000005000008947 */ /* 0x000fea0003800000 */
[----:B------:R-:W-:-:S05]  /*0140*/  IMAD.WIDE R2, R5, R9, c[0x0][0x560] ;  /* 0x0001580005027625 */ /* 0x000fca00078e0209 */
[----:B------:R-:W2:Y:S04]  /*0150*/  LDG.E R4, [R2.64] ;  /* 0x0000000602047981 */ /* 0x000ea8000c1e1900 */
[----:B------:R-:W2:Y:S02]  /*0160*/  LDG.E R0, [R2.64+0x4] ;  /* 0x0000040602007981 */ /* 0x000ea4000c1e1900 */
[----:B--2---:R-:W-:Y:S01]  /*0170*/  IADD3 R0, -R4, R0, RZ ;  /* 0x0000000004007210 */ /* 0x004fe20007ffe1ff */
[----:B------:R-:W-:Y:S05]  /*0180*/  BRA `(.L_x_15) ;  /* 0x0000001000007947 */ /* 0x000fea0003800000 */
.L_x_16:
[----:B------:R-:W-:-:S05]  /*0190*/  MOV R0, c[0x0][0x54c] ;  /* 0x0001530000007a02 */ /* 0x000fca0000000f00 */
.L_x_15:
[----:B-----5:R-:W-:Y:S01]  /*01a0*/  IMAD R0, R0, c[0x0][0x548], RZ ;  /* 0x0001520000007a24 */ /* 0x020fe200078e02ff */
[----:B-1----:R-:W-:-:S04]  /*01b0*/  SHF.L.U32 R2, R48, 0x7, RZ ;  /* 0x0000000730027819 */ /* 0x002fc800000006ff */
[----:B------:R-:W-:-:S04]  /*01c0*/  ISETP.GE.AND P0, PT, R2, R0, PT ;  /* 0x000000000200720c */ /* 0x000fc80003f06270 */
[----:B------:R-:W-:-:S05]  /*01d0*/  SEL R0, R5, 0xffffffff, !P0 ;  /* 0xffffffff05007807 */ /* 0x000fca0004000000 */
[----:B------:R1:W-:Y:S01]  /*01e0*/  STL [R1+0x2c], R0 ;  /* 0x00002c0001007387 */ /* 0x0003e20000100800 */
[----:B------:R-:W-:Y:S05]  /*01f0*/  BRA `(.L_x_17) ;  /* 0x0000013000007947 */ /* 0x000fea0003800000 */
.L_x_13:
[----:B---3--:R-:W-:-:S04]  /*0200*/  ISETP.NE.U32.AND P0, PT, RZ, c[0x0][0x568], PT ;  /* 0x00015a00ff007a0c */ /* 0x008fc80003f05070 */
[----:B------:R-:W-:-:S13]  /*0210*/  ISETP.NE.AND.EX P0, PT, RZ, c[0x0][0x56c], PT, P0 ;  /* 0x00015b00ff007a0c */ /* 0x000fda0003f05300 */
[----:B------:R-:W-:Y:S05]  /*0220*/  @!P0 BRA `(.L_x_18) ;  /* 0x0000002000008947 */ /* 0x000fea0003800000 */
[----:B------:R1:W5:Y:S01]  /*0230*/  LDG.E R0, [R2.64] ;  /* 0x0000000602007981 */ /* 0x000362000c1e1900 */
[----:B------:R-:W-:Y:S05]  /*0240*/  BRA `(.L_x_19) ;  /* 0x0000009000007947 */ /* 0x000fea0003800000 */
.L_x_18:
        /* <DEDUP_REMOVED lines=8> */
.L_x_20:
[----:B------:R-:W-:-:S05]  /*02d0*/  MOV R0, c[0x0][0x54c] ;  /* 0x0001530000007a02 */ /* 0x000fca0000000f00 */
.L_x_19:
[----:B-----5:R-:W-:Y:S01]  /*02e0*/  IMAD R0, R0, c[0x0][0x548], RZ ;  /* 0x0001520000007a24 */ /* 0x020fe200078e02ff */
[----:B-1----:R-:W-:-:S04]  /*02f0*/  SHF.L.U32 R2, R48, 0x7, RZ ;  /* 0x0000000730027819 */ /* 0x002fc800000006ff */
[----:B------:R-:W-:-:S04]  /*0300*/  ISETP.GE.AND P0, PT, R2, R0, PT ;  /* 0x000000000200720c */ /* 0x000fc80003f06270 */
[----:B------:R-:W-:-:S05]  /*0310*/  SEL R0, R5, 0xffffffff, !P0 ;  /* 0xffffffff05007807 */ /* 0x000fca0004000000 */
[----:B------:R1:W-:Y:S04]  /*0320*/  STL [R1+0x2c], R0 ;  /* 0x00002c0001007387 */ /* 0x0003e80000100800 */
.L_x_17:
[----:B------:R-:W2:Y:S02]  /*0330*/  LDL R56, [R1+0x2c] ;  /* 0x00002c0001387983 */ /* 0x000ea40000100800 */
[----:B--2---:R-:W-:-:S13]  /*0340*/  ISETP.GE.AND P0, PT, R56, RZ, PT ;  /* 0x000000ff3800720c */ /* 0x004fda0003f06270 */
[----:B------:R-:W-:Y:S05]  /*0350*/  @!P0 EXIT ;  /* 0x000000000000894d */ /* 0x000fea0003800000 */
[----:B------:R-:W-:Y:S01]  /*0360*/  ISETP.NE.U32.AND P0, PT, RZ, c[0x0][0x370], PT ;  /* 0x0000dc00ff007a0c */ /* 0x000fe20003f05070 */
[----:B------:R-:W-:Y:S01]  /*0370*/  IMAD.MOV.U32 R175, RZ, RZ, RZ ;  /* 0x000000ffffaf7224 */ /* 0x000fe200078e00ff */
[----:B------:R-:W-:Y:S01]  /*0380*/  ISETP.NE.U32.AND P2, PT, RZ, c[0x0][0x360], PT ;  /* 0x0000d800ff007a0c */ /* 0x000fe20003f45070 */
[----:B------:R-:W-:Y:S01]  /*0390*/  IMAD.MOV.U32 R13, RZ, RZ, c[0x0][0x168] ;  /* 0x00005a00ff0d7624 */ /* 0x000fe200078e00ff */
[----:B------:R-:W-:Y:S01]  /*03a0*/  ISETP.NE.AND.EX P1, PT, RZ, c[0x0][0x374], PT, P0 ;  /* 0x0000dd00ff007a0c */ /* 0x000fe20003f25300 */
[----:B------:R-:W-:Y:S01]  /*03b0*/  IMAD.MOV.U32 R8, RZ, RZ, RZ ;  /* 0x000000ffff087224 */ /* 0x000fe200078e00ff */
[----:B------:R-:W-:Y:S01]  /*03c0*/  ISETP.NE.AND.EX P0, PT, RZ, c[0x0][0x364], PT, P2 ;  /* 0x0000d900ff007a0c */ /* 0x000fe20003f05320 */
[----:B------:R-:W-:Y:S01]  /*03d0*/  IMAD.WIDE R4, R56, R9, c[0x0][0x348] ;  /* 0x0000d20038047625 */ /* 0x000fe200078e0209 */
[----:B------:R-:W-:-:S04]  /*03e0*/  ISETP.NE.U32.AND P3, PT, RZ, c[0x0][0x348], PT ;  /* 0x0000d200ff007a0c */ /* 0x000fc80003f65070 */
[----:B------:R-:W-:-:S05]  /*03f0*/  ISETP.NE.AND.EX P2, PT, RZ, c[0x0][0x34c], PT, P3 ;  /* 0x0000d300ff007a0c */ /* 0x000fca0003f45330 */
[----:B------:R-:W-:-:S04]  /*0400*/  @P1 IMAD.WIDE R6, R56, R9, c[0x0][0x370] ;  /* 0x0000dc0038061625 */ /* 0x000fc800078e0209 */
[----:B------:R-:W-:Y:S01]  /*0410*/  @P0 IMAD.WIDE R2, R56, R9, c[0x0][0x360] ;  /* 0x0000d80038020625 */ /* 0x000fe200078e0209 */
[----:B------:R-:W2:Y:S04]  /*0420*/  @P1 LDG.E R175, [R6.64] ;  /* 0x0000000606af1981 */ /* 0x000ea8000c1e1900 */
[----:B------:R3:W5:Y:S04]  /*0430*/  @P2 LDG.E R8, [R4.64] ;  /* 0x0000000604082981 */ /* 0x000768000c1e1900 */
[----:B------:R3:W5:Y:S01]  /*0440*/  @P0 LDG.E R13, [R2.64] ;  /* 0x00000006020d0981 */ /* 0x000762000c1e1900 */
[----:B------:R-:W-:-:S02]  /*0450*/  ULDC UR5, c[0x0][0x2ac] ;  /* 0x0000ab0000057ab9 */ /* 0x000fc40000000800 */
[----:B------:R-:W-:Y:S01]  /*0460*/  ULDC UR4, c[0x0][0x1d0] ;  /* 0x0000740000047ab9 */ /* 0x000fe20000000800 */
[----:B------:R-:W4:Y:S01]  /*0470*/  S2R R52, SR_CTAID.Y ;  /* 0x0000000000347919 */ /* 0x000f220000002600 */
[----:B------:R-:W-:-:S06]  /*0480*/  UIMAD UR4, UR5, UR4, URZ ;  /* 0x00000004050472a4 */ /* 0x000fcc000f8e023f */
[----:B-1----:R-:W-:Y:S01]  /*0490*/  IMAD.U32 R0, RZ, RZ, UR4 ;  /* 0x00000004ff007e24 */ /* 0x002fe2000f8e00ff */
[----:B----4-:R-:W-:Y:S01]  /*04a0*/  SHF.R.S32.HI R55, RZ, 0x1f, R52 ;  /* 0x0000001fff377819 */ /* 0x010fe20000011434 */
[----:B--2---:R3:W-:Y:S01]  /*04b0*/  STL [R1+0x18], R175 ;  /* 0x000018af01007387 */ /* 0x0047e20000100800 */
[----:B------:R-:W-:Y:S05]  /*04c0*/  @P0 BRA `(.L_x_21) ;  /* 0x0000004000000947 */ /* 0x000fea0003800000 */
[----:B------:R-:W-:Y:S05]  /*04d0*/  @!P2 BRA `(.L_x_21) ;  /* 0x000000300000a947 */ /* 0x000fea0003800000 */
[----:B---3--:R-:W2:Y:S04]  /*04e0*/  LDG.E R3, [R4.64] ;  /* 0x0000000604037981 */ /* 0x008ea8000c1e1900 */
[----:B------:R-:W2:Y:S02]  /*04f0*/  LDG.E R2, [R4.64+0x4] ;  /* 0x0000040604027981 */ /* 0x000ea4000c1e1900 */
[----:B--2--5:R-:W-:Y:S02]  /*0500*/  IADD3 R13, -R3, R2, RZ ;  /* 0x00000002030d7210 */ /* 0x024fe40007ffe1ff */
.L_x_21:
[----:B------:R-:W-:-:S04]  /*0510*/  ISETP.NE.U32.AND P0, PT, RZ, c[0x0][0x368], PT ;  /* 0x0000da00ff007a0c */ /* 0x000fc80003f05070 */
[----:B------:R-:W-:-:S13]  /*0520*/  ISETP.NE.AND.EX P0, PT, RZ, c[0x0][0x36c], PT, P0 ;  /* 0x0000db00ff007a0c */ /* 0x000fda0003f05300 */
[----:B------:R-:W-:Y:S05]  /*0530*/  @!P0 BRA `(.L_x_22) ;  /* 0x0000003000008947 */ /* 0x000fea0003800000 */
[----:B---3--:R-:W-:-:S05]  /*0540*/  IMAD.WIDE R2, R56, R9, c[0x0][0x368] ;  /* 0x0000da0038027625 */ /* 0x008fca00078e0209 */
[----:B------:R1:W5:Y:S01]  /*0550*/  LDG.E R0, [R2.64] ;  /* 0x0000000602007981 */ /* 0x000362000c1e1900 */
[----:B------:R-:W-:Y:S05]  /*0560*/  BRA `(.L_x_23) ;  /* 0x0000007000007947 */ /* 0x000fea0003800000 */
.L_x_22:
[----:B------:R-:W-:-:S04]  /*0570*/  ISETP.NE.U32.AND P0, PT, RZ, c[0x0][0x350], PT ;  /* 0x0000d400ff007a0c */ /* 0x000fc80003f05070 */
[----:B------:R-:W-:-:S13]  /*0580*/  ISETP.NE.AND.EX P0, PT, RZ, c[0x0][0x354], PT, P0 ;  /* 0x0000d500ff007a0c */ /* 0x000fda0003f05300 */
[----:B------:R-:W-:Y:S05]  /*0590*/  @!P0 BRA `(.L_x_23) ;  /* 0x0000004000008947 */ /* 0x000fea0003800000 */
[----:B---3--:R-:W-:-:S05]  /*05a0*/  IMAD.WIDE R2, R56, R9, c[0x0][0x350] ;  /* 0x0000d40038027625 */ /* 0x008fca00078e0209 */
[----:B------:R-:W2:Y:S04]  /*05b0*/  LDG.E R4, [R2.64] ;  /* 0x0000000602047981 */ /* 0x000ea8000c1e1900 */
[----:B------:R-:W2:Y:S02]  /*05c0*/  LDG.E R0, [R2.64+0x4] ;  /* 0x0000040602007981 */ /* 0x000ea4000c1e1900 */
[----:B--2---:R-:W-:-:S05]  /*05d0*/  IADD3 R0, -R4, R0, RZ ;  /* 0x0000000004007210 */ /* 0x004fca0007ffe1ff */
.L_x_23:
[----:B-----5:R-:W-:Y:S01]  /*05e0*/  IMAD.IADD R65, R0, 0x1, -R175 ;  /* 0x0000000100417824 */ /* 0x020fe200078e0aaf */
[----:B------:R-:W-:Y:S01]  /*05f0*/  PLOP3.LUT P4, PT, PT, PT, PT, 0x80, 0x0 ;  /* 0x000000000000781c */ /* 0x000fe20003f8f070 */
[----:B------:R-:W-:Y:S01]  /*0600*/  CS2R R94, SRZ ;  /* 0x00000000005e7805 */ /* 0x000fe2000001ff00 */
[----:B------:R-:W-:Y:S01]  /*0610*/  CS2R R92, SRZ ;  /* 0x00000000005c7805 */ /* 0x000fe2000001ff00 */
[----:B------:R-:W-:Y:S01]  /*0620*/  CS2R R98, SRZ ;  /* 0x0000000000627805 */ /* 0x000fe2000001ff00 */
[C---:B------:R-:W-:Y:S01]  /*0630*/  ISETP.GE.AND P0, PT, R65.reuse, 0x1, PT ;  /* 0x000000014100780c */ /* 0x040fe20003f06270 */
[----:B------:R-:W-:Y:S01]  /*0640*/  CS2R R96, SRZ ;  /* 0x0000000000607805 */ /* 0x000fe2000001ff00 */
[----:B------:R-:W-:Y:S01]  /*0650*/  IADD3 R0, R65, 0x3f, RZ ;  /* 0x0000003f41007810 */ /* 0x000fe20007ffe0ff */
[----:B------:R-:W-:Y:S01]  /*0660*/  IMAD.MOV.U32 R12, RZ, RZ, RZ ;  /* 0x000000ffff0c7224 */ /* 0x000fe200078e00ff */
[----:B------:R-:W-:Y:S01]  /*0670*/  MOV R90, RZ ;  /* 0x000000ff005a7202 */ /* 0x000fe20000000f00 */
[----:B------:R-:W-:Y:S01]  /*0680*/  CS2R R88, SRZ ;  /* 0x0000000000587805 */ /* 0x000fe2000001ff00 */
[----:B-1-3--:R-:W-:Y:S01]  /*0690*/  SHF.R.S32.HI R2, RZ, 0x1f, R0 ;  /* 0x0000001fff027819 */ /* 0x00afe20000011400 */
[----:B------:R-:W-:Y:S01]  /*06a0*/  CS2R R86, SRZ ;  /* 0x0000000000567805 */ /* 0x000fe2000001ff00 */
[----:B------:R-:W-:Y:S01]  /*06b0*/  CS2R R84, SRZ ;  /* 0x0000000000547805 */ /* 0x000fe2000001ff00 */
[----:B------:R-:W-:Y:S01]  /*06c0*/  CS2R R14, SRZ ;  /* 0x00000000000e7805 */ /* 0x000fe2000001ff00 */
[----:B------:R-:W-:Y:S01]  /*06d0*/  LEA.HI R29, R2, R0, RZ, 0x6 ;  /* 0x00000000021d7211 */ /* 0x000fe200078f30ff */
[----:B------:R-:W-:Y:S01]  /*06e0*/  IMAD.MOV.U32 R78, RZ, RZ, RZ ;  /* 0x000000ffff4e7224 */ /* 0x000fe200078e00ff */
[----:B------:R-:W-:Y:S01]  /*06f0*/  CS2R R16, SRZ ;  /* 0x0000000000107805 */ /* 0x000fe2000001ff00 */
[----:B------:R-:W-:Y:S01]  /*0700*/  IMAD.MOV.U32 R76, RZ, RZ, RZ ;  /* 0x000000ffff4c7224 */ /* 0x000fe200078e00ff */
[----:B------:R-:W-:Y:S01]  /*0710*/  MOV R82, RZ ;  /* 0x000000ff00527202 */ /* 0x000fe20000000f00 */
[----:B------:R-:W-:Y:S01]  /*0720*/  IMAD.MOV.U32 R80, RZ, RZ, RZ ;  /* 0x000000ffff507224 */ /* 0x000fe200078e00ff */
[----:B------:R-:W-:Y:S01]  /*0730*/  CS2R R18, SRZ ;  /* 0x0000000000127805 */ /* 0x000fe2000001ff00 */
[----:B------:R-:W-:Y:S01]  /*0740*/  IMAD.MOV.U32 R74, RZ, RZ, RZ ;  /* 0x000000ffff4a7224 */ /* 0x000fe200078e00ff */
[----:B------:R-:W-:Y:S01]  /*0750*/  MOV R72, RZ ;  /* 0x000000ff00487202 */ /* 0x000fe20000000f00 */
        /* <DEDUP_REMOVED lines=10> */
[----:B------:R-:W-:Y:S01]  /*0800*/  CS2R R26, SRZ ;  /* 0x00000000001a7805 */ /* 0x000fe2000001ff00 */
[----:B------:R-:W-:Y:S01]  /*0810*/  IMAD.MOV.U32 R164, RZ, RZ, RZ ;  /* 0x000000ffffa47224 */ /* 0x000fe200078e00ff */
[----:B------:R-:W-:Y:S01]  /*0820*/  MOV R162, RZ ;  /* 0x000000ff00a27202 */ /* 0x000fe20000000f00 */
[----:B------:R-:W-:Y:S01]  /*0830*/  IMAD.MOV.U32 R28, RZ, RZ, RZ ;  /* 0x000000ffff1c7224 */ /* 0x000fe200078e00ff */
[----:B------:R-:W-:Y:S01]  /*0840*/  MOV R160, RZ ;  /* 0x000000ff00a07202 */ /* 0x000fe20000000f00 */
[----:B------:R-:W-:Y:S01]  /*0850*/  CS2R R154, SRZ ;  /* 0x00000000009a7805 */ /* 0x000fe2000001ff00 */
[----:B------:R-:W-:Y:S01]  /*0860*/  CS2R R30, SRZ ;  /* 0x00000000001e7805 */ /* 0x000fe2000001ff00 */
[----:B------:R-:W-:Y:S01]  /*0870*/  IMAD.MOV.U32 R152, RZ, RZ, RZ ;  /* 0x000000ffff987224 */ /* 0x000fe200078e00ff */
[----:B------:R-:W-:Y:S01]  /*0880*/  MOV R158, RZ ;  /* 0x000000ff009e7202 */ /* 0x000fe20000000f00 */
[----:B------:R-:W-:Y:S01]  /*0890*/  CS2R R32, SRZ ;  /* 0x0000000000207805 */ /* 0x000fe2000001ff00 */
[----:B------:R-:W-:Y:S01]  /*08a0*/  IMAD.MOV.U32 R156, RZ, RZ, RZ ;  /* 0x000000ffff9c7224 */ /* 0x000fe200078e00ff */
[----:B------:R-:W-:Y:S01]  /*08b0*/  CS2R R150, SRZ ;  /* 0x0000000000967805 */ /* 0x000fe2000001ff00 */
        /* <DEDUP_REMOVED lines=18> */
[----:B------:R-:W-:Y:S01]  /*09e0*/  CS2R R42, SRZ ;  /* 0x00000000002a7805 */ /* 0x000fe2000001ff00 */
[----:B------:R-:W-:Y:S01]  /*09f0*/  MOV R126, RZ ;  /* 0x000000ff007e7202 */ /* 0x000fe20000000f00 */
[----:B------:R-:W-:Y:S01]  /*0a00*/  IMAD.MOV.U32 R124, RZ, RZ, RZ ;  /* 0x000000ffff7c7224 */ /* 0x000fe200078e00ff */
[----:B------:R-:W-:Y:S01]  /*0a10*/  CS2R R114, SRZ ;  /* 0x0000000000727805 */ /* 0x000fe2000001ff00 */
[----:B------:R-:W-:Y:S01]  /*0a20*/  MOV R112, RZ ;  /* 0x000000ff00707202 */ /* 0x000fe20000000f00 */
[----:B------:R-:W-:Y:S01]  /*0a30*/  CS2R R44, SRZ ;  /* 0x00000000002c7805 */ /* 0x000fe2000001ff00 */
[----:B------:R-:W-:Y:S01]  /*0a40*/  IMAD.MOV.U32 R118, RZ, RZ, RZ ;  /* 0x000000ffff767224 */ /* 0x000fe200078e00ff */
[----:B------:R-:W-:Y:S01]  /*0a50*/  MOV R116, RZ ;  /* 0x000000ff00747202 */ /* 0x000fe20000000f00 */
[----:B------:R-:W-:Y:S01]  /*0a60*/  IMAD.MOV.U32 R54, RZ, RZ, RZ ;  /* 0x000000ffff367224 */ /* 0x000fe200078e00ff */
[----:B------:R-:W-:Y:S01]  /*0a70*/  MOV R53, RZ ;  /* 0x000000ff00357202 */ /* 0x000fe20000000f00 */
[----:B------:R-:W-:Y:S01]  /*0a80*/  CS2R R50, SRZ ;  /* 0x0000000000327805 */ /* 0x000fe2000001ff00 */
[----:B------:R-:W-:Y:S05]  /*0a90*/  @!P0 BRA `(.L_x_24) ;  /* 0x000094a000008947 */ /* 0x000fea0003800000 */
[----:B------:R-:W-:-:S04]  /*0aa0*/  ISETP.NE.U32.AND P5, PT, RZ, c[0x0][0x340], PT ;  /* 0x0000d000ff007a0c */ /* 0x000fc80003fa5070 */
[----:B------:R-:W-:-:S13]  /*0ab0*/  ISETP.NE.AND.EX P5, PT, RZ, c[0x0][0x344], PT, P5 ;  /* 0x0000d100ff007a0c */ /* 0x000fda0003fa5350 */
[----:B------:R-:W-:-:S05]  /*0ac0*/  @P5 IMAD.WIDE R2, R56, R9, c[0x0][0x340] ;  /* 0x0000d00038025625 */ /* 0x000fca00078e0209 */
[----:B------:R1:W5:Y:S01]  /*0ad0*/  @P5 LDG.E R14, [R2.64] ;  /* 0x00000006020e5981 */ /* 0x000362000c1e1900 */
[----:B------:R-:W-:Y:S01]  /*0ae0*/  SHF.R.S32.HI R10, RZ, 0x1f, R163 ;  /* 0x0000001fff0a7819 */ /* 0x000fe200000114a3 */
[----:B------:R-:W-:Y:S01]  /*0af0*/  IMAD.MOV.U32 R6, RZ, RZ, c[0x0][0x2c4] ;  /* 0x0000b100ff067624 */ /* 0x000fe200078e00ff */
[----:B------:R-:W-:Y:S01]  /*0b00*/  SHF.R.S32.HI R0, RZ, 0x1f, R8 ;  /* 0x0000001fff007819 */ /* 0x000fe20000011408 */
[----:B------:R-:W-:Y:S01]  /*0b10*/  IMAD R13, R13, c[0x0][0x2c4], RZ ;  /* 0x0000b1000d0d7a24 */ /* 0x000fe200078e02ff */
[-C--:B------:R-:W-:Y:S01]  /*0b20*/  LEA.HI R5, R10, R163.reuse, RZ, 0x2 ;  /* 0x000000a30a057211 */ /* 0x080fe200078f10ff */
[----:B------:R-:W-:Y:S01]  /*0b30*/  BSSY B0, `(.L_x_25) ;  /* 0x000005e000007945 */ /* 0x000fe20003800000 */
[----:B------:R-:W-:Y:S01]  /*0b40*/  ISETP.NE.AND P0, PT, R6, 0x1, PT ;  /* 0x000000010600780c */ /* 0x000fe20003f05270 */
[----:B------:R-:W-:Y:S01]  /*0b50*/  IMAD R0, R0, c[0x0][0x178], RZ ;  /* 0x00005e0000007a24 */ /* 0x000fe200078e02ff */
[----:B------:R-:W-:Y:S02]  /*0b60*/  LOP3.LUT R4, R5, 0xfffffffc, RZ, 0xc0, !PT ;  /* 0xfffffffc05047812 */ /* 0x000fe400078ec0ff */
[----:B------:R-:W-:Y:S01]  /*0b70*/  SHF.R.S32.HI R17, RZ, 0x2, R5 ;  /* 0x00000002ff117819 */ /* 0x000fe20000011405 */
[----:B------:R-:W-:Y:S01]  /*0b80*/  IMAD R0, R8, c[0x0][0x17c], R0 ;  /* 0x00005f0008007a24 */ /* 0x000fe200078e0200 */
[-C--:B------:R-:W-:Y:S01]  /*0b90*/  LEA.HI R24, R10, R163.reuse, RZ, 0x3 ;  /* 0x000000a30a187211 */ /* 0x080fe200078f18ff */
[----:B------:R-:W-:Y:S01]  /*0ba0*/  IMAD.IADD R9, R163, 0x1, -R4 ;  /* 0x00000001a3097824 */ /* 0x000fe200078e0a04 */
[----:B------:R-:W-:Y:S01]  /*0bb0*/  SEL R4, R56, RZ, !P2 ;  /* 0x000000ff38047207 */ /* 0x000fe20005000000 */
[----:B------:R-:W-:Y:S01]  /*0bc0*/  IMAD R5, R55, c[0x0][0x1b8], RZ ;  /* 0x00006e0037057a24 */ /* 0x000fe200078e02ff */
[-C--:B------:R-:W-:Y:S01]  /*0bd0*/  LEA.HI R20, R10, R163.reuse, RZ, 0x4 ;  /* 0x000000a30a147211 */ /* 0x080fe200078f20ff */
[C---:B------:R-:W-:Y:S01]  /*0be0*/  IMAD R171, R9.reuse, 0x20, R17 ;  /* 0x0000002009ab7824 */ /* 0x040fe200078e0211 */
[----:B------:R-:W-:Y:S01]  /*0bf0*/  SHF.R.S32.HI R22, RZ, 0x3, R24 ;  /* 0x00000003ff167819 */ /* 0x000fe20000011418 */
[----:B------:R-:W-:Y:S01]  /*0c00*/  IMAD R5, R52, c[0x0][0x1bc], R5 ;  /* 0x00006f0034057a24 */ /* 0x000fe200078e0205 */
[----:B------:R-:W-:Y:S01]  /*0c10*/  SHF.R.S32.HI R174, RZ, 0x6, R29 ;  /* 0x00000006ffae7819 */ /* 0x000fe2000001141d */
[----:B------:R-:W-:Y:S01]  /*0c20*/  IMAD.SHL.U32 R64, R9, 0x8, RZ ;  /* 0x0000000809407824 */ /* 0x000fe200078e00ff */
[----:B------:R2:W-:Y:S01]  /*0c30*/  STL [R1+0x4], R171 ;  /* 0x000004ab01007387 */ /* 0x0005e20000100800 */
[----:B------:R-:W-:Y:S01]  /*0c40*/  IMAD R16, R48, 0x80, R17 ;  /* 0x0000008030107824 */ /* 0x000fe200078e0211 */
[----:B------:R-:W-:Y:S01]  /*0c50*/  LEA.HI R162, R10, R163, RZ, 0x5 ;  /* 0x000000a30aa27211 */ /* 0x000fe200078f28ff */
[----:B-1----:R-:W-:Y:S01]  /*0c60*/  IMAD.WIDE.U32 R2, R8, c[0x0][0x178], RZ ;  /* 0x00005e0008027a25 */ /* 0x002fe200078e00ff */
[----:B------:R2:W-:Y:S01]  /*0c70*/  STL [R1], R174 ;  /* 0x000000ae01007387 */ /* 0x0005e20000100800 */
[----:B------:R-:W-:-:S02]  /*0c80*/  IADD3 R19, R64, 0x20, RZ ;  /* 0x0000002040137810 */ /* 0x000fc40007ffe0ff */
[----:B------:R-:W-:Y:S01]  /*0c90*/  IMAD.IADD R3, R3, 0x1, R0 ;  /* 0x0000000103037824 */ /* 0x000fe200078e0200 */
[----:B------:R-:W-:Y:S01]  /*0ca0*/  SHF.R.S32.HI R0, RZ, 0x1f, R56 ;  /* 0x0000001fff007819 */ /* 0x000fe20000011438 */
[----:B------:R-:W-:Y:S01]  /*0cb0*/  IMAD R8, R48, 0x80, R171 ;  /* 0x0000008030087824 */ /* 0x000fe200078e02ab */
[----:B------:R-:W-:Y:S01]  /*0cc0*/  SHF.R.S32.HI R23, RZ, 0x5, R162 ;  /* 0x00000005ff177819 */ /* 0x000fe200000114a2 */
[----:B------:R-:W-:Y:S01]  /*0cd0*/  IMAD.WIDE.U32 R2, R52, c[0x0][0x1b8], R2 ;  /* 0x00006e0034027a25 */ /* 0x000fe200078e0002 */
[----:B------:R-:W-:Y:S02]  /*0ce0*/  SEL R6, R0, RZ, !P2 ;  /* 0x000000ff00067207 */ /* 0x000fe40005000000 */
[----:B------:R-:W-:Y:S01]  /*0cf0*/  IADD3 R49, R64, 0x40, RZ ;  /* 0x0000004040317810 */ /* 0x000fe20007ffe0ff */
[----:B------:R-:W-:Y:S01]  /*0d00*/  @P0 IMAD.HI.U32 R7, R8, c[0x0][0x2c8], RZ ;  /* 0x0000b20008070a27 */ /* 0x000fe200078e00ff */
[----:B------:R-:W-:Y:S02]  /*0d10*/  ISETP.GE.AND P4, PT, R64, c[0x0][0x198], PT ;  /* 0x0000660040007a0c */ /* 0x000fe40003f86270 */
[----:B------:R-:W-:Y:S01]  /*0d20*/  ISETP.GE.AND P3, PT, R19, c[0x0][0x198], PT ;  /* 0x0000660013007a0c */ /* 0x000fe20003f66270 */
[----:B------:R-:W-:Y:S01]  /*0d30*/  IMAD.IADD R3, R3, 0x1, R5 ;  /* 0x0000000103037824 */ /* 0x000fe200078e0205 */
[----:B------:R-:W-:Y:S01]  /*0d40*/  ISETP.GE.AND P2, PT, R49, c[0x0][0x198], PT ;  /* 0x0000660031007a0c */ /* 0x000fe20003f46270 */
[----:B------:R-:W-:Y:S01]  /*0d50*/  IMAD.MOV.U32 R0, RZ, RZ, R8 ;  /* 0x000000ffff007224 */ /* 0x000fe200078e0008 */
[----:B------:R-:W-:Y:S01]  /*0d60*/  @P0 SHF.R.U32.HI R0, RZ, c[0x0][0x2cc], R7 ;  /* 0x0000b300ff000a19 */ /* 0x000fe20000011607 */
[----:B------:R-:W-:-:S02]  /*0d70*/  IMAD R5, R6, c[0x0][0x1c0], RZ ;  /* 0x0000700006057a24 */ /* 0x000fc400078e02ff */
[----:B------:R-:W-:-:S04]  /*0d80*/  IMAD.WIDE.U32 R2, R4, c[0x0][0x1c0], R2 ;  /* 0x0000700004027a25 */ /* 0x000fc800078e0002 */
[----:B------:R-:W-:Y:S01]  /*0d90*/  IMAD R6, R4, c[0x0][0x1c4], R5 ;  /* 0x0000710004067a24 */ /* 0x000fe200078e0205 */
[--C-:B------:R-:W-:Y:S01]  /*0da0*/  SHF.R.S32.HI R5, RZ, 0x1f, R0.reuse ;  /* 0x0000001fff057819 */ /* 0x100fe20000011400 */
[----:B------:R-:W-:Y:S02]  /*0db0*/  IMAD.MOV R4, RZ, RZ, -R0 ;  /* 0x000000ffff047224 */ /* 0x000fe400078e0a00 */
[----:B------:R-:W-:Y:S01]  /*0dc0*/  IMAD.IADD R3, R3, 0x1, R6 ;  /* 0x0000000103037824 */ /* 0x000fe200078e0206 */
[----:B------:R-:W-:Y:S01]  /*0dd0*/  LOP3.LUT R6, R20, 0xfffffff0, RZ, 0xc0, !PT ;  /* 0xfffffff014067812 */ /* 0x000fe200078ec0ff */
[----:B------:R-:W-:Y:S02]  /*0de0*/  IMAD R5, R5, c[0x0][0x1b0], RZ ;  /* 0x00006c0005057a24 */ /* 0x000fe400078e02ff */
[----:B------:R-:W-:Y:S02]  /*0df0*/  IMAD R4, R4, c[0x0][0x2c4], R8 ;  /* 0x0000b10004047a24 */ /* 0x000fe400078e0208 */
[----:B------:R-:W-:-:S02]  /*0e00*/  IMAD R5, R0, c[0x0][0x1b4], R5 ;  /* 0x00006d0000057a24 */ /* 0x000fc400078e0205 */
[----:B------:R-:W-:Y:S01]  /*0e10*/  IMAD.WIDE.U32 R2, R0, c[0x0][0x1b0], R2 ;  /* 0x00006c0000027a25 */ /* 0x000fe200078e0002 */
[----:B------:R-:W-:-:S03]  /*0e20*/  SHF.R.S32.HI R0, RZ, 0x1f, R4 ;  /* 0x0000001fff007819 */ /* 0x000fc60000011404 */
[----:B------:R-:W-:Y:S02]  /*0e30*/  IMAD.IADD R3, R3, 0x1, R5 ;  /* 0x0000000103037824 */ /* 0x000fe400078e0205 */
[----:B------:R-:W-:Y:S02]  /*0e40*/  IMAD R0, R0, c[0x0][0x1a8], RZ ;  /* 0x00006a0000007a24 */ /* 0x000fe400078e02ff */
[----:B------:R-:W-:Y:S02]  /*0e50*/  IMAD.SHL.U32 R5, R22, 0x40, RZ ;  /* 0x0000004016057824 */ /* 0x000fe400078e00ff */
[----:B------:R-:W-:Y:S02]  /*0e60*/  IMAD.IADD R18, R163, 0x1, -R6 ;  /* 0x00000001a3127824 */ /* 0x000fe400078e0a06 */
[C---:B------:R-:W-:Y:S01]  /*0e70*/  IMAD R7, R4.reuse, c[0x0][0x1ac], R0 ;  /* 0x00006b0004077a24 */ /* 0x040fe200078e0200 */
[----:B------:R-:W-:Y:S01]  /*0e80*/  LOP3.LUT R0, R5, 0xc0, RZ, 0xc0, !PT ;  /* 0x000000c005007812 */ /* 0x000fe200078ec0ff */
[----:B------:R-:W-:Y:S01]  /*0e90*/  IMAD.WIDE.U32 R2, R4, c[0x0][0x1a8], R2 ;  /* 0x00006a0004027a25 */ /* 0x000fe200078e0002 */
[----:B------:R-:W-:-:S02]  /*0ea0*/  LEA.HI R15, R18, R18, RZ, 0x1 ;  /* 0x00000012120f7211 */ /* 0x000fc400078f08ff */
[----:B------:R-:W-:Y:S01]  /*0eb0*/  SHF.R.U32.HI R5, RZ, 0x3, R0 ;  /* 0x00000003ff057819 */ /* 0x000fe20000011600 */
[----:B------:R-:W-:Y:S01]  /*0ec0*/  IMAD.IADD R4, R3, 0x1, R7 ;  /* 0x0000000103047824 */ /* 0x000fe200078e0207 */
[----:B------:R-:W-:Y:S02]  /*0ed0*/  LOP3.LUT R0, R0, 0x18, R64, 0xf8, !PT ;  /* 0x0000001800007812 */ /* 0x000fe400078ef840 */
[--C-:B------:R-:W-:Y:S02]  /*0ee0*/  SHF.R.S32.HI R6, RZ, 0x1, R15.reuse ;  /* 0x00000001ff067819 */ /* 0x100fe4000001140f */
[----:B------:R-:W-:Y:S02]  /*0ef0*/  SHF.R.S32.HI R3, RZ, 0x1f, R15 ;  /* 0x0000001fff037819 */ /* 0x000fe4000001140f */
[----:B------:R-:W-:Y:S02]  /*0f00*/  LEA R12, P0, R2, c[0x0][0x160], 0x1 ;  /* 0x00005800020c7a11 */ /* 0x000fe400078008ff */
[----:B------:R-:W-:-:S02]  /*0f10*/  LOP3.LUT R5, R0, R5, RZ, 0x3c, !PT ;  /* 0x0000000500057212 */ /* 0x000fc400078e3cff */
[----:B------:R-:W-:Y:S02]  /*0f20*/  LEA.HI R0, R3, R6, RZ, 0x2 ;  /* 0x0000000603007211 */ /* 0x000fe400078f10ff */
[----:B------:R-:W-:Y:S02]  /*0f30*/  LEA.HI R7, R17, R17, RZ, 0x1 ;  /* 0x0000001111077211 */ /* 0x000fe400078f08ff */
[----:B------:R-:W-:Y:S02]  /*0f40*/  LEA.HI.X R11, R2, c[0x0][0x164], R4, 0x1, P0 ;  /* 0x00005900020b7a11 */ /* 0x000fe400000f0c04 */
[----:B------:R-:W-:Y:S01]  /*0f50*/  ISETP.GE.AND P0, PT, R16, R13, PT ;  /* 0x0000000d1000720c */ /* 0x000fe20003f06270 */
[----:B------:R2:W1:Y:S01]  /*0f60*/  SHFL.IDX PT, R2, R12, RZ, 0x1c1f ;  /* 0x001c1fff0c027589 */ /* 0x00046200000e0000 */
[----:B------:R-:W-:Y:S02]  /*0f70*/  LOP3.LUT R4, R0, 0xfffffffc, RZ, 0xc0, !PT ;  /* 0xfffffffc00047812 */ /* 0x000fe400078ec0ff */
[----:B------:R-:W-:Y:S01]  /*0f80*/  LOP3.LUT R0, R7, 0x7fffffe, RZ, 0xc0, !PT ;  /* 0x07fffffe07007812 */ /* 0x000fe200078ec0ff */
[----:B------:R2:W3:Y:S02]  /*0f90*/  SHFL.IDX PT, R3, R11, RZ, 0x1c1f ;  /* 0x001c1fff0b037589 */ /* 0x0004e400000e0000 */
[----:B------:R-:W-:-:S02]  /*0fa0*/  IMAD.IADD R21, R6, 0x1, -R4 ;  /* 0x0000000106157824 */ /* 0x000fc400078e0a04 */
[----:B------:R-:W-:Y:S02]  /*0fb0*/  IMAD.IADD R0, R17, 0x1, -R0 ;  /* 0x0000000111007824 */ /* 0x000fe400078e0a00 */
[----:B------:R-:W-:Y:S01]  /*0fc0*/  IMAD.MOV.U32 R4, RZ, RZ, 0x10 ;  /* 0x00000010ff047424 */ /* 0x000fe200078e00ff */
[----:B------:R-:W-:Y:S01]  /*0fd0*/  LOP3.LUT P1, RZ, R21, 0x2, RZ, 0xc0, !PT ;  /* 0x0000000215ff7812 */ /* 0x000fe2000782c0ff */
[----:B------:R-:W-:-:S03]  /*0fe0*/  IMAD R0, R23, 0x8, R0 ;  /* 0x0000000817007824 */ /* 0x000fc600078e0200 */
[----:B------:R-:W-:Y:S01]  /*0ff0*/  SEL R4, R4, 0xfffffff0, !P1 ;  /* 0xfffffff004047807 */ /* 0x000fe20004800000 */
[----:B------:R-:W-:Y:S02]  /*1000*/  IMAD.U32 R226, R0, 0x20, R5 ;  /* 0x0000002000e27824 */ /* 0x000fe400078e0005 */
[----:B------:R-:W-:Y:S01]  /*1010*/  @!P5 IMAD.MOV.U32 R14, RZ, RZ, R56 ;  /* 0x000000ffff0ed224 */ /* 0x000fe200078e0038 */
[----:B------:R-:W-:Y:S05]  /*1020*/  @P0 BRA `(.L_x_26) ;  /* 0x000000e000000947 */ /* 0x000fea0003800000 */
[----:B-123--:R-:W-:Y:S01]  /*1030*/  SHF.R.S32.HI R5, RZ, 0x1f, R19 ;  /* 0x0000001fff057819 */ /* 0x00efe20000011413 */
[----:B------:R-:W-:Y:S01]  /*1040*/  IMAD.WIDE R8, R64, 0x2, R2 ;  /* 0x0000000240087825 */ /* 0x000fe200078e0202 */
[----:B------:R-:W-:Y:S02]  /*1050*/  SHF.R.S32.HI R0, RZ, 0x1f, R49 ;  /* 0x0000001fff007819 */ /* 0x000fe40000011431 */
[----:B------:R-:W-:Y:S02]  /*1060*/  LEA.HI R5, R5, R19, RZ, 0x3 ;  /* 0x0000001305057211 */ /* 0x000fe400078f18ff */
[----:B------:R-:W-:-:S02]  /*1070*/  LEA.HI R0, R0, R49, RZ, 0x3 ;  /* 0x0000003100007211 */ /* 0x000fc400078f18ff */
[----:B------:R-:W-:Y:S02]  /*1080*/  LOP3.LUT R5, R5, 0xfffffff8, RZ, 0xc0, !PT ;  /* 0xfffffff805057812 */ /* 0x000fe400078ec0ff */
[----:B------:R-:W-:Y:S01]  /*1090*/  LOP3.LUT R10, R0, 0xfffffff8, RZ, 0xc0, !PT ;  /* 0xfffffff8000a7812 */ /* 0x000fe200078ec0ff */
[----:B------:R-:W-:Y:S02]  /*10a0*/  IMAD.SHL.U32 R0, R226, 0x2, RZ ;  /* 0x00000002e2007824 */ /* 0x000fe400078e00ff */
[----:B------:R-:W-:-:S03]  /*10b0*/  IMAD.WIDE R6, R5, 0x2, R2 ;  /* 0x0000000205067825 */ /* 0x000fc600078e0202 */
[----:B------:R-:W-:Y:S01]  /*10c0*/  @!PT LDS RZ, [RZ] ;  /* 0x00000000fffff984 */ /* 0x000fe20000000800 */
[----:B------:R1:W-:Y:S01]  /*10d0*/  LDGSTS.E.BYPASS.LTC128B.128 [R0+0x6100], [R8.64], !P4 ;  /* 0x0610000008007fae */ /* 0x0003e2000e101d46 */
[----:B------:R-:W-:-:S03]  /*10e0*/  IMAD.WIDE R2, R10, 0x2, R2 ;  /* 0x000000020a027825 */ /* 0x000fc600078e0202 */
[----:B------:R1:W-:Y:S04]  /*10f0*/  LDGSTS.E.BYPASS.LTC128B.128 [R0+0x8100], [R6.64], !P3 ;  /* 0x0810000006007fae */ /* 0x0003e8000d901d46 */
[----:B------:R1:W-:Y:S02]  /*1100*/  LDGSTS.E.BYPASS.LTC128B.128 [R0+0xa100], [R2.64], !P2 ;  /* 0x0a10000002007fae */ /* 0x0003e4000d101d46 */
.L_x_26:
[----:B-123--:R-:W-:Y:S05]  /*1110*/  BSYNC B0 ;  /* 0x0000000000007941 */ /* 0x00efea0003800000 */
.L_x_25:
[----:B------:R-:W-:Y:S01]  /*1120*/  IADD3 R0, R16, 0x20, RZ ;  /* 0x0000002010007810 */ /* 0x000fe20007ffe0ff */
[----:B------:R1:W2:Y:S01]  /*1130*/  SHFL.IDX PT, R3, R11, 0x1, 0x1c1f ;  /* 0x003c1f000b037f89 */ /* 0x0002a200000e0000 */
[----:B------:R-:W-:Y:S02]  /*1140*/  BSSY B0, `(.L_x_27) ;  /* 0x0000012000007945 */ /* 0x000fe40003800000 */
[----:B------:R-:W-:Y:S01]  /*1150*/  ISETP.GE.AND P0, PT, R0, R13, PT ;  /* 0x0000000d0000720c */ /* 0x000fe20003f06270 */
[----:B------:R1:W3:-:S12]  /*1160*/  SHFL.IDX PT, R2, R12, 0x1, 0x1c1f ;  /* 0x003c1f000c027f89 */ /* 0x0002d800000e0000 */
[----:B------:R-:W-:Y:S05]  /*1170*/  @P0 BRA `(.L_x_28) ;  /* 0x000000e000000947 */ /* 0x000fea0003800000 */
[----:B------:R-:W-:Y:S01]  /*1180*/  SHF.R.S32.HI R5, RZ, 0x1f, R19 ;  /* 0x0000001fff057819 */ /* 0x000fe20000011413 */
[----:B--23--:R-:W-:Y:S01]  /*1190*/  IMAD.WIDE R8, R64, 0x2, R2 ;  /* 0x0000000240087825 */ /* 0x00cfe200078e0202 */
[----:B------:R-:W-:Y:S02]  /*11a0*/  SHF.R.S32.HI R0, RZ, 0x1f, R49 ;  /* 0x0000001fff007819 */ /* 0x000fe40000011431 */
[----:B------:R-:W-:Y:S02]  /*11b0*/  LEA.HI R5, R5, R19, RZ, 0x3 ;  /* 0x0000001305057211 */ /* 0x000fe400078f18ff */
[----:B------:R-:W-:Y:S02]  /*11c0*/  LEA.HI R0, R0, R49, RZ, 0x3 ;  /* 0x0000003100007211 */ /* 0x000fe400078f18ff */
[----:B------:R-:W-:Y:S02]  /*11d0*/  LOP3.LUT R5, R5, 0xfffffff8, RZ, 0xc0, !PT ;  /* 0xfffffff805057812 */ /* 0x000fe400078ec0ff */
[----:B------:R-:W-:Y:S01]  /*11e0*/  LOP3.LUT R10, R0, 0xfffffff8, RZ, 0xc0, !PT ;  /* 0xfffffff8000a7812 */ /* 0x000fe200078ec0ff */
[----:B------:R-:W-:-:S02]  /*11f0*/  IMAD.SHL.U32 R0, R226, 0x2, RZ ;  /* 0x00000002e2007824 */ /* 0x000fc400078e00ff */
[----:B------:R-:W-:-:S03]  /*1200*/  IMAD.WIDE R6, R5, 0x2, R2 ;  /* 0x0000000205067825 */ /* 0x000fc600078e0202 */
[----:B------:R-:W-:Y:S01]  /*1210*/  @!PT LDS RZ, [RZ] ;  /* 0x00000000fffff984 */ /* 0x000fe20000000800 */
[----:B------:R2:W-:Y:S01]  /*1220*/  LDGSTS.E.BYPASS.LTC128B.128 [R0+0x6900], [R8.64], !P4 ;  /* 0x0690000008007fae */ /* 0x0005e2000e101d46 */
[----:B------:R-:W-:-:S03]  /*1230*/  IMAD.WIDE R2, R10, 0x2, R2 ;  /* 0x000000020a027825 */ /* 0x000fc600078e0202 */
[----:B------:R2:W-:Y:S04]  /*1240*/  LDGSTS.E.BYPASS.LTC128B.128 [R0+0x8900], [R6.64], !P3 ;  /* 0x0890000006007fae */ /* 0x0005e8000d901d46 */
[----:B------:R2:W-:Y:S02]  /*1250*/  LDGSTS.E.BYPASS.LTC128B.128 [R0+0xa900], [R2.64], !P2 ;  /* 0x0a90000002007fae */ /* 0x0005e4000d101d46 */
.L_x_28:
[----:B------:R-:W-:Y:S05]  /*1260*/  BSYNC B0 ;  /* 0x0000000000007941 */ /* 0x000fea0003800000 */
.L_x_27:
[----:B--2---:R-:W-:Y:S01]  /*1270*/  IADD3 R0, R16, 0x40, RZ ;  /* 0x0000004010007810 */ /* 0x004fe20007ffe0ff */
[----:B------:R2:W4:Y:S01]  /*1280*/  SHFL.IDX PT, R3, R11, 0x2, 0x1c1f ;  /* 0x005c1f000b037f89 */ /* 0x00052200000e0000 */
[----:B------:R-:W-:Y:S02]  /*1290*/  BSSY B0, `(.L_x_29) ;  /* 0x0000012000007945 */ /* 0x000fe40003800000 */
[----:B------:R-:W-:Y:S01]  /*12a0*/  ISETP.GE.AND P0, PT, R0, R13, PT ;  /* 0x0000000d0000720c */ /* 0x000fe20003f06270 */
[----:B---3--:R2:W3:-:S12]  /*12b0*/  SHFL.IDX PT, R2, R12, 0x2, 0x1c1f ;  /* 0x005c1f000c027f89 */ /* 0x0084d800000e0000 */
[----:B------:R-:W-:Y:S05]  /*12c0*/  @P0 BRA `(.L_x_30) ;  /* 0x000000e000000947 */ /* 0x000fea0003800000 */
[----:B------:R-:W-:Y:S01]  /*12d0*/  SHF.R.S32.HI R5, RZ, 0x1f, R19 ;  /* 0x0000001fff057819 */ /* 0x000fe20000011413 */
[----:B---34-:R-:W-:Y:S01]  /*12e0*/  IMAD.WIDE R8, R64, 0x2, R2 ;  /* 0x0000000240087825 */ /* 0x018fe200078e0202 */
        /* <DEDUP_REMOVED lines=12> */
.L_x_30:
[----:B------:R-:W-:Y:S05]  /*13b0*/  BSYNC B0 ;  /* 0x0000000000007941 */ /* 0x000fea0003800000 */
.L_x_29:
[----:B------:R-:W-:Y:S01]  /*13c0*/  MOV R176, c[0x0][0x2b8] ;  /* 0x0000ae0000b07a02 */ /* 0x000fe20000000f00 */
[----:B---3--:R-:W-:Y:S01]  /*13d0*/  SHFL.IDX PT, R2, R12, 0x3, 0x1c1f ;  /* 0x007c1f000c027f89 */ /* 0x008fe200000e0000 */
[----:B------:R-:W-:Y:S01]  /*13e0*/  LEA R0, R174, R171, 0x6 ;  /* 0x000000abae007211 */ /* 0x000fe200078e30ff */
[----:B-----5:R-:W-:Y:S01]  /*13f0*/  IMAD.WIDE.U32 R172, R14, c[0x0][0x2b0], RZ ;  /* 0x0000ac000eac7a25 */ /* 0x020fe200078e00ff */
[----:B------:R-:W-:Y:S01]  /*1400*/  ISETP.NE.AND P5, PT, R176, 0x1, PT ;  /* 0x00000001b000780c */ /* 0x000fe20003fa5270 */
[----:B----4-:R-:W3:Y:S01]  /*1410*/  SHFL.IDX PT, R3, R11, 0x3, 0x1c1f ;  /* 0x007c1f000b037f89 */ /* 0x010ee200000e0000 */
[----:B------:R-:W-:-:S02]  /*1420*/  IADD3 R0, R0, -0x40, RZ ;  /* 0xffffffc000007810 */ /* 0x000fc40007ffe0ff */
[----:B------:R-:W-:Y:S02]  /*1430*/  SHF.R.S32.HI R5, RZ, 0x1f, R14 ;  /* 0x0000001fff057819 */ /* 0x000fe4000001140e */
[----:B------:R-:W-:Y:S02]  /*1440*/  IADD3 R7, R16, 0x60, RZ ;  /* 0x0000006010077810 */ /* 0x000fe40007ffe0ff */
[----:B------:R-:W-:Y:S01]  /*1450*/  SHF.R.S32.HI R9, RZ, 0x1f, R49 ;  /* 0x0000001fff097819 */ /* 0x000fe20000011431 */
[----:B------:R-:W-:Y:S01]  /*1460*/  IMAD R5, R5, c[0x0][0x2b0], RZ ;  /* 0x0000ac0005057a24 */ /* 0x000fe200078e02ff */
[----:B------:R-:W-:Y:S02]  /*1470*/  IADD3 R10, R0, R175, RZ ;  /* 0x000000af000a7210 */ /* 0x000fe40007ffe0ff */
[----:B------:R-:W-:Y:S01]  /*1480*/  SHF.L.U32 R226, R226, 0x1, RZ ;  /* 0x00000001e2e27819 */ /* 0x000fe200000006ff */
[----:B------:R-:W-:Y:S01]  /*1490*/  IMAD R8, R14, c[0x0][0x2b4], R5 ;  /* 0x0000ad000e087a24 */ /* 0x000fe200078e0205 */
[----:B------:R-:W-:Y:S01]  /*14a0*/  ISETP.GE.AND P1, PT, R0, R65, PT ;  /* 0x000000410000720c */ /* 0x000fe20003f26270 */
[----:B------:R-:W-:Y:S01]  /*14b0*/  @P5 IMAD.HI.U32 R6, R10, c[0x0][0x2bc], RZ ;  /* 0x0000af000a065a27 */ /* 0x000fe200078e00ff */
[----:B------:R-:W-:Y:S01]  /*14c0*/  ISETP.GE.AND P0, PT, R7, R13, PT ;  /* 0x0000000d0700720c */ /* 0x000fe20003f06270 */
[----:B------:R-:W-:Y:S01]  /*14d0*/  STL.64 [R1+0x20], R172 ;  /* 0x000020ac01007387 */ /* 0x000fe20000100a00 */
[----:B------:R-:W-:Y:S01]  /*14e0*/  LEA.HI R9, R9, R49, RZ, 0x3 ;  /* 0x0000003109097211 */ /* 0x000fe200078f18ff */
[----:B------:R-:W-:Y:S01]  /*14f0*/  IMAD.MOV.U32 R0, RZ, RZ, R10 ;  /* 0x000000ffff007224 */ /* 0x000fe200078e000a */
[----:B------:R-:W-:-:S02]  /*1500*/  @P5 SHF.R.U32.HI R0, RZ, c[0x0][0x2c0], R6 ;  /* 0x0000b000ff005a19 */ /* 0x000fc40000011606 */
[----:B------:R-:W-:Y:S02]  /*1510*/  SHF.R.S32.HI R6, RZ, 0x1f, R19 ;  /* 0x0000001fff067819 */ /* 0x000fe40000011413 */
[----:B------:R-:W-:Y:S02]  /*1520*/  LOP3.LUT R183, R9, 0xfffffff8, RZ, 0xc0, !PT ;  /* 0xfffffff809b77812 */ /* 0x000fe400078ec0ff */
[----:B------:R-:W-:Y:S02]  /*1530*/  LEA.HI R5, R6, R19, RZ, 0x3 ;  /* 0x0000001306057211 */ /* 0x000fe400078f18ff */
[----:B------:R-:W-:Y:S01]  /*1540*/  IADD3 R170, R173, R8, RZ ;  /* 0x00000008adaa7210 */ /* 0x000fe20007ffe0ff */
[----:B---3--:R-:W-:Y:S01]  /*1550*/  @!P0 IMAD.WIDE R6, R64, 0x2, R2 ;  /* 0x0000000240068825 */ /* 0x008fe200078e0202 */
[----:B------:R-:W-:Y:S02]  /*1560*/  LOP3.LUT R184, R5, 0xfffffff8, RZ, 0xc0, !PT ;  /* 0xfffffff805b87812 */ /* 0x000fe400078ec0ff */
[----:B------:R-:W-:-:S02]  /*1570*/  ISETP.GT.OR P1, PT, R171, 0x3f, P1 ;  /* 0x0000003fab00780c */ /* 0x000fc40000f24670 */
[----:B------:R-:W-:Y:S01]  /*1580*/  MOV R227, RZ ;  /* 0x000000ff00e37202 */ /* 0x000fe20000000f00 */
[--C-:B------:R-:W-:Y:S01]  /*1590*/  @!P0 IMAD.WIDE R8, R184, 0x2, R2.reuse ;  /* 0x00000002b8088825 */ /* 0x100fe200078e0202 */
[----:B------:R-:W-:Y:S01]  /*15a0*/  @!PT LDS RZ, [RZ] ;  /* 0x00000000fffff984 */ /* 0x000fe20000000800 */
[----:B------:R3:W-:Y:S03]  /*15b0*/  @!P0 LDGSTS.E.BYPASS.LTC128B.128 [R226+0x7900], [R6.64], !P4 ;  /* 0x0790000006e28fae */ /* 0x0007e6000e101d46 */
[----:B------:R-:W-:Y:S01]  /*15c0*/  @!P0 IMAD.WIDE R2, R183, 0x2, R2 ;  /* 0x00000002b7028825 */ /* 0x000fe200078e0202 */
[----:B------:R4:W-:Y:S04]  /*15d0*/  @!P0 LDGSTS.E.BYPASS.LTC128B.128 [R226+0x9900], [R8.64], !P3 ;  /* 0x0990000008e28fae */ /* 0x0009e8000d901d46 */
[----:B------:R1:W-:Y:S01]  /*15e0*/  @!P0 LDGSTS.E.BYPASS.LTC128B.128 [R226+0xb900], [R2.64], !P2 ;  /* 0x0b90000002e28fae */ /* 0x0003e2000d101d46 */
[----:B------:R-:W-:-:S03]  /*15f0*/  @!P1 IADD3 R5, P5, R0, R172, RZ ;  /* 0x000000ac00059210 */ /* 0x000fc60007fbe0ff */
[----:B------:R-:W0:Y:S01]  /*1600*/  LDGDEPBAR ;  /* 0x00000000000079af */ /* 0x000e220000000000 */
[----:B------:R-:W-:Y:S01]  /*1610*/  IMAD.WIDE.U32 R168, R52, c[0x0][0x1e8], RZ ;  /* 0x00007a0034a87a25 */ /* 0x000fe200078e00ff */
[----:B------:R-:W-:Y:S02]  /*1620*/  SHF.R.S32.HI R14, RZ, 0x4, R20 ;  /* 0x00000004ff0e7819 */ /* 0x000fe40000011414 */
[----:B-12---:R-:W-:Y:S01]  /*1630*/  LOP3.LUT R12, R24, 0xfffffff8, RZ, 0xc0, !PT ;  /* 0xfffffff8180c7812 */ /* 0x006fe200078ec0ff */
[----:B------:R-:W-:Y:S01]  /*1640*/  STL [R1+0x28], R170 ;  /* 0x000028aa01007387 */ /* 0x000fe20000100800 */
[----:B---3--:R-:W-:Y:S02]  /*1650*/  @!P1 LEA.HI.X.SX32 R7, R0, R170, 0x1, P5 ;  /* 0x000000aa00079211 */ /* 0x008fe400028f0eff */
[----:B------:R-:W-:-:S04]  /*1660*/  @!P1 LEA R6, P4, R5, c[0x0][0x2a0], 0x2 ;  /* 0x0000a80005069a11 */ /* 0x000fc800078810ff */
[----:B------:R-:W-:Y:S01]  /*1670*/  @!P1 LEA.HI.X R7, R5, c[0x0][0x2a4], R7, 0x2, P4 ;  /* 0x0000a90005079a11 */ /* 0x000fe200020f1407 */
[----:B------:R-:W-:Y:S06]  /*1680*/  BAR.SYNC.DEFER_BLOCKING 0x0 ;  /* 0x0000000000007b1d */ /* 0x000fec0000010000 */
[----:B------:R-:W4:Y:S01]  /*1690*/  @!P1 LDG.E R227, [R6.64] ;  /* 0x0000000606e39981 */ /* 0x000f22000c1e1900 */
[----:B------:R-:W-:Y:S01]  /*16a0*/  IMAD.MOV R0, RZ, RZ, -R0 ;  /* 0x000000ffff007224 */ /* 0x000fe200078e0a00 */
[----:B------:R-:W-:Y:S01]  /*16b0*/  ISETP.GE.AND P6, PT, R64, c[0x0][0x1d4], PT ;  /* 0x0000750040007a0c */ /* 0x000fe20003fc6270 */
[----:B------:R-:W-:Y:S01]  /*16c0*/  IMAD.WIDE.U32 R24, R52, c[0x0][0x210], RZ ;  /* 0x0000840034187a25 */ /* 0x000fe200078e00ff */
[----:B------:R-:W-:-:S02]  /*16d0*/  ISETP.GE.AND P5, PT, R19, c[0x0][0x1d4], PT ;  /* 0x0000750013007a0c */ /* 0x000fc40003fa6270 */
[----:B------:R-:W-:Y:S01]  /*16e0*/  IADD3 R12, -R12, R163, RZ ;  /* 0x000000a30c0c7210 */ /* 0x000fe20007ffe1ff */
[----:B------:R-:W-:Y:S01]  /*16f0*/  IMAD R228, R0, c[0x0][0x2b8], R10 ;  /* 0x0000ae0000e47a24 */ /* 0x000fe200078e020a */
[----:B------:R-:W-:Y:S02]  /*1700*/  SHF.R.S32.HI R10, RZ, 0x1f, R18 ;  /* 0x0000001fff0a7819 */ /* 0x000fe40000011412 */
[----:B------:R-:W-:Y:S01]  /*1710*/  LEA.HI R13, R12, R12, RZ, 0x1 ;  /* 0x0000000c0c0d7211 */ /* 0x000fe200078f08ff */
[----:B------:R-:W-:Y:S01]  /*1720*/  IMAD.WIDE.U32 R2, R228, c[0x0][0x1e0], RZ ;  /* 0x00007800e4027a25 */ /* 0x000fe200078e00ff */
[----:B------:R-:W-:Y:S02]  /*1730*/  SHF.R.S32.HI R5, RZ, 0x1f, R228 ;  /* 0x0000001fff057819 */ /* 0x000fe400000114e4 */
[----:B------:R-:W-:Y:S02]  /*1740*/  ISETP.GE.AND P4, PT, R49, c[0x0][0x1d4], PT ;  /* 0x0000750031007a0c */ /* 0x000fe40003f86270 */
[----:B------:R-:W-:Y:S01]  /*1750*/  ISETP.GE.AND P2, PT, R64, c[0x0][0x1d4], PT ;  /* 0x0000750040007a0c */ /* 0x000fe20003f46270 */
[C---:B------:R-:W-:Y:S01]  /*1760*/  IMAD R0, R5.reuse, c[0x0][0x1e0], RZ ;  /* 0x0000780005007a24 */ /* 0x040fe200078e02ff */
[----:B------:R-:W-:Y:S01]  /*1770*/  SHF.R.S32.HI R166, RZ, 0x1f, R64 ;  /* 0x0000001fffa67819 */ /* 0x000fe20000011440 */
[----:B------:R-:W-:Y:S01]  /*1780*/  IMAD R5, R5, c[0x0][0x208], RZ ;  /* 0x0000820005057a24 */ /* 0x000fe200078e02ff */
[----:B------:R-:W-:Y:S01]  /*1790*/  SHF.R.S32.HI R165, RZ, 0x1f, R184 ;  /* 0x0000001fffa57819 */ /* 0x000fe200000114b8 */
[C---:B------:R-:W-:Y:S01]  /*17a0*/  IMAD R0, R228.reuse, c[0x0][0x1e4], R0 ;  /* 0x00007900e4007a24 */ /* 0x040fe200078e0200 */
[----:B------:R-:W-:Y:S01]  /*17b0*/  SHF.R.S32.HI R164, RZ, 0x1f, R183 ;  /* 0x0000001fffa47819 */ /* 0x000fe200000114b7 */
[----:B------:R-:W-:-:S03]  /*17c0*/  IMAD R5, R228, c[0x0][0x20c], R5 ;  /* 0x00008300e4057a24 */ /* 0x000fc600078e0205 */
[----:B------:R-:W-:Y:S01]  /*17d0*/  IADD3 R3, R3, R0, RZ ;  /* 0x0000000003037210 */ /* 0x000fe20007ffe0ff */
[----:B------:R-:W-:-:S04]  /*17e0*/  IMAD R0, R55, c[0x0][0x1e8], RZ ;  /* 0x00007a0037007a24 */ /* 0x000fc800078e02ff */
[----:B------:R-:W-:-:S05]  /*17f0*/  IMAD R0, R52, c[0x0][0x1ec], R0 ;  /* 0x00007b0034007a24 */ /* 0x000fca00078e0200 */
[----:B------:R-:W-:Y:S02]  /*1800*/  IADD3 R167, R169, R0, RZ ;  /* 0x00000000a9a77210 */ /* 0x000fe40007ffe0ff */
[----:B----4-:R-:W-:Y:S01]  /*1810*/  SHF.R.S32.HI R9, RZ, 0x1f, R227 ;  /* 0x0000001fff097819 */ /* 0x010fe200000114e3 */
[----:B------:R-:W-:-:S04]  /*1820*/  IMAD.WIDE.U32 R6, R227, c[0x0][0x1f0], R2 ;  /* 0x00007c00e3067a25 */ /* 0x000fc800078e0002 */
[----:B------:R-:W-:Y:S01]  /*1830*/  IMAD R8, R9, c[0x0][0x1f0], RZ ;  /* 0x00007c0009087a24 */ /* 0x000fe200078e02ff */
[----:B------:R-:W-:Y:S01]  /*1840*/  IADD3 R0, P0, R168, R6, RZ ;  /* 0x00000006a8007210 */ /* 0x000fe20007f1e0ff */
[----:B------:R-:W-:-:S04]  /*1850*/  IMAD.WIDE.U32 R2, R228, c[0x0][0x208], RZ ;  /* 0x00008200e4027a25 */ /* 0x000fc800078e00ff */
[----:B------:R-:W-:Y:S01]  /*1860*/  IMAD R8, R227, c[0x0][0x1f4], R8 ;  /* 0x00007d00e3087a24 */ /* 0x000fe200078e0208 */
[----:B------:R-:W-:Y:S02]  /*1870*/  IADD3 R3, R3, R5, RZ ;  /* 0x0000000503037210 */ /* 0x000fe40007ffe0ff */
[----:B------:R-:W-:Y:S02]  /*1880*/  LOP3.LUT R5, R15, 0x7fffffe, RZ, 0xc0, !PT ;  /* 0x07fffffe0f057812 */ /* 0x000fe400078ec0ff */
[----:B------:R-:W-:Y:S01]  /*1890*/  IADD3.X R6, R167, R7, R8, P0, !PT ;  /* 0x00000007a7067210 */ /* 0x000fe200007fe408 */
[----:B------:R-:W-:Y:S01]  /*18a0*/  IMAD.WIDE.U32 R2, R227, c[0x0][0x218], R2 ;  /* 0x00008600e3027a25 */ /* 0x000fe200078e0002 */
[----:B------:R-:W-:Y:S02]  /*18b0*/  LEA R16, P0, R0, c[0x0][0x1c8], 0x1 ;  /* 0x0000720000107a11 */ /* 0x000fe400078008ff */
[----:B------:R-:W-:Y:S02]  /*18c0*/  IADD3 R150, R18, -R5, RZ ;  /* 0x8000000512967210 */ /* 0x000fe40007ffe0ff */
[----:B------:R-:W-:-:S02]  /*18d0*/  LEA.HI.X R15, R0, c[0x0][0x1cc], R6, 0x1, P0 ;  /* 0x00007300000f7a11 */ /* 0x000fc400000f0c06 */
[----:B------:R-:W-:Y:S01]  /*18e0*/  LEA R0, R174, 0xffffffc0, 0x6 ;  /* 0xffffffc0ae007811 */ /* 0x000fe200078e30ff */
[----:B------:R-:W-:Y:S01]  /*18f0*/  SHFL.IDX PT, R6, R16, RZ, 0x1c1f ;  /* 0x001c1fff10067589 */ /* 0x000fe200000e0000 */
[----:B------:R-:W-:Y:S02]  /*1900*/  LEA.HI R8, R20, R14, RZ, 0x1 ;  /* 0x0000000e14087211 */ /* 0x000fe400078f08ff */
[----:B------:R-:W-:Y:S01]  /*1910*/  LEA.HI R20, R10, R18, RZ, 0x3 ;  /* 0x000000120a147211 */ /* 0x000fe200078f18ff */
[----:B------:R-:W1:Y:S01]  /*1920*/  SHFL.IDX PT, R7, R15, RZ, 0x1c1f ;  /* 0x001c1fff0f077589 */ /* 0x000e6200000e0000 */
[----:B------:R-:W-:Y:S01]  /*1930*/  IMAD.IADD R151, R65, 0x1, -R0 ;  /* 0x0000000141977824 */ /* 0x000fe200078e0a00 */
[----:B------:R-:W-:Y:S01]  /*1940*/  LOP3.LUT R8, R8, 0xfffffffe, RZ, 0xc0, !PT ;  /* 0xfffffffe08087812 */ /* 0x000fe200078ec0ff */
[----:B------:R-:W-:-:S03]  /*1950*/  IMAD R0, R55, c[0x0][0x210], RZ ;  /* 0x0000840037007a24 */ /* 0x000fc600078e02ff */
[----:B------:R-:W-:Y:S01]  /*1960*/  IADD3 R48, -R17, R151, RZ ;  /* 0x0000009711307210 */ /* 0x000fe20007ffe1ff */
[----:B------:R-:W-:Y:S01]  /*1970*/  IMAD R5, R52, c[0x0][0x214], R0 ;  /* 0x0000850034057a24 */ /* 0x000fe200078e0200 */
[----:B------:R-:W-:Y:S01]  /*1980*/  IADD3 R14, R14, -R8, RZ ;  /* 0x800000080e0e7210 */ /* 0x000fe20007ffe0ff */
[----:B------:R-:W-:Y:S01]  /*1990*/  IMAD R0, R9, c[0x0][0x218], RZ ;  /* 0x0000860009007a24 */ /* 0x000fe200078e02ff */
[----:B------:R-:W-:Y:S01]  /*19a0*/  ISETP.GE.AND P1, PT, R48, 0x1, PT ;  /* 0x000000013000780c */ /* 0x000fe20003f26270 */
[----:B------:R-:W-:Y:S01]  /*19b0*/  IMAD.IADD R11, R25, 0x1, R5 ;  /* 0x00000001190b7824 */ /* 0x000fe200078e0205 */
[----:B------:R-:W-:Y:S01]  /*19c0*/  IADD3 R5, P0, R24, R2, RZ ;  /* 0x0000000218057210 */ /* 0x000fe20007f1e0ff */
[----:B------:R-:W-:-:S05]  /*19d0*/  IMAD R0, R227, c[0x0][0x21c], R0 ;  /* 0x00008700e3007a24 */ /* 0x000fca00078e0200 */
[----:B------:R-:W-:Y:S02]  /*19e0*/  IADD3.X R0, R11, R3, R0, P0, !PT ;  /* 0x000000030b007210 */ /* 0x000fe400007fe400 */
[----:B------:R-:W-:Y:S02]  /*19f0*/  LEA R10, P0, R5, c[0x0][0x1f8], 0x1 ;  /* 0x00007e00050a7a11 */ /* 0x000fe400078008ff */
[----:B------:R-:W-:Y:S01]  /*1a00*/  LOP3.LUT R11, R13, 0x7fffffe, RZ, 0xc0, !PT ;  /* 0x07fffffe0d0b7812 */ /* 0x000fe200078ec0ff */
[----:B-1----:R-:W-:Y:S01]  /*1a10*/  @P1 IMAD.WIDE R8, R64, 0x2, R6 ;  /* 0x0000000240081825 */ /* 0x002fe200078e0206 */
[----:B------:R-:W-:Y:S01]  /*1a20*/  LEA.HI.X R0, R5, c[0x0][0x1fc], R0, 0x1, P0 ;  /* 0x00007f0005007a11 */ /* 0x000fe200000f0c00 */
[----:B------:R-:W-:Y:S01]  /*1a30*/  SHFL.IDX PT, R17, R10, RZ, 0x1c1f ;  /* 0x001c1fff0a117589 */ /* 0x000fe200000e0000 */
[----:B------:R-:W-:Y:S01]  /*1a40*/  IADD3 R18, R12, -R11, RZ ;  /* 0x8000000b0c127210 */ /* 0x000fe20007ffe0ff */
[--C-:B------:R-:W-:Y:S01]  /*1a50*/  @P1 IMAD.WIDE R2, R184, 0x2, R6.reuse ;  /* 0x00000002b8021825 */ /* 0x100fe200078e0206 */
[----:B------:R-:W-:Y:S01]  /*1a60*/  SHF.L.U32 R5, R21, 0x6, RZ ;  /* 0x0000000615057819 */ /* 0x000fe200000006ff */
[----:B------:R1:W-:Y:S01]  /*1a70*/  @P1 LDGSTS.E.BYPASS.LTC128B.128 [R226+0x3100], [R8.64], !P6 ;  /* 0x0310000008e21fae */ /* 0x0003e2000f101d46 */
[----:B------:R-:W-:Y:S01]  /*1a80*/  ISETP.GT.AND P0, PT, R48, 0x20, PT ;  /* 0x000000203000780c */ /* 0x000fe20003f04270 */
[----:B------:R-:W-:Y:S01]  /*1a90*/  @P1 IMAD.WIDE R6, R183, 0x2, R6 ;  /* 0x00000002b7061825 */ /* 0x000fe200078e0206 */
[----:B------:R-:W-:Y:S01]  /*1aa0*/  LOP3.LUT R5, R5, 0xc0, RZ, 0xc0, !PT ;  /* 0x000000c005057812 */ /* 0x000fe200078ec0ff */
[----:B------:R2:W-:Y:S01]  /*1ab0*/  @P1 LDGSTS.E.BYPASS.LTC128B.128 [R226+0x4100], [R2.64], !P5 ;  /* 0x0410000002e21fae */ /* 0x0005e2000e901d46 */
[----:B------:R-:W-:-:S03]  /*1ac0*/  LEA R18, R14, R18, 0x3 ;  /* 0x000000120e127211 */ /* 0x000fc600078e18ff */
[----:B------:R-:W-:Y:S04]  /*1ad0*/  SHFL.IDX PT, R12, R0, RZ, 0x1c1f ;  /* 0x001c1fff000c7589 */ /* 0x000fe800000e0000 */
[----:B------:R3:W-:Y:S04]  /*1ae0*/  SHFL.IDX PT, R11, R0, 0x1, 0x1c1f ;  /* 0x003c1f00000b7f89 */ /* 0x0007e800000e0000 */
[----:B------:R4:W-:Y:S04]  /*1af0*/  @P1 LDGSTS.E.BYPASS.LTC128B.128 [R226+0x5100], [R6.64], !P4 ;  /* 0x0510000006e21fae */ /* 0x0009e8000e101d46 */
[----:B------:R-:W-:Y:S01]  /*1b00*/  SHFL.IDX PT, R10, R10, 0x1, 0x1c1f ;  /* 0x003c1f000a0a7f89 */ /* 0x000fe200000e0000 */
[----:B-1----:R-:W-:Y:S01]  /*1b10*/  SHF.L.U32 R8, R14, 0x3, RZ ;  /* 0x000000030e087819 */ /* 0x002fe200000006ff */
[----:B------:R-:W-:-:S02]  /*1b20*/  IMAD.SHL.U32 R9, R22, 0x8, RZ ;  /* 0x0000000816097824 */ /* 0x000fc400078e00ff */
[----:B--2---:R-:W-:Y:S01]  /*1b30*/  SHFL.IDX PT, R2, R16, 0x1, 0x1c1f ;  /* 0x003c1f0010027f89 */ /* 0x004fe200000e0000 */
[----:B------:R-:W-:Y:S02]  /*1b40*/  LOP3.LUT R8, R5, 0x8, R8, 0xf8, !PT ;  /* 0x0000000805087812 */ /* 0x000fe400078ef808 */
[----:B------:R-:W-:Y:S01]  /*1b50*/  SHF.R.U32.HI R5, RZ, 0x3, R5 ;  /* 0x00000003ff057819 */ /* 0x000fe20000011605 */
[----:B------:R-:W4:Y:S01]  /*1b60*/  SHFL.IDX PT, R3, R15, 0x1, 0x1c1f ;  /* 0x003c1f000f037f89 */ /* 0x000f2200000e0000 */
[----:B---3--:R-:W-:Y:S02]  /*1b70*/  SHF.R.S32.HI R0, RZ, 0x1, R13 ;  /* 0x00000001ff007819 */ /* 0x008fe4000001140d */
[----:B------:R-:W-:Y:S02]  /*1b80*/  LOP3.LUT R149, R8, R5, RZ, 0x3c, !PT ;  /* 0x0000000508957212 */ /* 0x000fe400078e3cff */
[C---:B------:R-:W-:Y:S02]  /*1b90*/  LOP3.LUT P3, RZ, R0.reuse, 0x2, RZ, 0xc0, !PT ;  /* 0x0000000200ff7812 */ /* 0x040fe4000786c0ff */
[----:B------:R-:W-:-:S04]  /*1ba0*/  SHF.L.U32 R0, R0, 0x6, RZ ;  /* 0x0000000600007819 */ /* 0x000fc800000006ff */
[----:B------:R-:W-:-:S04]  /*1bb0*/  LOP3.LUT R0, R0, 0xc0, RZ, 0xc0, !PT ;  /* 0x000000c000007812 */ /* 0x000fc800078ec0ff */
[----:B------:R-:W-:Y:S02]  /*1bc0*/  LOP3.LUT R5, R0, 0x8, R9, 0xf8, !PT ;  /* 0x0000000800057812 */ /* 0x000fe400078ef809 */
[----:B------:R-:W-:-:S04]  /*1bd0*/  SHF.R.U32.HI R0, RZ, 0x3, R0 ;  /* 0x00000003ff007819 */ /* 0x000fc80000011600 */
[----:B------:R-:W-:Y:S02]  /*1be0*/  LOP3.LUT R5, R5, R0, RZ, 0x3c, !PT ;  /* 0x0000000005057212 */ /* 0x000fe400078e3cff */
[----:B------:R-:W-:Y:S01]  /*1bf0*/  SHF.L.U32 R0, R20, 0x5, RZ ;  /* 0x0000000514007819 */ /* 0x000fe200000006ff */
[----:B----4-:R-:W-:-:S03]  /*1c00*/  @P0 IMAD.WIDE R6, R64, 0x2, R2 ;  /* 0x0000000240060825 */ /* 0x010fc600078e0202 */
[----:B------:R-:W-:Y:S01]  /*1c10*/  LOP3.LUT R148, R0, 0xffffff00, RZ, 0xc0, !PT ;  /* 0xffffff0000947812 */ /* 0x000fe200078ec0ff */
[--C-:B------:R-:W-:Y:S01]  /*1c20*/  @P0 IMAD.WIDE R8, R184, 0x2, R2.reuse ;  /* 0x00000002b8080825 */ /* 0x100fe200078e0202 */
[----:B------:R1:W-:Y:S02]  /*1c30*/  @P0 LDGSTS.E.BYPASS.LTC128B.128 [R226+0x3900], [R6.64], !P6 ;  /* 0x0390000006e20fae */ /* 0x0003e4000f101d46 */
[----:B------:R-:W-:Y:S01]  /*1c40*/  LEA R0, R23, R148, 0x9 ;  /* 0x0000009417007211 */ /* 0x000fe200078e48ff */
[----:B------:R-:W-:Y:S01]  /*1c50*/  @P0 IMAD.WIDE R2, R183, 0x2, R2 ;  /* 0x00000002b7020825 */ /* 0x000fe200078e0202 */
[----:B------:R2:W-:Y:S02]  /*1c60*/  @P0 LDGSTS.E.BYPASS.LTC128B.128 [R226+0x4900], [R8.64], !P5 ;  /* 0x0490000008e20fae */ /* 0x0005e4000e901d46 */
[----:B------:R-:W-:Y:S01]  /*1c70*/  LEA R0, R150, R0, 0x5 ;  /* 0x0000000096007211 */ /* 0x000fe200078e28ff */
[----:B------:R-:W-:Y:S01]  /*1c80*/  IMAD.WIDE R14, R64, 0x2, RZ ;  /* 0x00000002400e7825 */ /* 0x000fe200078e02ff */
[----:B------:R3:W-:Y:S03]  /*1c90*/  @P0 LDGSTS.E.BYPASS.LTC128B.128 [R226+0x5900], [R2.64], !P4 ;  /* 0x0590000002e20fae */ /* 0x0007e6000e101d46 */
[----:B------:R-:W-:Y:S01]  /*1ca0*/  IMAD.IADD R0, R149, 0x1, R0 ;  /* 0x0000000195007824 */ /* 0x000fe200078e0200 */
[----:B------:R-:W0:Y:S01]  /*1cb0*/  LDGDEPBAR ;  /* 0x00000000000079af */ /* 0x000e220000000000 */
[----:B------:R-:W-:-:S03]  /*1cc0*/  IADD3 R50, P1, R17, R14, RZ ;  /* 0x0000000e11327210 */ /* 0x000fc60007f3e0ff */
[----:B------:R-:W-:Y:S02]  /*1cd0*/  SHF.L.U32 R224, R0, 0x1, RZ ;  /* 0x0000000100e07819 */ /* 0x000fe400000006ff */
[----:B------:R-:W-:Y:S01]  /*1ce0*/  IMAD.X R51, R12, 0x1, R15, P1 ;  /* 0x000000010c337824 */ /* 0x000fe200008e060f */
[----:B------:R-:W-:Y:S02]  /*1cf0*/  IADD3 R46, P1, R14, R10, RZ ;  /* 0x0000000a0e2e7210 */ /* 0x000fe40007f3e0ff */
[----:B------:R-:W-:Y:S02]  /*1d00*/  IMAD R225, R4, 0x2, R224 ;  /* 0x0000000204e17824 */ /* 0x000fe400078e02e0 */
[----:B------:R-:W-:Y:S01]  /*1d10*/  IADD3.X R47, R15, R11, RZ, P1, !PT ;  /* 0x0000000b0f2f7210 */ /* 0x000fe20000ffe4ff */
[----:B-1----:R-:W-:-:S04]  /*1d20*/  IMAD.WIDE R6, R184, 0x2, RZ ;  /* 0x00000002b8067825 */ /* 0x002fc800078e02ff */
[----:B--2---:R-:W-:Y:S01]  /*1d30*/  IMAD.WIDE R8, R183, 0x2, RZ ;  /* 0x00000002b7087825 */ /* 0x004fe200078e02ff */
[----:B------:R-:W-:Y:S02]  /*1d40*/  IADD3 R44, P1, R17, R6, RZ ;  /* 0x00000006112c7210 */ /* 0x000fe40007f3e0ff */
[----:B------:R-:W-:Y:S01]  /*1d50*/  IADD3 R38, P0, R6, R10, RZ ;  /* 0x0000000a06267210 */ /* 0x000fe20007f1e0ff */
[----:B---3--:R-:W-:Y:S01]  /*1d60*/  IMAD.U32 R3, R18, 0x20, R5 ;  /* 0x0000002012037824 */ /* 0x008fe200078e0005 */
[----:B------:R-:W-:-:S04]  /*1d70*/  DEPBAR.LE SB0, 0x1 ;  /* 0x000080400000791a */ /* 0x000fc80000000000 */
[----:B------:R-:W-:-:S04]  /*1d80*/  DEPBAR.LE SB0, 0x0 ;  /* 0x000080000000791a */ /* 0x000fc80000000000 */
[----:B------:R-:W-:Y:S01]  /*1d90*/  BAR.SYNC.DEFER_BLOCKING 0x0 ;  /* 0x0000000000007b1d */ /* 0x000fe20000010000 */
[----:B------:R-:W-:Y:S02]  /*1da0*/  IADD3.X R45, R12, R7, RZ, P1, !PT ;  /* 0x000000070c2d7210 */ /* 0x000fe40000ffe4ff */
[----:B------:R-:W-:Y:S02]  /*1db0*/  IADD3.X R39, R7, R11, RZ, P0, !PT ;  /* 0x0000000b07277210 */ /* 0x000fe400007fe4ff */
[----:B------:R-:W-:Y:S02]  /*1dc0*/  IADD3 R36, P1, R17, R8, RZ ;  /* 0x0000000811247210 */ /* 0x000fe40007f3e0ff */
[----:B------:R-:W-:Y:S02]  /*1dd0*/  IADD3 R6, P0, R8, R10, RZ ;  /* 0x0000000a08067210 */ /* 0x000fe40007f1e0ff */
[----:B------:R-:W-:Y:S02]  /*1de0*/  SHF.L.U32 R220, R3, 0x1, RZ ;  /* 0x0000000103dc7819 */ /* 0x000fe400000006ff */
[----:B------:R-:W-:-:S02]  /*1df0*/  MOV R2, 0x10 ;  /* 0x0000001000027802 */ /* 0x000fc40000000f00 */
[----:B------:R-:W-:Y:S02]  /*1e00*/  IADD3.X R37, R12, R9, RZ, P1, !PT ;  /* 0x000000090c257210 */ /* 0x000fe40000ffe4ff */
[----:B------:R-:W-:Y:S02]  /*1e10*/  IADD3.X R7, R9, R11, RZ, P0, !PT ;  /* 0x0000000b09077210 */ /* 0x000fe400007fe4ff */
[----:B------:R-:W-:Y:S02]  /*1e20*/  ISETP.LT.OR P0, PT, R48, 0x1, P2 ;  /* 0x000000013000780c */ /* 0x000fe40001701670 */
[----:B------:R-:W-:Y:S02]  /*1e30*/  SEL R2, R2, 0xfffffff0, !P3 ;  /* 0xfffffff002027807 */ /* 0x000fe40005800000 */
[----:B------:R-:W-:Y:S02]  /*1e40*/  ISETP.GE.AND P1, PT, R19, c[0x0][0x1d4], PT ;  /* 0x0000750013007a0c */ /* 0x000fe40003f26270 */
[----:B------:R-:W-:Y:S01]  /*1e50*/  LEA R0, R2, R220, 0x1 ;  /* 0x000000dc02007211 */ /* 0x000fe200078e08ff */
[----:B------:R-:W-:Y:S01]  /*1e60*/  LDSM.16.M88.4 R8, [R224+0x7100] ;  /* 0x00710000e008783b */ /* 0x000fe20000000200 */
[----:B------:R-:W-:-:S03]  /*1e70*/  ISETP.LT.OR P2, PT, R48, 0x21, P2 ;  /* 0x000000213000780c */ /* 0x000fc60001741670 */
[----:B------:R-:W1:Y:S04]  /*1e80*/  LDSM.16.M88.4 R20, [R220+0x3100] ;  /* 0x00310000dc14783b */ /* 0x000e680000000200 */
[----:B------:R-:W2:Y:S04]  /*1e90*/  LDSM.16.M88.4 R32, [R220+0x3500] ;  /* 0x00350000dc20783b */ /* 0x000ea80000000200 */
[----:B------:R-:W3:Y:S04]  /*1ea0*/  LDSM.16.M88.4 R28, [R220+0x3900] ;  /* 0x00390000dc1c783b */ /* 0x000ee80000000200 */
[----:B------:R-:W4:Y:S04]  /*1eb0*/  LDSM.16.M88.4 R24, [R220+0x3d00] ;  /* 0x003d0000dc18783b */ /* 0x000f280000000200 */
[----:B------:R-:W3:Y:S04]  /*1ec0*/  LDSM.16.M88.4 R12, [R224+0x6100] ;  /* 0x00610000e00c783b */ /* 0x000ee80000000200 */
[----:B------:R-:W-:Y:S04]  /*1ed0*/  LDSM.16.M88.4 R56, [R0+0x3100] ;  /* 0x003100000038783b */ /* 0x000fe80000000200 */
[----:B------:R-:W-:Y:S04]  /*1ee0*/  LDSM.16.M88.4 R84, [R0+0x3500] ;  /* 0x003500000054783b */ /* 0x000fe80000000200 */
[----:B------:R-:W-:Y:S04]  /*1ef0*/  LDSM.16.M88.4 R96, [R0+0x3900] ;  /* 0x003900000060783b */ /* 0x000fe80000000200 */
[----:B------:R4:W-:Y:S04]  /*1f00*/  LDSM.16.M88.4 R108, [R0+0x3d00] ;  /* 0x003d0000006c783b */ /* 0x0009e80000000200 */
[----:B------:R-:W3:Y:S04]  /*1f10*/  LDSM.16.M88.4 R40, [R225+0x6100] ;  /* 0x00610000e128783b */ /* 0x000ee80000000200 */
[----:B------:R-:W3:Y:S01]  /*1f20*/  LDSM.16.M88.4 R16, [R225+0x7100] ;  /* 0x00710000e110783b */ /* 0x000ee20000000200 */
[----:B-1----:R-:W-:Y:S03]  /*1f30*/  HMMA.16816.F32 R52, R8, R20, RZ ;  /* 0x000000140834723c */ /* 0x002fe600000018ff */
[----:B------:R-:W-:Y:S01]  /*1f40*/  @!PT LDS RZ, [RZ] ;  /* 0x00000000fffff984 */ /* 0x000fe20000000800 */
[----:B------:R-:W-:Y:S01]  /*1f50*/  @!PT LDS RZ, [RZ] ;  /* 0x00000000fffff984 */ /* 0x000fe20000000800 */
[----:B------:R-:W-:Y:S01]  /*1f60*/  @!PT LDS RZ, [RZ] ;  /* 0x00000000fffff984 */ /* 0x000fe20000000800 */
[----:B------:R1:W-:Y:S01]  /*1f70*/  LDGSTS.E.BYPASS.LTC128B.128 [R226+0x100], [R50.64], !P0 ;  /* 0x0010000032e27fae */ /* 0x0003e2000c101d46 */
[----:B------:R-:W-:-:S02]  /*1f80*/  ISETP.LT.OR P0, PT, R48, 0x1, P1 ;  /* 0x000000013000780c */ /* 0x000fc40000f01670 */
[----:B------:R-:W-:Y:S02]  /*1f90*/  ISETP.LT.OR P1, PT, R48, 0x21, P1 ;  /* 0x000000213000780c */ /* 0x000fe40000f21670 */
[----:B--2---:R-:W-:Y:S01]  /*1fa0*/  HMMA.16816.F32 R100, R8, R32, RZ ;  /* 0x000000200864723c */ /* 0x004fe200000018ff */
[----:B----4-:R-:W-:-:S07]  /*1fb0*/  IADD3 R0, R220, 0x3100, RZ ;  /* 0x00003100dc007810 */ /* 0x010fce0007ffe0ff */
[C---:B---3--:R-:W-:Y:S01]  /*1fc0*/  HMMA.16816.F32 R88, R8.reuse, R28, RZ ;  /* 0x0000001c0858723c */ /* 0x048fe200000018ff */
[----:B------:R2:W-:Y:S01]  /*1fd0*/  LDGSTS.E.BYPASS.LTC128B.128 [R226+0x1100], [R44.64], !P0 ;  /* 0x011000002ce27fae */ /* 0x0005e2000c101d46 */
[----:B------:R-:W-:Y:S02]  /*1fe0*/  ISETP.GE.AND P0, PT, R49, c[0x0][0x1d4], PT ;  /* 0x0000750031007a0c */ /* 0x000fe40003f06270 */
[----:B------:R-:W-:Y:S02]  /*1ff0*/  LEA R223, R2, R0, 0x1 ;  /* 0x0000000002df7211 */ /* 0x000fe400078e08ff */
[C---:B------:R-:W-:Y:S02]  /*2000*/  ISETP.LT.OR P3, PT, R48.reuse, 0x1, P0 ;  /* 0x000000013000780c */ /* 0x040fe40000761670 */
[----:B------:R-:W-:Y:S01]  /*2010*/  ISETP.LT.OR P0, PT, R48, 0x21, P0 ;  /* 0x000000213000780c */ /* 0x000fe20000701670 */
[C---:B------:R-:W-:Y:S08]  /*2020*/  HMMA.16816.F32 R72, R8.reuse, R24, RZ ;  /* 0x000000180848723c */ /* 0x040ff000000018ff */
[----:B------:R-:W-:Y:S02]  /*2030*/  HMMA.16816.F32 R104, R8, R22, RZ ;  /* 0x000000160868723c */ /* 0x000fe400000018ff */
[----:B------:R3:W-:Y:S01]  /*2040*/  LDGSTS.E.BYPASS.LTC128B.128 [R226+0x2100], [R36.64], !P3 ;  /* 0x0210000024e27fae */ /* 0x0007e2000d901d46 */
[----:B------:R-:W-:-:S03]  /*2050*/  ISETP.GT.AND P3, PT, R171, 0x3f, PT ;  /* 0x0000003fab00780c */ /* 0x000fc60003f64270 */
[----:B------:R2:W-:Y:S01]  /*2060*/  LDGSTS.E.BYPASS.LTC128B.128 [R226+0x900], [R46.64], !P2 ;  /* 0x009000002ee27fae */ /* 0x0005e2000d101d46 */
[----:B------:R-:W-:Y:S01]  /*2070*/  ISETP.GE.AND P2, PT, R65, 0x41, PT ;  /* 0x000000414100780c */ /* 0x000fe20003f46270 */
[C---:B------:R-:W-:Y:S02]  /*2080*/  HMMA.16816.F32 R92, R8.reuse, R34, RZ ;  /* 0x00000022085c723c */ /* 0x040fe400000018ff */
[----:B------:R3:W-:Y:S04]  /*2090*/  LDGSTS.E.BYPASS.LTC128B.128 [R226+0x1900], [R38.64], !P1 ;  /* 0x0190000026e27fae */ /* 0x0007e8000c901d46 */
[----:B------:R4:W-:Y:S02]  /*20a0*/  LDGSTS.E.BYPASS.LTC128B.128 [R226+0x2900], [R6.64], !P0 ;  /* 0x0290000006e27fae */ /* 0x0009e4000c101d46 */
[C---:B------:R-:W-:Y:S02]  /*20b0*/  HMMA.16816.F32 R76, R8.reuse, R30, RZ ;  /* 0x0000001e084c723c */ /* 0x040fe400000018ff */
[----:B------:R-:W-:Y:S04]  /*20c0*/  LDSM.16.M88.4 R68, [R220+0x4100] ;  /* 0x00410000dc44783b */ /* 0x000fe80000000200 */
[----:B------:R-:W0:Y:S02]  /*20d0*/  LDGDEPBAR ;  /* 0x00000000000079af */ /* 0x000e240000000000 */
[----:B------:R-:W-:Y:S08]  /*20e0*/  HMMA.16816.F32 R60, R8, R26, RZ ;  /* 0x0000001a083c723c */ /* 0x000ff000000018ff */
[C---:B------:R-:W-:Y:S01]  /*20f0*/  HMMA.16816.F32 R8, R12.reuse, R20, RZ ;  /* 0x000000140c08723c */ /* 0x040fe200000018ff */
[----:B--2---:R-:W-:Y:S04]  /*2100*/  LDSM.16.M88.4 R44, [R220+0x5100] ;  /* 0x00510000dc2c783b */ /* 0x004fe80000000200 */
[----:B---3--:R-:W2:Y:S03]  /*2110*/  LDSM.16.M88.4 R36, [R224+0x8100] ;  /* 0x00810000e024783b */ /* 0x008ea60000000200 */
[C---:B------:R-:W-:Y:S08]  /*2120*/  HMMA.16816.F32 R80, R12.reuse, R22, RZ ;  /* 0x000000160c50723c */ /* 0x040ff000000018ff */
[C---:B------:R-:W-:Y:S08]  /*2130*/  HMMA.16816.F32 R20, R12.reuse, R32, RZ ;  /* 0x000000200c14723c */ /* 0x040ff000000018ff */
[----:B------:R-:W-:Y:S01]  /*2140*/  HMMA.16816.F32 R116, R12, R34, RZ ;  /* 0x000000220c74723c */ /* 0x000fe200000018ff */
[----:B------:R-:W3:Y:S07]  /*2150*/  LDSM.16.M88.4 R32, [R224+0x9100] ;  /* 0x00910000e020783b */ /* 0x000eee0000000200 */
[----:B------:R-:W-:Y:S08]  /*2160*/  HMMA.16816.F32 R8, R40, R56, R8 ;  /* 0x000000382808723c */ /* 0x000ff00000001808 */
[C---:B-1----:R-:W-:Y:S08]  /*2170*/  HMMA.16816.F32 R48, R12.reuse, R28, RZ ;  /* 0x0000001c0c30723c */ /* 0x042ff000000018ff */
[C---:B------:R-:W-:Y:S01]  /*2180*/  HMMA.16816.F32 R128, R12.reuse, R30, RZ ;  /* 0x0000001e0c80723c */ /* 0x040fe200000018ff */
[----:B------:R-:W-:Y:S07]  /*2190*/  LDSM.16.M88.4 R28, [R225+0x8100] ;  /* 0x00810000e11c783b */ /* 0x000fee0000000200 */
[C---:B------:R-:W-:Y:S08]  /*21a0*/  HMMA.16816.F32 R112, R12.reuse, R24, RZ ;  /* 0x000000180c70723c */ /* 0x040ff000000018ff */
[----:B------:R-:W-:Y:S01]  /*21b0*/  HMMA.16816.F32 R120, R12, R26, RZ ;  /* 0x0000001a0c78723c */ /* 0x000fe200000018ff */
[----:B------:R-:W-:Y:S07]  /*21c0*/  LDSM.16.M88.4 R24, [R225+0x9100] ;  /* 0x00910000e118783b */ /* 0x000fee0000000200 */
[----:B------:R-:W-:Y:S01]  /*21d0*/  HMMA.16816.F32 R12, R16, R56, R52 ;  /* 0x00000038100c723c */ /* 0x000fe20000001834 */
[----:B------:R-:W1:Y:S07]  /*21e0*/  LDSM.16.M88.4 R52, [R223+0x1000] ;  /* 0x00100000df34783b */ /* 0x000e6e0000000200 */
[----:B--2---:R-:W-:Y:S08]  /*21f0*/  HMMA.16816.F32 R8, R36, R68, R8 ;  /* 0x000000442408723c */ /* 0x004ff00000001808 */
[----:B------:R-:W-:Y:S08]  /*2200*/  HMMA.16816.F32 R136, R16, R86, R92 ;  /* 0x000000561088723c */ /* 0x000ff0000000185c */
[----:B------:R-:W-:Y:S01]  /*2210*/  HMMA.16816.F32 R92, R40, R84, R20 ;  /* 0x00000054285c723c */ /* 0x000fe20000001814 */
[----:B------:R-:W2:Y:S07]  /*2220*/  LDSM.16.M88.4 R20, [R224+0xa100] ;  /* 0x00a10000e014783b */ /* 0x000eae0000000200 */
[-C--:B------:R-:W-:Y:S08]  /*2230*/  HMMA.16816.F32 R104, R16, R58.reuse, R104 ;  /* 0x0000003a1068723c */ /* 0x080ff00000001868 */
[----:B------:R-:W-:Y:S08]  /*2240*/  HMMA.16816.F32 R80, R40, R58, R80 ;  /* 0x0000003a2850723c */ /* 0x000ff00000001850 */
[----:B---3--:R-:W-:Y:S01]  /*2250*/  HMMA.16816.F32 R56, R32, R68, R12 ;  /* 0x000000442038723c */ /* 0x008fe2000000180c */
[----:B------:R-:W-:Y:S07]  /*2260*/  LDSM.16.M88.4 R12, [R225+0xa100] ;  /* 0x00a10000e10c783b */ /* 0x000fee0000000200 */
[C---:B------:R-:W-:Y:S08]  /*2270*/  HMMA.16816.F32 R124, R16.reuse, R84, R100 ;  /* 0x00000054107c723c */ /* 0x040ff00000001864 */
[C---:B------:R-:W-:Y:S08]  /*2280*/  HMMA.16816.F32 R140, R16.reuse, R96, R88 ;  /* 0x00000060108c723c */ /* 0x040ff00000001858 */
[C---:B------:R-:W-:Y:S08]  /*2290*/  HMMA.16816.F32 R152, R16.reuse, R108, R72 ;  /* 0x0000006c1098723c */ /* 0x040ff00000001848 */
[C---:B------:R-:W-:Y:S08]  /*22a0*/  HMMA.16816.F32 R144, R16.reuse, R98, R76 ;  /* 0x000000621090723c */ /* 0x040ff0000000184c */
[----:B------:R-:W-:Y:S01]  /*22b0*/  HMMA.16816.F32 R156, R16, R110, R60 ;  /* 0x0000006e109c723c */ /* 0x000fe2000000183c */
[----:B------:R-:W3:Y:S07]  /*22c0*/  LDSM.16.M88.4 R16, [R224+0xb100] ;  /* 0x00b10000e010783b */ /* 0x000eee0000000200 */
[----:B-1----:R-:W-:Y:S01]  /*22d0*/  HMMA.16816.F32 R72, R28, R52, R8 ;  /* 0x000000341c48723c */ /* 0x002fe20000001808 */
[----:B------:R-:W-:Y:S07]  /*22e0*/  LDSM.16.M88.4 R8, [R225+0xb100] ;  /* 0x00b10000e108783b */ /* 0x000fee0000000200 */
[----:B------:R-:W-:Y:S01]  /*22f0*/  HMMA.16816.F32 R132, R40, R96, R48 ;  /* 0x000000602884723c */ /* 0x000fe20000001830 */
[----:B------:R-:W1:Y:S07]  /*2300*/  LDSM.16.M88.4 R48, [R223+0x2000] ;  /* 0x00200000df30783b */ /* 0x000e6e0000000200 */
[----:B------:R-:W-:Y:S01]  /*2310*/  HMMA.16816.F32 R60, R24, R52, R56 ;  /* 0x00000034183c723c */ /* 0x000fe20000001838 */
[----:B------:R-:W1:Y:S07]  /*2320*/  LDSM.16.M88.4 R56, [R220+0x4500] ;  /* 0x00450000dc38783b */ /* 0x000e6e0000000200 */
[----:B------:R-:W-:Y:S08]  /*2330*/  HMMA.16816.F32 R80, R36, R70, R80 ;  /* 0x000000462450723c */ /* 0x000ff00000001850 */
[----:B--2---:R-:W-:Y:S08]  /*2340*/  HMMA.16816.F32 R76, R20, R44, R72 ;  /* 0x0000002c144c723c */ /* 0x004ff00000001848 */
[----:B------:R-:W-:Y:S08]  /*2350*/  HMMA.16816.F32 R100, R40, R86, R116 ;  /* 0x000000562864723c */ /* 0x000ff00000001874 */
[----:B------:R-:W-:Y:S08]  /*2360*/  HMMA.16816.F32 R84, R32, R70, R104 ;  /* 0x000000462054723c */ /* 0x000ff00000001868 */
[----:B---3--:R-:W-:Y:S01]  /*2370*/  HMMA.16816.F32 R68, R16, R44, R60 ;  /* 0x0000002c1044723c */ /* 0x008fe2000000183c */
[----:B------:R-:W2:Y:S07]  /*2380*/  LDSM.16.M88.4 R60, [R223+0x1400] ;  /* 0x00140000df3c783b */ /* 0x000eae0000000200 */
[----:B------:R-:W-:Y:S08]  /*2390*/  HMMA.16816.F32 R72, R28, R54, R80 ;  /* 0x000000361c48723c */ /* 0x000ff00000001850 */
[----:B-1----:R-:W-:Y:S08]  /*23a0*/  HMMA.16816.F32 R88, R12, R48, R76 ;  /* 0x000000300c58723c */ /* 0x002ff0000000184c */
[----:B------:R-:W-:Y:S08]  /*23b0*/  HMMA.16816.F32 R80, R24, R54, R84 ;  /* 0x000000361850723c */ /* 0x000ff00000001854 */
[----:B------:R-:W-:Y:S08]  /*23c0*/  HMMA.16816.F32 R76, R36, R56, R92 ;  /* 0x00000038244c723c */ /* 0x000ff0000000185c */
[----:B------:R-:W-:Y:S01]  /*23d0*/  HMMA.16816.F32 R112, R40, R108, R112 ;  /* 0x0000006c2870723c */ /* 0x000fe20000001870 */
[----:B------:R-:W-:-:S04]  /*23e0*/  FMUL.FTZ R0, R88, c[0x0][0x320] ;  /* 0x0000c80058007a20 */ /* 0x000fc80000410000 */
[----:B------:R1:W3:Y:S03]  /*23f0*/  MUFU.TANH R161, R0 ;  /* 0x0000000000a17308 */ /* 0x0002e60000002400 */
[C---:B------:R-:W-:Y:S08]  /*2400*/  HMMA.16816.F32 R128, R40.reuse, R98, R128 ;  /* 0x000000622880723c */ /* 0x040ff00000001880 */
[----:B------:R-:W-:Y:S01]  /*2410*/  HMMA.16816.F32 R120, R40, R110, R120 ;  /* 0x0000006e2878723c */ /* 0x000fe20000001878 */
[----:B------:R-:W3:Y:S01]  /*2420*/  LDSM.16.M88.4 R40, [R220+0x5500] ;  /* 0x00550000dc28783b */ /* 0x000ee20000000200 */
[----:B-1----:R-:W-:-:S06]  /*2430*/  FMUL.FTZ R0, R89, c[0x0][0x320] ;  /* 0x0000c80059007a20 */ /* 0x002fcc0000410000 */
[----:B------:R-:W-:Y:S01]  /*2440*/  HMMA.16816.F32 R84, R8, R48, R68 ;  /* 0x000000300854723c */ /* 0x000fe20000001844 */
[----:B------:R1:W1:Y:S07]  /*2450*/  MUFU.TANH R160, R0 ;  /* 0x0000000000a07308 */ /* 0x00026e0000002400 */
[----:B------:R-:W-:Y:S08]  /*2460*/  HMMA.16816.F32 R68, R20, R46, R72 ;  /* 0x0000002e1444723c */ /* 0x000ff00000001848 */
[----:B------:R-:W-:Y:S01]  /*2470*/  HMMA.16816.F32 R52, R32, R56, R124 ;  /* 0x000000382034723c */ /* 0x000fe2000000187c */
[----:B-1----:R-:W-:-:S04]  /*2480*/  FMUL.FTZ R0, R90, c[0x0][0x320] ;  /* 0x0000c8005a007a20 */ /* 0x002fc80000410000 */
[----:B------:R1:W1:Y:S03]  /*2490*/  MUFU.TANH R127, R0 ;  /* 0x00000000007f7308 */ /* 0x0002660000002400 */
[----:B------:R-:W-:Y:S01]  /*24a0*/  HMMA.16816.F32 R72, R16, R46, R80 ;  /* 0x0000002e1048723c */ /* 0x000fe20000001850 */
[----:B------:R-:W3:Y:S07]  /*24b0*/  LDSM.16.M88.4 R44, [R223+0x2400] ;  /* 0x00240000df2c783b */ /* 0x000eee0000000200 */
[----:B--2---:R-:W-:Y:S01]  /*24c0*/  HMMA.16816.F32 R76, R28, R60, R76 ;  /* 0x0000003c1c4c723c */ /* 0x004fe2000000184c */
[----:B-1----:R-:W-:-:S07]  /*24d0*/  FMUL.FTZ R0, R91, c[0x0][0x320] ;  /* 0x0000c8005b007a20 */ /* 0x002fce0000410000 */
[----:B------:R-:W-:Y:S01]  /*24e0*/  HMMA.16816.F32 R80, R12, R50, R68 ;  /* 0x000000320c50723c */ /* 0x000fe20000001844 */
[----:B------:R1:W2:Y:S07]  /*24f0*/  MUFU.TANH R126, R0 ;  /* 0x00000000007e7308 */ /* 0x0002ae0000002400 */
[----:B------:R-:W-:Y:S01]  /*2500*/  HMMA.16816.F32 R68, R24, R60, R52 ;  /* 0x0000003c1844723c */ /* 0x000fe20000001834 */
[----:B------:R-:W2:Y:S07]  /*2510*/  LDSM.16.M88.4 R52, [R220+0x4900] ;  /* 0x00490000dc34783b */ /* 0x000eae0000000200 */
[----:B------:R-:W-:Y:S01]  /*2520*/  HMMA.16816.F32 R88, R8, R50, R72 ;  /* 0x000000320858723c */ /* 0x000fe20000001848 */
[----:B-1----:R-:W-:-:S04]  /*2530*/  FMUL.FTZ R0, R84, c[0x0][0x320] ;  /* 0x0000c80054007a20 */ /* 0x002fc80000410000 */
[----:B------:R1:W1:Y:S03]  /*2540*/  MUFU.TANH R125, R0 ;  /* 0x00000000007d7308 */ /* 0x0002660000002400 */
[----:B------:R-:W-:Y:S08]  /*2550*/  HMMA.16816.F32 R48, R36, R58, R100 ;  /* 0x0000003a2430723c */ /* 0x000ff00000001864 */
[----:B---3--:R-:W-:Y:S01]  /*2560*/  HMMA.16816.F32 R72, R20, R40, R76 ;  /* 0x000000281448723c */ /* 0x008fe2000000184c */
[----:B-1----:R-:W-:-:S07]  /*2570*/  FMUL.FTZ R0, R85, c[0x0][0x320] ;  /* 0x0000c80055007a20 */ /* 0x002fce0000410000 */
[----:B------:R-:W-:Y:S01]  /*2580*/  HMMA.16816.F32 R76, R32, R58, R136 ;  /* 0x0000003a204c723c */ /* 0x000fe20000001888 */
[----:B------:R1:W3:Y:S07]  /*2590*/  MUFU.TANH R124, R0 ;  /* 0x00000000007c7308 */ /* 0x0002ee0000002400 */
[----:B------:R-:W-:Y:S08]  /*25a0*/  HMMA.16816.F32 R56, R16, R40, R68 ;  /* 0x000000281038723c */ /* 0x000ff00000001844 */
[----:B------:R-:W-:Y:S01]  /*25b0*/  HMMA.16816.F32 R68, R28, R62, R48 ;  /* 0x0000003e1c44723c */ /* 0x000fe20000001830 */
[----:B-1----:R-:W-:Y:S01]  /*25c0*/  FMUL.FTZ R0, R86, c[0x0][0x320] ;  /* 0x0000c80056007a20 */ /* 0x002fe20000410000 */
[----:B------:R-:W1:Y:S03]  /*25d0*/  LDSM.16.M88.4 R48, [R223+0x1800] ;  /* 0x00180000df30783b */ /* 0x000e660000000200 */
[----:B------:R2:W1:Y:S02]  /*25e0*/  MUFU.TANH R119, R0 ;  /* 0x0000000000777308 */ /* 0x0004640000002400 */
[----:B--2---:R-:W-:-:S09]  /*25f0*/  FMUL.FTZ R0, R87, c[0x0][0x320] ;  /* 0x0000c80057007a20 */ /* 0x004fd20000410000 */
[----:B------:R-:W-:Y:S01]  /*2600*/  HMMA.16816.F32 R84, R8, R44, R56 ;  /* 0x0000002c0854723c */ /* 0x000fe20000001838 */
[----:B------:R-:W2:Y:S01]  /*2610*/  LDSM.16.M88.4 R56, [R220+0x5900] ;  /* 0x00590000dc38783b */ /* 0x000ea20000000200 */
[----:B------:R3:W1:Y:S06]  /*2620*/  MUFU.TANH R117, R0 ;  /* 0x0000000000757308 */ /* 0x00066c0000002400 */
[----:B------:R-:W-:Y:S01]  /*2630*/  HMMA.16816.F32 R68, R20, R42, R68 ;  /* 0x0000002a1444723c */ /* 0x000fe20000001844 */
[----:B---3--:R-:W-:-:S04]  /*2640*/  FMUL.FTZ R0, R80, c[0x0][0x320] ;  /* 0x0000c80050007a20 */ /* 0x008fc80000410000 */
[----:B------:R3:W1:Y:S02]  /*2650*/  MUFU.TANH R118, R0 ;  /* 0x0000000000767308 */ /* 0x0006640000002400 */
[----:B---3--:R-:W-:-:S06]  /*2660*/  FMUL.FTZ R0, R81, c[0x0][0x320] ;  /* 0x0000c80051007a20 */ /* 0x008fcc0000410000 */
[----:B------:R3:W1:Y:S02]  /*2670*/  MUFU.TANH R116, R0 ;  /* 0x0000000000747308 */ /* 0x0006640000002400 */
[----:B---3--:R-:W-:-:S06]  /*2680*/  FMUL.FTZ R0, R82, c[0x0][0x320] ;  /* 0x0000c80052007a20 */ /* 0x008fcc0000410000 */
[----:B------:R3:W1:Y:S02]  /*2690*/  MUFU.TANH R111, R0 ;  /* 0x00000000006f7308 */ /* 0x0006640000002400 */
[----:B---3--:R-:W-:Y:S02]  /*26a0*/  FMUL.FTZ R0, R83, c[0x0][0x320] ;  /* 0x0000c80053007a20 */ /* 0x008fe40000410000 */
[----:B------:R-:W-:Y:S04]  /*26b0*/  HMMA.16816.F32 R80, R12, R44, R72 ;  /* 0x0000002c0c50723c */ /* 0x000fe80000001848 */
[----:B------:R3:W1:Y:S04]  /*26c0*/  MUFU.TANH R110, R0 ;  /* 0x00000000006e7308 */ /* 0x0006680000002400 */
[----:B------:R-:W-:Y:S08]  /*26d0*/  HMMA.16816.F32 R72, R24, R62, R76 ;  /* 0x0000003e1848723c */ /* 0x000ff0000000184c */
[----:B------:R-:W-:Y:S01]  /*26e0*/  HMMA.16816.F32 R76, R36, R52, R132 ;  /* 0x00000034244c723c */ /* 0x000fe20000001884 */
[----:B---3--:R-:W-:-:S04]  /*26f0*/  FMUL.FTZ R0, R88, c[0x0][0x320] ;  /* 0x0000c80058007a20 */ /* 0x008fc80000410000 */
[----:B------:R3:W1:Y:S03]  /*2700*/  MUFU.TANH R109, R0 ;  /* 0x00000000006d7308 */ /* 0x0006660000002400 */
[----:B------:R-:W-:Y:S08]  /*2710*/  HMMA.16816.F32 R60, R32, R52, R140 ;  /* 0x00000034203c723c */ /* 0x000ff0000000188c */
[----:B------:R-:W-:Y:S01]  /*2720*/  HMMA.16816.F32 R72, R16, R42, R72 ;  /* 0x0000002a1048723c */ /* 0x000fe20000001848 */
[----:B------:R-:W4:Y:S01]  /*2730*/  LDSM.16.M88.4 R40, [R223+0x2800] ;  /* 0x00280000df28783b */ /* 0x000f220000000200 */
[----:B---3--:R-:W-:-:S06]  /*2740*/  FMUL.FTZ R0, R89, c[0x0][0x320] ;  /* 0x0000c80059007a20 */ /* 0x008fcc0000410000 */
[-C--:B-1----:R-:W-:Y:S01]  /*2750*/  HMMA.16816.F32 R76, R28, R48.reuse, R76 ;  /* 0x000000301c4c723c */ /* 0x082fe2000000184c */
[----:B------:R1:W3:Y:S07]  /*2760*/  MUFU.TANH R108, R0 ;  /* 0x00000000006c7308 */ /* 0x0002ee0000002400 */
[----:B------:R-:W-:Y:S01]  /*2770*/  HMMA.16816.F32 R60, R24, R48, R60 ;  /* 0x00000030183c723c */ /* 0x000fe2000000183c */
[----:B-1----:R-:W-:-:S04]  /*2780*/  FMUL.FTZ R0, R90, c[0x0][0x320] ;  /* 0x0000c8005a007a20 */ /* 0x002fc80000410000 */
[----:B------:R1:W1:Y:S11]  /*2790*/  MUFU.TANH R107, R0 ;  /* 0x00000000006b7308 */ /* 0x0002760000002400 */
[----:B------:R-:W-:Y:S08]  /*27a0*/  @!UPT UIADD3 URZ, URZ, URZ, URZ ;  /* 0x0000003f3f3ff290 */ /* 0x000ff0000fffe03f */
[----:B--2---:R-:W-:Y:S01]  /*27b0*/  HMMA.16816.F32 R60, R16, R56, R60 ;  /* 0x00000038103c723c */ /* 0x004fe2000000183c */
[----:B-1----:R-:W-:-:S07]  /*27c0*/  FMUL.FTZ R0, R91, c[0x0][0x320] ;  /* 0x0000c8005b007a20 */ /* 0x002fce0000410000 */
[----:B------:R-:W-:Y:S01]  /*27d0*/  HMMA.16816.F32 R88, R8, R46, R72 ;  /* 0x0000002e0858723c */ /* 0x000fe20000001848 */
[----:B------:R1:W2:Y:S07]  /*27e0*/  MUFU.TANH R105, R0 ;  /* 0x0000000000697308 */ /* 0x0002ae0000002400 */
[----:B------:R-:W-:Y:S08]  /*27f0*/  HMMA.16816.F32 R72, R20, R56, R76 ;  /* 0x000000381448723c */ /* 0x000ff0000000184c */
        /* <DEDUP_REMOVED lines=10> */
[----:B------:R-:W-:Y:S01]  /*28a0*/  HMMA.16816.F32 R76, R16, R58, R76 ;  /* 0x0000003a104c723c */ /* 0x000fe2000000184c */
[----:B-1----:R-:W-:-:S07]  /*28b0*/  FMUL.FTZ R0, R83, c[0x0][0x320] ;  /* 0x0000c80053007a20 */ /* 0x002fce0000410000 */
[----:B------:R-:W-:Y:S01]  /*28c0*/  HMMA.16816.F32 R80, R12, R46, R68 ;  /* 0x0000002e0c50723c */ /* 0x000fe20000001844 */
[----:B------:R-:W1:Y:S01]  /*28d0*/  LDSM.16.M88.4 R44, [R220+0x4d00] ;  /* 0x004d0000dc2c783b */ /* 0x000e620000000200 */
[----:B------:R2:W1:Y:S06]  /*28e0*/  MUFU.TANH R102, R0 ;  /* 0x0000000000667308 */ /* 0x00046c0000002400 */
[----:B------:R-:W-:Y:S01]  /*28f0*/  HMMA.16816.F32 R68, R36, R54, R128 ;  /* 0x000000362444723c */ /* 0x000fe20000001880 */
[----:B------:R-:W1:Y:S07]  /*2900*/  LDSM.16.M88.4 R52, [R223+0x1c00] ;  /* 0x001c0000df34783b */ /* 0x000e6e0000000200 */
[----:B----4-:R-:W-:Y:S01]  /*2910*/  HMMA.16816.F32 R76, R8, R42, R76 ;  /* 0x0000002a084c723c */ /* 0x010fe2000000184c */
[----:B--2---:R-:W-:-:S04]  /*2920*/  FMUL.FTZ R0, R84, c[0x0][0x320] ;  /* 0x0000c80054007a20 */ /* 0x004fc80000410000 */
[----:B------:R2:W4:Y:S11]  /*2930*/  MUFU.TANH R100, R0 ;  /* 0x0000000000647308 */ /* 0x0005360000002400 */
[----:B------:R-:W-:Y:S01]  /*2940*/  HMMA.16816.F32 R68, R28, R50, R68 ;  /* 0x000000321c44723c */ /* 0x000fe20000001844 */
[----:B------:R-:W1:Y:S01]  /*2950*/  LDSM.16.M88.4 R48, [R220+0x5d00] ;  /* 0x005d0000dc30783b */ /* 0x000e620000000200 */
[----:B--2---:R-:W-:-:S06]  /*2960*/  FMUL.FTZ R0, R85, c[0x0][0x320] ;  /* 0x0000c80055007a20 */ /* 0x004fcc0000410000 */
[----:B------:R-:W-:Y:S01]  /*2970*/  FMUL.FTZ R76, R76, c[0x0][0x320] ;  /* 0x0000c8004c4c7a20 */ /* 0x000fe20000410000 */
[----:B------:R2:W1:Y:S01]  /*2980*/  MUFU.TANH R101, R0 ;  /* 0x0000000000657308 */ /* 0x0004620000002400 */
[----:B------:R-:W-:-:S07]  /*2990*/  FMUL.FTZ R77, R77, c[0x0][0x320] ;  /* 0x0000c8004d4d7a20 */ /* 0x000fce0000410000 */
[----:B------:R-:W1:Y:S01]  /*29a0*/  MUFU.TANH R76, R76 ;  /* 0x0000004c004c7308 */ /* 0x000e620000002400 */
[----:B--2---:R-:W-:-:S07]  /*29b0*/  FMUL.FTZ R0, R86, c[0x0][0x320] ;  /* 0x0000c80056007a20 */ /* 0x004fce0000410000 */
[----:B------:R-:W2:Y:S08]  /*29c0*/  MUFU.TANH R77, R77 ;  /* 0x0000004d004d7308 */ /* 0x000eb00000002400 */
[----:B------:R1:W1:Y:S02]  /*29d0*/  MUFU.TANH R99, R0 ;  /* 0x0000000000637308 */ /* 0x0002640000002400 */
[----:B-1----:R-:W-:-:S02]  /*29e0*/  FMUL.FTZ R0, R87, c[0x0][0x320] ;  /* 0x0000c80057007a20 */ /* 0x002fc40000410000 */
[----:B------:R-:W-:Y:S04]  /*29f0*/  HMMA.16816.F32 R84, R8, R40, R60 ;  /* 0x000000280854723c */ /* 0x000fe8000000183c */
[----:B------:R1:W1:Y:S04]  /*2a00*/  MUFU.TANH R96, R0 ;  /* 0x0000000000607308 */ /* 0x0002680000002400 */
[----:B------:R-:W-:Y:S08]  /*2a10*/  HMMA.16816.F32 R60, R20, R58, R68 ;  /* 0x0000003a143c723c */ /* 0x000ff00000001844 */
[----:B------:R-:W-:Y:S01]  /*2a20*/  HMMA.16816.F32 R68, R32, R44, R152 ;  /* 0x0000002c2044723c */ /* 0x000fe20000001898 */
[----:B-1----:R-:W-:-:S04]  /*2a30*/  FMUL.FTZ R0, R80, c[0x0][0x320] ;  /* 0x0000c80050007a20 */ /* 0x002fc80000410000 */
[----:B------:R1:W1:Y:S03]  /*2a40*/  MUFU.TANH R98, R0 ;  /* 0x0000000000627308 */ /* 0x0002660000002400 */
[----:B------:R-:W-:Y:S01]  /*2a50*/  HMMA.16816.F32 R32, R32, R46, R156 ;  /* 0x0000002e2020723c */ /* 0x000fe2000000189c */
[----:B-1----:R-:W-:Y:S11]  /*2a60*/  FMUL.FTZ R0, R81, c[0x0][0x320] ;  /* 0x0000c80051007a20 */ /* 0x002ff60000410000 */
[----:B------:R-:W-:Y:S04]  /*2a70*/  @!UPT UIADD3 URZ, URZ, URZ, URZ ;  /* 0x0000003f3f3ff290 */ /* 0x000fe8000fffe03f */
[C---:B------:R-:W-:Y:S01]  /*2a80*/  HMMA.16816.F32 R68, R24.reuse, R52, R68 ;  /* 0x000000341844723c */ /* 0x040fe20000001844 */
[----:B------:R1:W1:Y:S07]  /*2a90*/  MUFU.TANH R97, R0 ;  /* 0x0000000000617308 */ /* 0x00026e0000002400 */
[----:B------:R-:W-:Y:S01]  /*2aa0*/  HMMA.16816.F32 R24, R24, R54, R32 ;  /* 0x000000361818723c */ /* 0x000fe20000001820 */
[----:B-1----:R-:W-:-:S04]  /*2ab0*/  FMUL.FTZ R0, R82, c[0x0][0x320] ;  /* 0x0000c80052007a20 */ /* 0x002fc80000410000 */
        /* <DEDUP_REMOVED lines=13> */
[----:B------:R-:W2:Y:S01]  /*2b90*/  LDSM.16.M88.4 R36, [R223+0x2c00] ;  /* 0x002c0000df24783b */ /* 0x000ea20000000200 */
        /* <DEDUP_REMOVED lines=14> */
[----:B--2---:R-:W-:Y:S07]  /*2c80*/  HMMA.16816.F32 R56, R12, R36, R56 ;  /* 0x000000240c38723c */ /* 0x004fee0000001838 */
[----:B------:R-:W2:Y:S01]  /*2c90*/  MUFU.TANH R75, R75 ;  /* 0x0000004b004b7308 */ /* 0x000ea20000002400 */
[----:B------:R-:W-:Y:S01]  /*2ca0*/  HMMA.16816.F32 R20, R20, R50, R28 ;  /* 0x000000321414723c */ /* 0x000fe2000000181c */
[----:B-1----:R-:W-:-:S07]  /*2cb0*/  FMUL.FTZ R0, R80, c[0x0][0x320] ;  /* 0x0000c80050007a20 */ /* 0x002fce0000410000 */
[C---:B------:R-:W-:Y:S01]  /*2cc0*/  HMMA.16816.F32 R28, R8.reuse, R36, R40 ;  /* 0x00000024081c723c */ /* 0x040fe20000001828 */
        /* <DEDUP_REMOVED lines=8> */
[----:B------:R1:W1:Y:S08]  /*2d50*/  MUFU.TANH R90, R0 ;  /* 0x00000000005a7308 */ /* 0x0002700000002400 */
        /* <DEDUP_REMOVED lines=11> */
[----:B------:R-:W-:-:S07]  /*2e10*/  FMUL.FTZ R15, R15, c[0x0][0x320] ;  /* 0x0000c8000f0f7a20 */ /* 0x000fce0000410000 */
[----:B------:R-:W2:Y:S01]  /*2e20*/  MUFU.TANH R26, R12 ;  /* 0x0000000c001a7308 */ /* 0x000ea20000002400 */
[----:B-1----:R-:W-:-:S07]  /*2e30*/  FMUL.FTZ R0, R83, c[0x0][0x320] ;  /* 0x0000c80053007a20 */ /* 0x002fce0000410000 */
[----:B------:R-:W1:Y:S08]  /*2e40*/  MUFU.TANH R25, R14 ;  /* 0x0000000e00197308 */ /* 0x000e700000002400 */
[----:B------:R1:W1:Y:S08]  /*2e50*/  MUFU.TANH R88, R0 ;  /* 0x0000000000587308 */ /* 0x0002700000002400 */
[----:B------:R-:W2:Y:S01]  /*2e60*/  MUFU.TANH R40, R15 ;  /* 0x0000000f00287308 */ /* 0x000ea20000002400 */
[----:B-1----:R-:W-:-:S07]  /*2e70*/  FMUL.FTZ R0, R84, c[0x0][0x320] ;  /* 0x0000c80054007a20 */ /* 0x002fce0000410000 */
[----:B------:R-:W1:Y:S08]  /*2e80*/  MUFU.TANH R23, R8 ;  /* 0x0000000800177308 */ /* 0x000e700000002400 */
[----:B------:R1:W1:Y:S08]  /*2e90*/  MUFU.TANH R83, R0 ;  /* 0x0000000000537308 */ /* 0x0002700000002400 */
[----:B------:R-:W2:Y:S01]  /*2ea0*/  MUFU.TANH R24, R9 ;  /* 0x0000000900187308 */ /* 0x000ea20000002400 */
[----:B-1----:R-:W-:-:S07]  /*2eb0*/  FMUL.FTZ R0, R85, c[0x0][0x320] ;  /* 0x0000c80055007a20 */ /* 0x002fce0000410000 */
[----:B------:R-:W1:Y:S08]  /*2ec0*/  MUFU.TANH R22, R10 ;  /* 0x0000000a00167308 */ /* 0x000e700000002400 */
[----:B------:R1:W1:Y:S02]  /*2ed0*/  MUFU.TANH R82, R0 ;  /* 0x0000000000527308 */ /* 0x0002640000002400 */
[----:B-1----:R-:W-:-:S06]  /*2ee0*/  FMUL.FTZ R0, R86, c[0x0][0x320] ;  /* 0x0000c80056007a20 */ /* 0x002fcc0000410000 */
        /* <DEDUP_REMOVED lines=16> */
[----:B------:R-:W1:Y:S08]  /*2ff0*/  MUFU.TANH R30, R11 ;  /* 0x0000000b001e7308 */ /* 0x000e700000002400 */
[----:B------:R1:W1:Y:S02]  /*3000*/  MUFU.TANH R27, R0 ;  /* 0x00000000001b7308 */ /* 0x0002640000002400 */
[----:B-1----:R-:W-:-:S06]  /*3010*/  FMUL.FTZ R0, R31, c[0x0][0x320] ;  /* 0x0000c8001f007a20 */ /* 0x002fcc0000410000 */
[----:B------:R-:W1:Y:S08]  /*3020*/  MUFU.TANH R31, R13 ;  /* 0x0000000d001f7308 */ /* 0x000e700000002400 */
[----:B------:R1:W1:Y:S02]  /*3030*/  MUFU.TANH R29, R0 ;  /* 0x00000000001d7308 */ /* 0x0002640000002400 */
[----:B-1----:R-:W-:-:S04]  /*3040*/  LEA R0, R150, R148, 0x5 ;  /* 0x0000009496007211 */ /* 0x002fc800078e28ff */
[----:B------:R-:W-:Y:S01]  /*3050*/  IADD3 R0, R149, R0, RZ ;  /* 0x0000000095007210 */ /* 0x000fe20007ffe0ff */
[----:B------:R-:W-:Y:S06]  /*3060*/  BAR.SYNC.DEFER_BLOCKING 0x0 ;  /* 0x0000000000007b1d */ /* 0x000fec0000010000 */
[----:B------:R-:W-:Y:S05]  /*3070*/  @!P2 BRA `(.L_x_31) ;  /* 0x000004300000a947 */ /* 0x000fea0003800000 */
[----:B--234-:R-:W-:Y:S01]  /*3080*/  ISETP.NE.AND P1, PT, R176, 0x1, PT ;  /* 0x00000001b000780c */ /* 0x01cfe20003f25270 */
[----:B------:R-:W-:Y:S02]  /*3090*/  IMAD R3, R174, 0x40, R175 ;  /* 0x00000040ae037824 */ /* 0x000fe400078e02af */
[----:B------:R-:W-:-:S03]  /*30a0*/  IMAD.MOV.U32 R227, RZ, RZ, RZ ;  /* 0x000000ffffe37224 */ /* 0x000fc600078e00ff */
[----:B------:R-:W-:-:S05]  /*30b0*/  IADD3 R3, R3, -0x80, R171 ;  /* 0xffffff8003037810 */ /* 0x000fca0007ffe0ab */
[----:B------:R-:W-:Y:S02]  /*30c0*/  IMAD.MOV.U32 R2, RZ, RZ, R3 ;  /* 0x000000ffff027224 */ /* 0x000fe400078e0003 */
[----:B------:R-:W-:-:S05]  /*30d0*/  @P1 IMAD.HI.U32 R5, R3, c[0x0][0x2bc], RZ ;  /* 0x0000af0003051a27 */ /* 0x000fca00078e00ff */
[----:B------:R-:W-:-:S04]  /*30e0*/  @P1 SHF.R.U32.HI R2, RZ, c[0x0][0x2c0], R5 ;  /* 0x0000b000ff021a19 */ /* 0x000fc80000011605 */
[----:B------:R-:W-:-:S04]  /*30f0*/  @!P3 IADD3 R5, P0, R2, R172, RZ ;  /* 0x000000ac0205b210 */ /* 0x000fc80007f1e0ff */
[----:B------:R-:W-:Y:S02]  /*3100*/  @!P3 LEA.HI.X.SX32 R7, R2, R170, 0x1, P0 ;  /* 0x000000aa0207b211 */ /* 0x000fe400000f0eff */
[----:B------:R-:W-:-:S04]  /*3110*/  @!P3 LEA R6, P0, R5, c[0x0][0x2a0], 0x2 ;  /* 0x0000a8000506ba11 */ /* 0x000fc800078010ff */
[----:B------:R-:W-:-:S05]  /*3120*/  @!P3 LEA.HI.X R7, R5, c[0x0][0x2a4], R7, 0x2, P0 ;  /* 0x0000a9000507ba11 */ /* 0x000fca00000f1407 */
[----:B------:R1:W2:Y:S01]  /*3130*/  @!P3 LDG.E R227, [R6.64] ;  /* 0x0000000606e3b981 */ /* 0x0002a2000c1e1900 */
[----:B------:R-:W-:Y:S01]  /*3140*/  IMAD.MOV R2, RZ, RZ, -R2 ;  /* 0x000000ffff027224 */ /* 0x000fe200078e0a02 */
[----:B------:R-:W-:Y:S01]  /*3150*/  SEL R21, RZ, 0x10, P6 ;  /* 0x00000010ff157807 */ /* 0x000fe20003000000 */
[----:B------:R-:W-:Y:S01]  /*3160*/  IMAD.SHL.U32 R8, R64, 0x2, RZ ;  /* 0x0000000240087824 */ /* 0x000fe200078e00ff */
[----:B------:R-:W-:Y:S01]  /*3170*/  SEL R20, RZ, 0x10, P5 ;  /* 0x00000010ff147807 */ /* 0x000fe20002800000 */
[----:B------:R-:W-:Y:S01]  /*3180*/  IMAD R228, R2, c[0x0][0x2b8], R3 ;  /* 0x0000ae0002e47a24 */ /* 0x000fe200078e0203 */
[----:B------:R-:W-:Y:S01]  /*3190*/  SEL R19, RZ, 0x10, P4 ;  /* 0x00000010ff137807 */ /* 0x000fe20002000000 */
[----:B------:R-:W-:Y:S01]  /*31a0*/  IMAD.SHL.U32 R16, R183, 0x2, RZ ;  /* 0x00000002b7107824 */ /* 0x000fe200078e00ff */
[----:B------:R-:W-:Y:S02]  /*31b0*/  IADD3 R12, -R20, 0x10, RZ ;  /* 0x00000010140c7810 */ /* 0x000fe40007ffe1ff */
[----:B------:R-:W-:-:S02]  /*31c0*/  SHF.R.S32.HI R2, RZ, 0x1f, R228 ;  /* 0x0000001fff027819 */ /* 0x000fc400000114e4 */
[----:B------:R-:W-:Y:S02]  /*31d0*/  SHF.L.U64.HI R9, R64, 0x1, R166 ;  /* 0x0000000140097819 */ /* 0x000fe400000102a6 */
[----:B------:R-:W-:Y:S01]  /*31e0*/  LOP3.LUT R12, R12, 0xf, RZ, 0xc0, !PT ;  /* 0x0000000f0c0c7812 */ /* 0x000fe200078ec0ff */
[----:B------:R-:W-:Y:S01]  /*31f0*/  IMAD R5, R2, c[0x0][0x1e0], RZ ;  /* 0x0000780002057a24 */ /* 0x000fe200078e02ff */
[----:B------:R-:W-:Y:S01]  /*3200*/  IADD3 R10, -R19, 0x10, RZ ;  /* 0x00000010130a7810 */ /* 0x000fe20007ffe1ff */
[----:B------:R-:W-:Y:S01]  /*3210*/  IMAD.WIDE.U32 R2, R228, c[0x0][0x1e0], RZ ;  /* 0x00007800e4027a25 */ /* 0x000fe200078e00ff */
[----:B------:R-:W-:Y:S02]  /*3220*/  SHF.L.U64.HI R17, R184, 0x1, R165 ;  /* 0x00000001b8117819 */ /* 0x000fe400000102a5 */
[----:B------:R-:W-:Y:S01]  /*3230*/  LOP3.LUT R10, R10, 0xf, RZ, 0xc0, !PT ;  /* 0x0000000f0a0a7812 */ /* 0x000fe200078ec0ff */
[----:B------:R-:W-:Y:S01]  /*3240*/  IMAD R5, R228, c[0x0][0x1e4], R5 ;  /* 0x00007900e4057a24 */ /* 0x000fe200078e0205 */
[----:B------:R-:W-:-:S03]  /*3250*/  SHF.L.U64.HI R18, R183, 0x1, R164 ;  /* 0x00000001b7127819 */ /* 0x000fc600000102a4 */
[----:B------:R-:W-:Y:S01]  /*3260*/  IMAD.IADD R3, R3, 0x1, R5 ;  /* 0x0000000103037824 */ /* 0x000fe200078e0205 */
[----:B-1----:R-:W-:-:S04]  /*3270*/  IADD3 R6, -R21, 0x10, RZ ;  /* 0x0000001015067810 */ /* 0x002fc80007ffe1ff */
[----:B------:R-:W-:Y:S02]  /*3280*/  LOP3.LUT R6, R6, 0xf, RZ, 0xc0, !PT ;  /* 0x0000000f06067812 */ /* 0x000fe400078ec0ff */
[----:B--2---:R-:W-:Y:S01]  /*3290*/  SHF.R.S32.HI R5, RZ, 0x1f, R227 ;  /* 0x0000001fff057819 */ /* 0x004fe200000114e3 */
[----:B------:R-:W-:-:S04]  /*32a0*/  IMAD.WIDE.U32 R2, R227, c[0x0][0x1f0], R2 ;  /* 0x00007c00e3027a25 */ /* 0x000fc800078e0002 */
[----:B------:R-:W-:Y:S01]  /*32b0*/  IMAD R5, R5, c[0x0][0x1f0], RZ ;  /* 0x00007c0005057a24 */ /* 0x000fe200078e02ff */
[----:B------:R-:W-:-:S03]  /*32c0*/  IADD3 R2, P0, R168, R2, RZ ;  /* 0x00000002a8027210 */ /* 0x000fc60007f1e0ff */
[----:B------:R-:W-:-:S05]  /*32d0*/  IMAD R5, R227, c[0x0][0x1f4], R5 ;  /* 0x00007d00e3057a24 */ /* 0x000fca00078e0205 */
[----:B------:R-:W-:Y:S02]  /*32e0*/  IADD3.X R5, R167, R3, R5, P0, !PT ;  /* 0x00000003a7057210 */ /* 0x000fe400007fe405 */
[----:B------:R-:W-:-:S04]  /*32f0*/  LEA R7, P0, R2, c[0x0][0x1c8], 0x1 ;  /* 0x0000720002077a11 */ /* 0x000fc800078008ff */
[----:B------:R-:W-:Y:S02]  /*3300*/  LEA.HI.X R5, R2, c[0x0][0x1cc], R5, 0x1, P0 ;  /* 0x0000730002057a11 */ /* 0x000fe400000f0c05 */
[----:B------:R-:W1:Y:S04]  /*3310*/  SHFL.IDX PT, R2, R7, 0x1, 0x1c1f ;  /* 0x003c1f0007027f89 */ /* 0x000e6800000e0000 */
[----:B------:R-:W2:Y:S01]  /*3320*/  SHFL.IDX PT, R3, R5, 0x1, 0x1c1f ;  /* 0x003c1f0005037f89 */ /* 0x000ea200000e0000 */
[----:B-1----:R-:W-:Y:S01]  /*3330*/  IADD3 R14, P1, P0, R6, R2, R8 ;  /* 0x00000002060e7210 */ /* 0x002fe2000783e008 */
[----:B------:R-:W-:-:S03]  /*3340*/  IMAD.SHL.U32 R6, R184, 0x2, RZ ;  /* 0x00000002b8067824 */ /* 0x000fc600078e00ff */
[----:B--2---:R-:W-:Y:S02]  /*3350*/  IADD3.X R15, RZ, R3, R9, P1, P0 ;  /* 0x00000003ff0f7210 */ /* 0x004fe40000fe0409 */
[----:B------:R-:W-:-:S04]  /*3360*/  IADD3 R12, P1, P0, R12, R2, R6 ;  /* 0x000000020c0c7210 */ /* 0x000fc8000783e006 */
[-C--:B------:R-:W-:Y:S02]  /*3370*/  IADD3.X R13, RZ, R3.reuse, R17, P1, P0 ;  /* 0x00000003ff0d7210 */ /* 0x080fe40000fe0411 */
[----:B------:R-:W-:Y:S02]  /*3380*/  IADD3 R10, P1, P0, R10, R2, R16 ;  /* 0x000000020a0a7210 */ /* 0x000fe4000783e010 */
[----:B------:R-:W1:Y:S02]  /*3390*/  SHFL.IDX PT, R2, R7, RZ, 0x1c1f ;  /* 0x001c1fff07027589 */ /* 0x000e6400000e0000 */
[----:B------:R-:W-:Y:S02]  /*33a0*/  IADD3.X R11, RZ, R3, R18, P1, P0 ;  /* 0x00000003ff0b7210 */ /* 0x000fe40000fe0412 */
[----:B------:R-:W2:Y:S01]  /*33b0*/  SHFL.IDX PT, R3, R5, RZ, 0x1c1f ;  /* 0x001c1fff05037589 */ /* 0x000ea200000e0000 */
[----:B-1----:R-:W-:-:S05]  /*33c0*/  IADD3 R8, P0, R2, R8, RZ ;  /* 0x0000000802087210 */ /* 0x002fca0007f1e0ff */
[----:B--2---:R-:W-:Y:S01]  /*33d0*/  IMAD.X R9, R3, 0x1, R9, P0 ;  /* 0x0000000103097824 */ /* 0x004fe200000e0609 */
[----:B------:R-:W-:-:S04]  /*33e0*/  IADD3 R6, P0, R2, R6, RZ ;  /* 0x0000000602067210 */ /* 0x000fc80007f1e0ff */
[----:B------:R1:W-:Y:S01]  /*33f0*/  LDGSTS.E.BYPASS.LTC128B.128 [R226+0x3100], [R8.64], !P6 ;  /* 0x0310000008e27fae */ /* 0x0003e2000f101d46 */
[----:B------:R-:W-:Y:S01]  /*3400*/  IMAD.X R7, R3, 0x1, R17, P0 ;  /* 0x0000000103077824 */ /* 0x000fe200000e0611 */
[----:B------:R-:W-:-:S04]  /*3410*/  IADD3 R2, P0, R2, R16, RZ ;  /* 0x0000001002027210 */ /* 0x000fc80007f1e0ff */
[----:B------:R1:W-:Y:S01]  /*3420*/  LDGSTS.E.BYPASS.LTC128B.128 [R226+0x4100], [R6.64], !P5 ;  /* 0x0410000006e27fae */ /* 0x0003e2000e901d46 */
[----:B------:R-:W-:Y:S01]  /*3430*/  IMAD.X R3, R3, 0x1, R18, P0 ;  /* 0x0000000103037824 */ /* 0x000fe200000e0612 */
[----:B------:R-:W-:-:S04]  /*3440*/  ISETP.NE.U32.AND P0, PT, R21, RZ, PT ;  /* 0x000000ff1500720c */ /* 0x000fc80003f05070 */
[----:B------:R1:W-:Y:S09]  /*3450*/  LDGSTS.E.BYPASS.LTC128B.128 [R226+0x5100], [R2.64], !P4 ;  /* 0x0510000002e27fae */ /* 0x0003f2000e101d46 */
[----:B------:R1:W-:Y:S01]  /*3460*/  LDGSTS.E.BYPASS.LTC128B.128.ZFILL [R226+0x3900], [R14.64], P0 ;  /* 0x039000000ee27fae */ /* 0x0003e20008141d46 */
[----:B------:R-:W-:-:S13]  /*3470*/  ISETP.NE.U32.AND P0, PT, R20, RZ, PT ;  /* 0x000000ff1400720c */ /* 0x000fda0003f05070 */
[----:B------:R1:W-:Y:S01]  /*3480*/  LDGSTS.E.BYPASS.LTC128B.128.ZFILL [R226+0x4900], [R12.64], P0 ;  /* 0x049000000ce27fae */ /* 0x0003e20008141d46 */
[----:B------:R-:W-:-:S13]  /*3490*/  ISETP.NE.U32.AND P0, PT, R19, RZ, PT ;  /* 0x000000ff1300720c */ /* 0x000fda0003f05070 */
[----:B------:R1:W-:Y:S02]  /*34a0*/  LDGSTS.E.BYPASS.LTC128B.128.ZFILL [R226+0x5900], [R10.64], P0 ;  /* 0x059000000ae27fae */ /* 0x0003e40008141d46 */
.L_x_31:
[----:B-1234-:R-:W-:Y:S01]  /*34b0*/  LOP3.LUT R2, R162, 0xffffffe0, RZ, 0xc0, !PT ;  /* 0xffffffe0a2027812 */ /* 0x01efe200078ec0ff */
[----:B------:R-:W-:Y:S01]  /*34c0*/  IMAD.SHL.U32 R221, R0, 0x2, RZ ;  /* 0x0000000200dd7824 */ /* 0x000fe200078e00ff */
[----:B------:R-:W0:Y:S03]  /*34d0*/  LDGDEPBAR ;  /* 0x00000000000079af */ /* 0x000e260000000000 */
[----:B------:R-:W-:Y:S02]  /*34e0*/  IMAD.IADD R2, R163, 0x1, -R2 ;  /* 0x00000001a3027824 */ /* 0x000fe400078e0a02 */
[----:B------:R-:W-:-:S03]  /*34f0*/  IMAD R222, R4, 0x2, R221 ;  /* 0x0000000204de7824 */ /* 0x000fc600078e02dd */
[----:B------:R-:W-:-:S04]  /*3500*/  SHF.R.S32.HI R3, RZ, 0x1f, R2 ;  /* 0x0000001fff037819 */ /* 0x000fc80000011402 */
[----:B------:R-:W-:-:S04]  /*3510*/  LEA.HI R3, R3, R2, RZ, 0x2 ;  /* 0x0000000203037211 */ /* 0x000fc800078f10ff */
[----:B------:R-:W-:-:S05]  /*3520*/  LOP3.LUT R3, R3, 0x7ffffffc, RZ, 0xc0, !PT ;  /* 0x7ffffffc03037812 */ /* 0x000fca00078ec0ff */
[----:B------:R-:W-:-:S04]  /*3530*/  IMAD.IADD R2, R2, 0x1, -R3 ;  /* 0x0000000102027824 */ /* 0x000fc800078e0a03 */
[----:B------:R-:W-:-:S05]  /*3540*/  IMAD R2, R2, -0x2, R151 ;  /* 0xfffffffe02027824 */ /* 0x000fca00078e0297 */
[----:B------:R-:W-:-:S04]  /*3550*/  ISETP.GT.AND P0, PT, R2, RZ, PT ;  /* 0x000000ff0200720c */ /* 0x000fc80003f04270 */
[----:B------:R-:W-:Y:S02]  /*3560*/  FSEL R15, R119, -INF , P0 ;  /* 0xff800000770f7808 */ /* 0x000fe40000000000 */
[----:B------:R-:W-:Y:S02]  /*3570*/  FSEL R10, R125, -INF , P0 ;  /* 0xff8000007d0a7808 */ /* 0x000fe40000000000 */
[----:B------:R-:W-:Y:S02]  /*3580*/  FSEL R39, R127, -INF , P0 ;  /* 0xff8000007f277808 */ /* 0x000fe40000000000 */
[----:B------:R-:W-:Y:S02]  /*3590*/  FSEL R32, R161, -INF , P0 ;  /* 0xff800000a1207808 */ /* 0x000fe40000000000 */
[----:B------:R-:W-:-:S04]  /*35a0*/  ISETP.GT.AND P0, PT, R2, 0x1, PT ;  /* 0x000000010200780c */ /* 0x000fc80003f04270 */
[----:B------:R-:W-:Y:S02]  /*35b0*/  FSEL R16, R117, -INF , P0 ;  /* 0xff80000075107808 */ /* 0x000fe40000000000 */
[----:B------:R-:W-:Y:S02]  /*35c0*/  FSEL R11, R124, -INF , P0 ;  /* 0xff8000007c0b7808 */ /* 0x000fe40000000000 */
[----:B------:R-:W-:Y:S02]  /*35d0*/  FSEL R44, R126, -INF , P0 ;  /* 0xff8000007e2c7808 */ /* 0x000fe40000000000 */
[----:B------:R-:W-:Y:S02]  /*35e0*/  FSEL R36, R160, -INF , P0 ;  /* 0xff800000a0247808 */ /* 0x000fe40000000000 */
[----:B------:R-:W-:Y:S02]  /*35f0*/  ISETP.GT.AND P0, PT, R2, 0x8, PT ;  /* 0x000000080200780c */ /* 0x000fe40003f04270 */
[----:B------:R-:W-:-:S02]  /*3600*/  FMNMX.FTZ R3, R10, R11, !PT ;  /* 0x0000000b0a037209 */ /* 0x000fc40007810000 */
        /* <DEDUP_REMOVED lines=54> */
[----:B------:R-:W-:Y:S02]  /*3970*/  FMNMX.FTZ R5, R28, R5, !PT ;  /* 0x000000051c057209 */ /* 0x000fe40007810000 */
[----:B------:R-:W-:Y:S02]  /*3980*/  FSEL R174, R52, -INF , P0 ;  /* 0xff80000034ae7808 */ /* 0x000fe40000000000 */
[----:B------:R-:W-:Y:S02]  /*3990*/  FSEL R156, R77, -INF , P0 ;  /* 0xff8000004d9c7808 */ /* 0x000fe40000000000 */
[----:B------:R-:W-:Y:S02]  /*39a0*/  FSEL R192, R75, -INF , P0 ;  /* 0xff8000004bc07808 */ /* 0x000fe40000000000 */
[----:B------:R-:W-:Y:S02]  /*39b0*/  FSEL R187, R73, -INF , P0 ;  /* 0xff80000049bb7808 */ /* 0x000fe40000000000 */
[----:B------:R-:W-:-:S02]  /*39c0*/  ISETP.GT.AND P0, PT, R2, 0x30, PT ;  /* 0x000000300200780c */ /* 0x000fc40003f04270 */
[----:B------:R-:W-:Y:S02]  /*39d0*/  FMNMX.FTZ R3, R158, R3, !PT ;  /* 0x000000039e037209 */ /* 0x000fe40007810000 */
[----:B------:R-:W-:Y:S02]  /*39e0*/  FMNMX.FTZ R5, R51, R5, !PT ;  /* 0x0000000533057209 */ /* 0x000fe40007810000 */
[----:B------:R-:W-:Y:S02]  /*39f0*/  FSEL R214, R27, -INF , P0 ;  /* 0xff8000001bd67808 */ /* 0x000fe40000000000 */
[----:B------:R-:W-:Y:S02]  /*3a00*/  FSEL R207, R33, -INF , P0 ;  /* 0xff80000021cf7808 */ /* 0x000fe40000000000 */
[----:B------:R-:W-:Y:S02]  /*3a10*/  FSEL R252, R58, -INF , P0 ;  /* 0xff8000003afc7808 */ /* 0x000fe40000000000 */
[----:B------:R-:W-:-:S02]  /*3a20*/  FSEL R232, R56, -INF , P0 ;  /* 0xff80000038e87808 */ /* 0x000fc40000000000 */
[----:B------:R-:W-:Y:S02]  /*3a30*/  FMNMX.FTZ R3, R157, R3, !PT ;  /* 0x000000039d037209 */ /* 0x000fe40007810000 */
[----:B------:R-:W-:Y:S02]  /*3a40*/  ISETP.GT.AND P0, PT, R2, 0x31, PT ;  /* 0x000000310200780c */ /* 0x000fe40003f04270 */
[----:B------:R-:W-:Y:S02]  /*3a50*/  FMNMX.FTZ R5, R65, R5, !PT ;  /* 0x0000000541057209 */ /* 0x000fe40007810000 */
[----:B------:R-:W-:Y:S02]  /*3a60*/  FMNMX.FTZ R3, R156, R3, !PT ;  /* 0x000000039c037209 */ /* 0x000fe40007810000 */
[----:B------:R-:W-:Y:S02]  /*3a70*/  FSEL R216, R29, -INF , P0 ;  /* 0xff8000001dd87808 */ /* 0x000fe40000000000 */
[----:B------:R-:W-:-:S02]  /*3a80*/  FSEL R206, R34, -INF , P0 ;  /* 0xff80000022ce7808 */ /* 0x000fc40000000000 */
[----:B------:R-:W-:Y:S02]  /*3a90*/  FSEL R251, R35, -INF , P0 ;  /* 0xff80000023fb7808 */ /* 0x000fe40000000000 */
[----:B------:R-:W-:Y:S02]  /*3aa0*/  FSEL R231, R57, -INF , P0 ;  /* 0xff80000039e77808 */ /* 0x000fe40000000000 */
[----:B------:R-:W-:Y:S02]  /*3ab0*/  FMNMX.FTZ R5, R66, R5, !PT ;  /* 0x0000000542057209 */ /* 0x000fe40007810000 */
[----:B------:R-:W-:Y:S02]  /*3ac0*/  ISETP.GT.AND P0, PT, R2, 0x38, PT ;  /* 0x000000380200780c */ /* 0x000fe40003f04270 */
[----:B------:R-:W-:Y:S02]  /*3ad0*/  FMNMX.FTZ R3, R207, R3, !PT ;  /* 0x00000003cf037209 */ /* 0x000fe40007810000 */
[----:B------:R-:W-:-:S02]  /*3ae0*/  FMNMX.FTZ R5, R67, R5, !PT ;  /* 0x0000000543057209 */ /* 0x000fc40007810000 */
[----:B------:R-:W-:Y:S02]  /*3af0*/  FSEL R213, R22, -INF , P0 ;  /* 0xff80000016d57808 */ /* 0x000fe40000000000 */
[----:B------:R-:W-:Y:S02]  /*3b00*/  FSEL R205, R23, -INF , P0 ;  /* 0xff80000017cd7808 */ /* 0x000fe40000000000 */
[----:B------:R-:W-:Y:S01]  /*3b10*/  FSEL R250, R25, -INF , P0 ;  /* 0xff80000019fa7808 */ /* 0x000fe20000000000 */
[----:B------:R-:W-:Y:S01]  /*3b20*/  LDSM.16.MT88.4 R20, [R221+0x1100] ;  /* 0x00110000dd14783b */ /* 0x000fe20000004200 */
[----:B------:R-:W-:Y:S02]  /*3b30*/  FSEL R237, R26, -INF , P0 ;  /* 0xff8000001aed7808 */ /* 0x000fe40000000000 */
[----:B------:R-:W-:Y:S02]  /*3b40*/  ISETP.GT.AND P0, PT, R2, 0x39, PT ;  /* 0x000000390200780c */ /* 0x000fe40003f04270 */
[----:B------:R-:W-:-:S02]  /*3b50*/  FMNMX.FTZ R2, R206, R3, !PT ;  /* 0x00000003ce027209 */ /* 0x000fc40007810000 */
[----:B------:R-:W-:Y:S02]  /*3b60*/  FMNMX.FTZ R3, R159, R5, !PT ;  /* 0x000000059f037209 */ /* 0x000fe40007810000 */
[----:B------:R-:W-:Y:S02]  /*3b70*/  FMNMX.FTZ R6, R32, R36, !PT ;  /* 0x0000002420067209 */ /* 0x000fe40007810000 */
[----:B------:R-:W-:Y:S02]  /*3b80*/  FSEL R204, R24, -INF , P0 ;  /* 0xff80000018cc7808 */ /* 0x000fe40000000000 */
[----:B------:R-:W-:Y:S01]  /*3b90*/  FMNMX.FTZ R2, R205, R2, !PT ;  /* 0x00000002cd027209 */ /* 0x000fe20007810000 */
[----:B------:R-:W-:Y:S01]  /*3ba0*/  LDSM.16.MT88.4 R24, [R221+0x100] ;  /* 0x00010000dd18783b */ /* 0x000fe20000004200 */
        /* <DEDUP_REMOVED lines=8> */
[----:B------:R-:W-:-:S02]  /*3c30*/  FMNMX.FTZ R2, R214, R2, !PT ;  /* 0x00000002d6027209 */ /* 0x000fc40007810000 */
[----:B------:R-:W-:Y:S02]  /*3c40*/  FMNMX.FTZ R3, R101, R3, !PT ;  /* 0x0000000365037209 */ /* 0x000fe40007810000 */
[----:B------:R-:W-:Y:S02]  /*3c50*/  FMNMX.FTZ R2, R216, R2, !PT ;  /* 0x00000002d8027209 */ /* 0x000fe40007810000 */
[----:B------:R-:W-:Y:S02]  /*3c60*/  FMNMX.FTZ R3, R102, R3, !PT ;  /* 0x0000000366037209 */ /* 0x000fe40007810000 */
[----:B------:R-:W-:Y:S02]  /*3c70*/  FSEL R208, R30, -INF , P0 ;  /* 0xff8000001ed07808 */ /* 0x000fe40000000000 */
[----:B------:R-:W-:Y:S02]  /*3c80*/  FMNMX.FTZ R2, R213, R2, !PT ;  /* 0x00000002d5027209 */ /* 0x000fe40007810000 */
[----:B------:R-:W-:-:S02]  /*3c90*/  FMNMX.FTZ R3, R106, R3, !PT ;  /* 0x000000036a037209 */ /* 0x000fc40007810000 */
[----:B------:R-:W-:Y:S02]  /*3ca0*/  FMNMX.FTZ R5, R39, R44, !PT ;  /* 0x0000002c27057209 */ /* 0x000fe40007810000 */
[----:B------:R-:W-:Y:S02]  /*3cb0*/  FMNMX.FTZ R8, R208, R2, !PT ;  /* 0x00000002d0087209 */ /* 0x000fe40007810000 */
[----:B------:R-:W-:Y:S02]  /*3cc0*/  FMNMX.FTZ R3, R175, R3, !PT ;  /* 0x00000003af037209 */ /* 0x000fe40007810000 */
[----:B------:R-:W-:Y:S01]  /*3cd0*/  FMNMX.FTZ R5, R45, R5, !PT ;  /* 0x000000052d057209 */ /* 0x000fe20007810000 */
[----:B------:R-:W2:Y:S01]  /*3ce0*/  SHFL.BFLY PT, R7, R8, 0x2, 0x1f ;  /* 0x0c401f0008077f89 */ /* 0x000ea200000e0000 */
[----:B------:R-:W-:Y:S02]  /*3cf0*/  FMNMX.FTZ R2, R186, R3, !PT ;  /* 0x00000003ba027209 */ /* 0x000fe40007810000 */
[----:B------:R-:W-:-:S02]  /*3d00*/  FMNMX.FTZ R3, R46, R5, !PT ;  /* 0x000000052e037209 */ /* 0x000fc40007810000 */
[----:B-1----:R-:W-:Y:S02]  /*3d10*/  FMNMX.FTZ R103, R6, R103, !PT ;  /* 0x0000006706677209 */ /* 0x002fe40007810000 */
        /* <DEDUP_REMOVED lines=13> */
[----:B--2---:R-:W-:Y:S02]  /*3df0*/  FMNMX.FTZ R8, R8, R7, !PT ;  /* 0x0000000708087209 */ /* 0x004fe40007810000 */
[----:B------:R-:W-:Y:S01]  /*3e00*/  FMNMX.FTZ R2, R190, R3, !PT ;  /* 0x00000003be027209 */ /* 0x000fe20007810000 */
[----:B------:R-:W2:Y:S01]  /*3e10*/  SHFL.BFLY PT, R7, R6, 0x2, 0x1f ;  /* 0x0c401f0006077f89 */ /* 0x000ea200000e0000 */
[----:B-1----:R-:W-:Y:S02]  /*3e20*/  FMNMX.FTZ R103, R103, R5, !PT ;  /* 0x0000000567677209 */ /* 0x002fe40007810000 */
[----:B------:R-:W-:Y:S01]  /*3e30*/  FMNMX.FTZ R2, R191, R2, !PT ;  /* 0x00000002bf027209 */ /* 0x000fe20007810000 */
[----:B------:R-:W1:Y:S01]  /*3e40*/  SHFL.BFLY PT, R9, R8, 0x1, 0x1f ;  /* 0x0c201f0008097f89 */ /* 0x000e6200000e0000 */
[----:B------:R-:W-:Y:S01]  /*3e50*/  FSEL R230, R40, -INF , P0 ;  /* 0xff80000028e67808 */ /* 0x000fe20000000000 */
[C---:B------:R-:W-:Y:S01]  /*3e60*/  FMUL.FTZ R12, R103.reuse, c[0x0][0x2d0] ;  /* 0x0000b400670c7a20 */ /* 0x040fe20000410000 */
[----:B------:R-:W-:Y:S01]  /*3e70*/  FMNMX.FTZ R2, R192, R2, !PT ;  /* 0x00000002c0027209 */ /* 0x000fe20007810000 */
[----:B------:R-:W-:Y:S01]  /*3e80*/  LDSM.16.MT88.4 R40, [R222+0x2100] ;  /* 0x00210000de28783b */ /* 0x000fe20000004200 */
[----:B------:R-:W-:-:S02]  /*3e90*/  FSETP.NEU.FTZ.AND P0, PT, R103, -INF , PT ;  /* 0xff8000006700780b */ /* 0x000fc40003f1d000 */
[----:B------:R-:W-:Y:S02]  /*3ea0*/  FMNMX.FTZ R2, R252, R2, !PT ;  /* 0x00000002fc027209 */ /* 0x000fe40007810000 */
[----:B------:R-:W-:Y:S02]  /*3eb0*/  FSEL R12, R12, RZ, P0 ;  /* 0x000000ff0c0c7208 */ /* 0x000fe40000000000 */
[----:B------:R-:W-:-:S03]  /*3ec0*/  FMNMX.FTZ R5, R251, R2, !PT ;  /* 0x00000002fb057209 */ /* 0x000fc60007810000 */
[--C-:B------:R-:W-:Y:S01]  /*3ed0*/  FFMA.FTZ R2, R10, c[0x0][0x2d0], -R12.reuse ;  /* 0x0000b4000a027a23 */ /* 0x100fe2000001080c */
[----:B------:R-:W-:Y:S01]  /*3ee0*/  FMNMX.FTZ R5, R250, R5, !PT ;  /* 0x00000005fa057209 */ /* 0x000fe20007810000 */
[--C-:B------:R-:W-:Y:S02]  /*3ef0*/  FFMA.FTZ R3, R11, c[0x0][0x2d0], -R12.reuse ;  /* 0x0000b4000b037a23 */ /* 0x100fe4000001080c */
[----:B------:R1:W-:Y:S01]  /*3f00*/  MUFU.EX2 R137, R2 ;  /* 0x0000000200897308 */ /* 0x0003e20000000800 */
[----:B------:R-:W-:Y:S02]  /*3f10*/  FMNMX.FTZ R5, R230, R5, !PT ;  /* 0x00000005e6057209 */ /* 0x000fe40007810000 */
[----:B--2---:R-:W-:Y:S01]  /*3f20*/  FMNMX.FTZ R7, R6, R7, !PT ;  /* 0x0000000706077209 */ /* 0x004fe20007810000 */
[----:B------:R-:W-:-:S04]  /*3f30*/  FFMA.FTZ R6, R13, c[0x0][0x2d0], -R12 ;  /* 0x0000b4000d067a23 */ /* 0x000fc8000001080c */
[----:B------:R2:W3:Y:S01]  /*3f40*/  MUFU.EX2 R18, R3 ;  /* 0x0000000300127308 */ /* 0x0004e20000000800 */
[----:B-1----:R-:W-:-:S07]  /*3f50*/  FMNMX.FTZ R2, R9, R8, !PT ;  /* 0x0000000809027209 */ /* 0x002fce0007810000 */
[----:B------:R1:W-:Y:S01]  /*3f60*/  MUFU.EX2 R194, R6 ;  /* 0x0000000600c27308 */ /* 0x0003e20000000800 */
[----:B------:R-:W4:Y:S01]  /*3f70*/  SHFL.BFLY PT, R8, R5, 0x2, 0x1f ;  /* 0x0c401f0005087f89 */ /* 0x000f2200000e0000 */
[----:B------:R-:W-:-:S03]  /*3f80*/  FSETP.NEU.FTZ.AND P0, PT, R2, -INF , PT ;  /* 0xff8000000200780b */ /* 0x000fc60003f1d000 */
[----:B------:R-:W5:Y:S01]  /*3f90*/  SHFL.BFLY PT, R9, R7, 0x1, 0x1f ;  /* 0x0c201f0007097f89 */ /* 0x000f6200000e0000 */
[----:B--2---:R-:W-:-:S05]  /*3fa0*/  FMUL.FTZ R3, R2, c[0x0][0x2d0] ;  /* 0x0000b40002037a20 */ /* 0x004fca0000410000 */
[----:B------:R-:W-:Y:S01]  /*3fb0*/  FSEL R3, R3, RZ, P0 ;  /* 0x000000ff03037208 */ /* 0x000fe20000000000 */
[----:B-1----:R-:W-:-:S04]  /*3fc0*/  FFMA.FTZ R6, R14, c[0x0][0x2d0], -R12 ;  /* 0x0000b4000e067a23 */ /* 0x002fc8000001080c */
[--C-:B------:R-:W-:Y:S01]  /*3fd0*/  FFMA.FTZ R0, R16, c[0x0][0x2d0], -R3.reuse ;  /* 0x0000b40010007a23 */ /* 0x100fe20000010803 */
[----:B------:R1:W-:Y:S01]  /*3fe0*/  MUFU.EX2 R136, R6 ;  /* 0x0000000600887308 */ /* 0x0003e20000000800 */
[----:B------:R-:W-:Y:S02]  /*3ff0*/  FFMA.FTZ R4, R28, c[0x0][0x2d0], -R3 ;  /* 0x0000b4001c047a23 */ /* 0x000fe40000010803 */
[----:B------:R-:W-:Y:S01]  /*4000*/  LDSM.16.MT88.4 R28, [R222+0x1100] ;  /* 0x00110000de1c783b */ /* 0x000fe20000004200 */
[----:B----4-:R-:W-:-:S04]  /*4010*/  FMNMX.FTZ R5, R5, R8, !PT ;  /* 0x0000000805057209 */ /* 0x010fc80007810000 */
[----:B------:R2:W-:Y:S01]  /*4020*/  MUFU.EX2 R138, R0 ;  /* 0x00000000008a7308 */ /* 0x0005e20000000800 */
[----:B-----5:R-:W-:-:S04]  /*4030*/  FMNMX.FTZ R105, R7, R9, !PT ;  /* 0x0000000907697209 */ /* 0x020fc80007810000 */
[----:B------:R-:W-:Y:S01]  /*4040*/  FSETP.NEU.FTZ.AND P0, PT, R105, -INF , PT ;  /* 0xff8000006900780b */ /* 0x000fe20003f1d000 */
[--C-:B-1----:R-:W-:Y:S02]  /*4050*/  FFMA.FTZ R6, R15, c[0x0][0x2d0], -R3.reuse ;  /* 0x0000b4000f067a23 */ /* 0x102fe40000010803 */
[----:B------:R-:W-:Y:S01]  /*4060*/  MUFU.EX2 R14, R4 ;  /* 0x00000004000e7308 */ /* 0x000fe20000000800 */
[----:B---3--:R-:W-:Y:S02]  /*4070*/  IMAD.MOV.U32 R15, RZ, RZ, R18 ;  /* 0x000000ffff0f7224 */ /* 0x008fe400078e0012 */
[----:B--2---:R-:W-:-:S05]  /*4080*/  FFMA.FTZ R0, R17, c[0x0][0x2d0], -R3 ;  /* 0x0000b40011007a23 */ /* 0x004fca0000010803 */
[----:B------:R1:W-:Y:S01]  /*4090*/  MUFU.EX2 R193, R6 ;  /* 0x0000000600c17308 */ /* 0x0003e20000000800 */
[----:B------:R-:W-:Y:S07]  /*40a0*/  LDSM.16.MT88.4 R16, [R222+0x100] ;  /* 0x00010000de10783b */ /* 0x000fee0000004200 */
[----:B------:R2:W3:Y:S01]  /*40b0*/  MUFU.EX2 R195, R0 ;  /* 0x0000000000c37308 */ /* 0x0004e20000000800 */
[----:B-1----:R-:W1:Y:S01]  /*40c0*/  SHFL.BFLY PT, R6, R5, 0x1, 0x1f ;  /* 0x0c201f0005067f89 */ /* 0x002e6200000e0000 */
[----:B--2---:R-:W-:Y:S01]  /*40d0*/  FMUL.FTZ R0, R105, c[0x0][0x2d0] ;  /* 0x0000b40069007a20 */ /* 0x004fe20000410000 */
[----:B---3--:R-:W-:-:S04]  /*40e0*/  F2FP.PACK_AB R7, R14, R195 ;  /* 0x000000c30e07723e */ /* 0x008fc800000000ff */
[----:B------:R-:W-:-:S05]  /*40f0*/  FSEL R0, R0, RZ, P0 ;  /* 0x000000ff00007208 */ /* 0x000fca0000000000 */
[--C-:B------:R-:W-:Y:S02]  /*4100*/  FFMA.FTZ R4, R32, c[0x0][0x2d0], -R0.reuse ;  /* 0x0000b40020047a23 */ /* 0x100fe40000010800 */
[----:B------:R-:W2:Y:S01]  /*4110*/  LDSM.16.MT88.4 R32, [R221+0x2100] ;  /* 0x00210000dd20783b */ /* 0x000ea20000004200 */
[--C-:B------:R-:W-:Y:S01]  /*4120*/  FFMA.FTZ R9, R37, c[0x0][0x2d0], -R0.reuse ;  /* 0x0000b40025097a23 */ /* 0x100fe20000010800 */
[----:B------:R3:W-:Y:S01]  /*4130*/  MUFU.EX2 R247, R4 ;  /* 0x0000000400f77308 */ /* 0x0007e20000000800 */
[----:B-1----:R-:W-:Y:S02]  /*4140*/  FMNMX.FTZ R104, R5, R6, !PT ;  /* 0x0000000605687209 */ /* 0x002fe40007810000 */
[----:B------:R-:W-:Y:S02]  /*4150*/  F2FP.PACK_AB R6, R136, R194 ;  /* 0x000000c28806723e */ /* 0x000fe400000000ff */
[C---:B------:R-:W-:Y:S01]  /*4160*/  FSETP.NEU.FTZ.AND P0, PT, R104.reuse, -INF , PT ;  /* 0xff8000006800780b */ /* 0x040fe20003f1d000 */
[----:B------:R-:W-:Y:S01]  /*4170*/  FMUL.FTZ R8, R104, c[0x0][0x2d0] ;  /* 0x0000b40068087a20 */ /* 0x000fe20000410000 */
[----:B------:R-:W-:Y:S01]  /*4180*/  F2FP.PACK_AB R5, R138, R193 ;  /* 0x000000c18a05723e */ /* 0x000fe200000000ff */
[----:B------:R-:W-:Y:S03]  /*4190*/  MUFU.EX2 R248, R9 ;  /* 0x0000000900f87308 */ /* 0x000fe60000000800 */
[----:B------:R-:W-:Y:S01]  /*41a0*/  FSEL R13, R8, RZ, P0 ;  /* 0x000000ff080d7208 */ /* 0x000fe20000000000 */
[----:B------:R-:W-:-:S02]  /*41b0*/  FFMA.FTZ R8, R38, c[0x0][0x2d0], -R0 ;  /* 0x0000b40026087a23 */ /* 0x000fc40000010800 */
[----:B---3--:R-:W-:Y:S02]  /*41c0*/  FFMA.FTZ R4, R36, c[0x0][0x2d0], -R0 ;  /* 0x0000b40024047a23 */ /* 0x008fe40000010800 */
[----:B------:R1:W3:Y:S08]  /*41d0*/  MUFU.EX2 R249, R8 ;  /* 0x0000000800f97308 */ /* 0x0002f00000000800 */
[----:B------:R4:W-:Y:S01]  /*41e0*/  MUFU.EX2 R242, R4 ;  /* 0x0000000400f27308 */ /* 0x0009e20000000800 */
[----:B-1----:R-:W-:Y:S01]  /*41f0*/  FFMA.FTZ R8, R39, c[0x0][0x2d0], -R13 ;  /* 0x0000b40027087a23 */ /* 0x002fe2000001080d */
[----:B---3--:R-:W-:Y:S01]  /*4200*/  F2FP.PACK_AB R10, R249, R248 ;  /* 0x000000f8f90a723e */ /* 0x008fe200000000ff */
[----:B------:R-:W-:Y:S05]  /*4210*/  LDSM.16.MT88.4 R36, [R222+0x2500] ;  /* 0x00250000de24783b */ /* 0x000fea0000004200 */
[----:B------:R1:W-:Y:S01]  /*4220*/  MUFU.EX2 R239, R8 ;  /* 0x0000000800ef7308 */ /* 0x0003e20000000800 */
[----:B----4-:R-:W-:-:S07]  /*4230*/  F2FP.PACK_AB R4, R15, R137 ;  /* 0x000000890f04723e */ /* 0x010fce00000000ff */
[----:B------:R-:W-:Y:S01]  /*4240*/  HMMA.16816.F32 R124, R4, R24, RZ ;  /* 0x00000018047c723c */ /* 0x000fe200000018ff */
[----:B-1----:R-:W-:-:S07]  /*4250*/  FFMA.FTZ R8, R44, c[0x0][0x2d0], -R13 ;  /* 0x0000b4002c087a23 */ /* 0x002fce000001080d */
[C---:B------:R-:W-:Y:S01]  /*4260*/  HMMA.16816.F32 R120, R4.reuse, R16, RZ ;  /* 0x000000100478723c */ /* 0x040fe200000018ff */
[----:B------:R1:W3:Y:S07]  /*4270*/  MUFU.EX2 R238, R8 ;  /* 0x0000000800ee7308 */ /* 0x0002ee0000000800 */
[C---:B------:R-:W-:Y:S08]  /*4280*/  HMMA.16816.F32 R116, R4.reuse, R20, RZ ;  /* 0x000000140474723c */ /* 0x040ff000000018ff */
[----:B------:R-:W-:Y:S01]  /*4290*/  HMMA.16816.F32 R112, R4, R28, RZ ;  /* 0x0000001c0470723c */ /* 0x000fe200000018ff */
[----:B-1----:R-:W-:Y:S01]  /*42a0*/  FFMA.FTZ R8, R45, c[0x0][0x2d0], -R13 ;  /* 0x0000b4002d087a23 */ /* 0x002fe2000001080d */
[----:B---3--:R-:W-:-:S03]  /*42b0*/  F2FP.PACK_AB R9, R238, R239 ;  /* 0x000000efee09723e */ /* 0x008fc600000000ff */
[----:B------:R1:W-:Y:S03]  /*42c0*/  MUFU.EX2 R241, R8 ;  /* 0x0000000800f17308 */ /* 0x0003e60000000800 */
[C---:B--2---:R-:W-:Y:S08]  /*42d0*/  HMMA.16816.F32 R108, R4.reuse, R32, RZ ;  /* 0x00000020046c723c */ /* 0x044ff000000018ff */
        /* <DEDUP_REMOVED lines=8> */
[C---:B------:R-:W-:Y:S08]  /*4360*/  HMMA.16816.F32 R80, R4.reuse, R30, RZ ;  /* 0x0000001e0450723c */ /* 0x040ff000000018ff */
[C---:B------:R-:W-:Y:S08]  /*4370*/  HMMA.16816.F32 R76, R4.reuse, R34, RZ ;  /* 0x00000022044c723c */ /* 0x040ff000000018ff */
        /* <DEDUP_REMOVED lines=10> */
[----:B------:R-:W2:Y:S07]  /*4420*/  LDSM.16.MT88.4 R16, [R221+0x1500] ;  /* 0x00150000dd10783b */ /* 0x000eae0000004200 */
[----:B------:R-:W-:Y:S01]  /*4430*/  HMMA.16816.F32 R56, R8, R20, RZ ;  /* 0x000000140838723c */ /* 0x000fe200000018ff */
[----:B-1----:R-:W-:-:S07]  /*4440*/  FFMA.FTZ R4, R49, c[0x0][0x2d0], -R12 ;  /* 0x0000b40031047a23 */ /* 0x002fce000001080c */
[C---:B------:R-:W-:Y:S01]  /*4450*/  HMMA.16816.F32 R132, R8.reuse, R22, RZ ;  /* 0x000000160884723c */ /* 0x040fe200000018ff */
[----:B------:R-:W-:Y:S01]  /*4460*/  LDSM.16.MT88.4 R20, [R222+0x500] ;  /* 0x00050000de14783b */ /* 0x000fe20000004200 */
[----:B------:R1:W-:Y:S06]  /*4470*/  MUFU.EX2 R244, R4 ;  /* 0x0000000400f47308 */ /* 0x0003ec0000000800 */
[C---:B------:R-:W-:Y:S08]  /*4480*/  HMMA.16816.F32 R52, R8.reuse, R28, RZ ;  /* 0x0000001c0834723c */ /* 0x040ff000000018ff */
[----:B------:R-:W-:Y:S01]  /*4490*/  HMMA.16816.F32 R148, R8, R30, RZ ;  /* 0x0000001e0894723c */ /* 0x000fe200000018ff */
[----:B------:R-:W-:Y:S01]  /*44a0*/  LDSM.16.MT88.4 R28, [R222+0x1500] ;  /* 0x00150000de1c783b */ /* 0x000fe20000004200 */
        /* <DEDUP_REMOVED lines=10> */
[----:B------:R-:W-:-:S04]  /*4550*/  FFMA.FTZ R8, R102, c[0x0][0x2d0], -R0 ;  /* 0x0000b40066087a23 */ /* 0x000fc80000010800 */
[----:B------:R4:W-:Y:S01]  /*4560*/  MUFU.EX2 R218, R8 ;  /* 0x0000000800da7308 */ /* 0x0009e20000000800 */
[----:B-1----:R-:W-:Y:S02]  /*4570*/  FFMA.FTZ R4, R65, c[0x0][0x2d0], -R3 ;  /* 0x0000b40041047a23 */ /* 0x002fe40000010803 */
[----:B------:R-:W-:-:S05]  /*4580*/  IMAD.MOV.U32 R65, RZ, RZ, R138 ;  /* 0x000000ffff417224 */ /* 0x000fca00078e008a */
[----:B------:R1:W5:Y:S01]  /*4590*/  MUFU.EX2 R236, R4 ;  /* 0x0000000400ec7308 */ /* 0x0003620000000800 */
[----:B----4-:R-:W-:-:S07]  /*45a0*/  FFMA.FTZ R8, R106, c[0x0][0x2d0], -R0 ;  /* 0x0000b4006a087a23 */ /* 0x010fce0000010800 */
[----:B------:R4:W-:Y:S01]  /*45b0*/  MUFU.EX2 R217, R8 ;  /* 0x0000000800d97308 */ /* 0x0009e20000000800 */
[----:B-1----:R-:W-:Y:S01]  /*45c0*/  FFMA.FTZ R4, R66, c[0x0][0x2d0], -R3 ;  /* 0x0000b40042047a23 */ /* 0x002fe20000010803 */
[----:B-----5:R-:W-:Y:S01]  /*45d0*/  F2FP.PACK_AB R5, R236, R233 ;  /* 0x000000e9ec05723e */ /* 0x020fe200000000ff */
[----:B------:R-:W-:-:S05]  /*45e0*/  IMAD.MOV.U32 R66, RZ, RZ, R137 ;  /* 0x000000ffff427224 */ /* 0x000fca00078e0089 */
[----:B------:R1:W-:Y:S01]  /*45f0*/  MUFU.EX2 R235, R4 ;  /* 0x0000000400eb7308 */ /* 0x0003e20000000800 */
[----:B----4-:R-:W-:-:S07]  /*4600*/  FFMA.FTZ R8, R107, c[0x0][0x2d0], -R13 ;  /* 0x0000b4006b087a23 */ /* 0x010fce000001080d */
        /* <DEDUP_REMOVED lines=10> */
[----:B------:R-:W-:Y:S02]  /*46b0*/  FFMA.FTZ R14, R173, c[0x0][0x2d0], -R3 ;  /* 0x0000b400ad0e7a23 */ /* 0x000fe40000010803 */
[----:B----4-:R-:W-:-:S05]  /*46c0*/  FFMA.FTZ R8, R129, c[0x0][0x2d0], -R13 ;  /* 0x0000b40081087a23 */ /* 0x010fca000001080d */
[----:B------:R4:W-:Y:S01]  /*46d0*/  MUFU.EX2 R180, R14 ;  /* 0x0000000e00b47308 */ /* 0x0009e20000000800 */
[----:B-1----:R-:W-:-:S07]  /*46e0*/  FFMA.FTZ R4, R101, c[0x0][0x2d0], -R0 ;  /* 0x0000b40065047a23 */ /* 0x002fce0000010800 */
[----:B------:R1:W-:Y:S08]  /*46f0*/  MUFU.EX2 R210, R8 ;  /* 0x0000000800d27308 */ /* 0x0003f00000000800 */
[----:B------:R5:W2:Y:S01]  /*4700*/  MUFU.EX2 R219, R4 ;  /* 0x0000000400db7308 */ /* 0x000aa20000000800 */
[----:B----4-:R-:W-:Y:S02]  /*4710*/  FFMA.FTZ R14, R174, c[0x0][0x2d0], -R3 ;  /* 0x0000b400ae0e7a23 */ /* 0x010fe40000010803 */
[----:B-1----:R-:W-:-:S05]  /*4720*/  FFMA.FTZ R8, R130, c[0x0][0x2d0], -R13 ;  /* 0x0000b40082087a23 */ /* 0x002fca000001080d */
[----:B------:R1:W-:Y:S01]  /*4730*/  MUFU.EX2 R181, R14 ;  /* 0x0000000e00b57308 */ /* 0x0003e20000000800 */
[----:B-----5:R-:W-:-:S07]  /*4740*/  F2FP.PACK_AB R4, R245, R240 ;  /* 0x000000f0f504723e */ /* 0x020fce00000000ff */
[----:B------:R4:W5:Y:S01]  /*4750*/  MUFU.EX2 R209, R8 ;  /* 0x0000000800d17308 */ /* 0x0009620000000800 */
[----:B--2---:R-:W-:Y:S01]  /*4760*/  HMMA.16816.F32 R152, R4, R16, R116 ;  /* 0x000000100498723c */ /* 0x004fe20000001874 */
[----:B-1----:R-:W-:-:S06]  /*4770*/  FFMA.FTZ R14, R175, c[0x0][0x2d0], -R0 ;  /* 0x0000b400af0e7a23 */ /* 0x002fcc0000010800 */
[----:B------:R1:W-:Y:S01]  /*4780*/  MUFU.EX2 R107, R14 ;  /* 0x0000000e006b7308 */ /* 0x0003e20000000800 */
[----:B---3--:R-:W-:Y:S01]  /*4790*/  HMMA.16816.F32 R116, R4, R32, R108 ;  /* 0x000000200474723c */ /* 0x008fe2000000186c */
[----:B----4-:R-:W-:-:S06]  /*47a0*/  FFMA.FTZ R8, R131, c[0x0][0x2d0], -R12 ;  /* 0x0000b40083087a23 */ /* 0x010fcc000001080c */
[----:B------:R2:W-:Y:S01]  /*47b0*/  MUFU.EX2 R203, R8 ;  /* 0x0000000800cb7308 */ /* 0x0005e20000000800 */
[----:B------:R-:W-:Y:S01]  /*47c0*/  HMMA.16816.F32 R168, R4, R20, R120 ;  /* 0x0000001404a8723c */ /* 0x000fe20000001878 */
[----:B-1----:R-:W-:-:S07]  /*47d0*/  FFMA.FTZ R14, R186, c[0x0][0x2d0], -R0 ;  /* 0x0000b400ba0e7a23 */ /* 0x002fce0000010800 */
[----:B------:R-:W-:Y:S01]  /*47e0*/  HMMA.16816.F32 R108, R4, R36, R96 ;  /* 0x00000024046c723c */ /* 0x000fe20000001860 */
[----:B------:R-:W-:Y:S01]  /*47f0*/  IMAD.MOV.U32 R186, RZ, RZ, R100 ;  /* 0x000000ffffba7224 */ /* 0x000fe200078e0064 */
[----:B------:R1:W-:Y:S01]  /*4800*/  MUFU.EX2 R101, R14 ;  /* 0x0000000e00657308 */ /* 0x0003e20000000800 */
[----:B--2---:R-:W-:-:S05]  /*4810*/  FFMA.FTZ R8, R158, c[0x0][0x2d0], -R12 ;  /* 0x0000b4009e087a23 */ /* 0x004fca000001080c */
[C---:B------:R-:W-:Y:S01]  /*4820*/  HMMA.16816.F32 R176, R4.reuse, R24, R124 ;  /* 0x0000001804b0723c */ /* 0x040fe2000000187c */
[----:B------:R-:W-:Y:S01]  /*4830*/  IMAD.MOV.U32 R158, RZ, RZ, R66 ;  /* 0x000000ffff9e7224 */ /* 0x000fe200078e0042 */
[----:B------:R2:W3:Y:S06]  /*4840*/  MUFU.EX2 R202, R8 ;  /* 0x0000000800ca7308 */ /* 0x0004ec0000000800 */
[----:B------:R-:W-:Y:S01]  /*4850*/  HMMA.16816.F32 R120, R4, R26, R92 ;  /* 0x0000001a0478723c */ /* 0x000fe2000000185c */
[----:B-1----:R-:W-:-:S04]  /*4860*/  FFMA.FTZ R14, R188, c[0x0][0x2d0], -R0 ;  /* 0x0000b400bc0e7a23 */ /* 0x002fc80000010800 */
[----:B------:R1:W-:Y:S03]  /*4870*/  MUFU.EX2 R102, R14 ;  /* 0x0000000e00667308 */ /* 0x0003e60000000800 */
[C---:B------:R-:W-:Y:S01]  /*4880*/  HMMA.16816.F32 R136, R4.reuse, R22, R88 ;  /* 0x000000160488723c */ /* 0x040fe20000001858 */
[----:B--2---:R-:W-:Y:S02]  /*4890*/  FFMA.FTZ R8, R157, c[0x0][0x2d0], -R12 ;  /* 0x0000b4009d087a23 */ /* 0x004fe4000001080c */
[----:B------:R-:W-:Y:S02]  /*48a0*/  IMAD.MOV.U32 R157, RZ, RZ, R65 ;  /* 0x000000ffff9d7224 */ /* 0x000fe400078e0041 */
[----:B------:R2:W-:Y:S03]  /*48b0*/  MUFU.EX2 R201, R8 ;  /* 0x0000000800c97308 */ /* 0x0005e60000000800 */
[----:B------:R-:W-:Y:S01]  /*48c0*/  HMMA.16816.F32 R96, R4, R18, R84 ;  /* 0x000000120460723c */ /* 0x000fe20000001854 */
[----:B-1----:R-:W-:-:S07]  /*48d0*/  FFMA.FTZ R14, R187, c[0x0][0x2d0], -R0 ;  /* 0x0000b400bb0e7a23 */ /* 0x002fce0000010800 */
[----:B------:R-:W-:Y:S01]  /*48e0*/  HMMA.16816.F32 R124, R4, R28, R112 ;  /* 0x0000001c047c723c */ /* 0x000fe20000001870 */
[----:B------:R-:W-:Y:S01]  /*48f0*/  IMAD.MOV.U32 R187, RZ, RZ, R67 ;  /* 0x000000ffffbb7224 */ /* 0x000fe200078e0043 */
[----:B------:R1:W-:Y:S01]  /*4900*/  MUFU.EX2 R106, R14 ;  /* 0x0000000e006a7308 */ /* 0x0003e20000000800 */
[----:B--2---:R-:W-:-:S05]  /*4910*/  FFMA.FTZ R8, R156, c[0x0][0x2d0], -R12 ;  /* 0x0000b4009c087a23 */ /* 0x004fca000001080c */
[C---:B------:R-:W-:Y:S02]  /*4920*/  HMMA.16816.F32 R92, R4.reuse, R30, R80 ;  /* 0x0000001e045c723c */ /* 0x040fe40000001850 */
[----:B------:R2:W-:Y:S06]  /*4930*/  MUFU.EX2 R200, R8 ;  /* 0x0000000800c87308 */ /* 0x0005ec0000000800 */
[----:B------:R-:W-:Y:S01]  /*4940*/  HMMA.16816.F32 R88, R4, R34, R76 ;  /* 0x000000220458723c */ /* 0x000fe2000000184c */
[----:B-1----:R-:W-:-:S04]  /*4950*/  FFMA.FTZ R14, R189, c[0x0][0x2d0], -R13 ;  /* 0x0000b400bd0e7a23 */ /* 0x002fc8000001080d */
[----:B------:R1:W-:Y:S03]  /*4960*/  MUFU.EX2 R100, R14 ;  /* 0x0000000e00647308 */ /* 0x0003e60000000800 */
[----:B------:R-:W-:Y:S01]  /*4970*/  HMMA.16816.F32 R84, R4, R38, R68 ;  /* 0x000000260454723c */ /* 0x000fe20000001844 */
[----:B--2---:R-:W-:-:S04]  /*4980*/  FFMA.FTZ R8, R159, c[0x0][0x2d0], -R3 ;  /* 0x0000b4009f087a23 */ /* 0x004fc80000010803 */
[----:B------:R2:W-:Y:S02]  /*4990*/  MUFU.EX2 R185, R8 ;  /* 0x0000000800b97308 */ /* 0x0005e40000000800 */
[----:B------:R-:W-:Y:S02]  /*49a0*/  F2FP.PACK_AB R4, R219, R229 ;  /* 0x000000e5db04723e */ /* 0x000fe400000000ff */
[----:B------:R-:W-:Y:S02]  /*49b0*/  F2FP.PACK_AB R5, R212, R211 ;  /* 0x000000d3d405723e */ /* 0x000fe400000000ff */
[----:B------:R-:W-:Y:S02]  /*49c0*/  F2FP.PACK_AB R6, R217, R218 ;  /* 0x000000dad906723e */ /* 0x000fe400000000ff */
[----:B-----5:R-:W-:Y:S01]  /*49d0*/  F2FP.PACK_AB R7, R209, R210 ;  /* 0x000000d2d107723e */ /* 0x020fe200000000ff */
[----:B-1----:R-:W-:-:S04]  /*49e0*/  FFMA.FTZ R14, R190, c[0x0][0x2d0], -R13 ;  /* 0x0000b400be0e7a23 */ /* 0x002fc8000001080d */
[----:B------:R1:W-:Y:S02]  /*49f0*/  MUFU.EX2 R67, R14 ;  /* 0x0000000e00437308 */ /* 0x0003e40000000800 */
[C---:B------:R-:W-:Y:S01]  /*4a00*/  HMMA.16816.F32 R80, R4.reuse, R24, R72 ;  /* 0x000000180450723c */ /* 0x040fe20000001848 */
[----:B--2---:R-:W-:Y:S02]  /*4a10*/  FFMA.FTZ R8, R172, c[0x0][0x2d0], -R3 ;  /* 0x0000b400ac087a23 */ /* 0x004fe40000010803 */
[----:B------:R-:W-:Y:S03]  /*4a20*/  LDSM.16.MT88.4 R172, [R222+0x1d00] ;  /* 0x001d0000deac783b */ /* 0x000fe60000004200 */
[----:B------:R2:W4:Y:S02]  /*4a30*/  MUFU.EX2 R182, R8 ;  /* 0x0000000800b67308 */ /* 0x0005240000000800 */
[----:B------:R-:W-:Y:S01]  /*4a40*/  HMMA.16816.F32 R76, R4, R20, R60 ;  /* 0x00000014044c723c */ /* 0x000fe2000000183c */
[----:B-1----:R-:W-:-:S07]  /*4a50*/  FFMA.FTZ R14, R191, c[0x0][0x2d0], -R13 ;  /* 0x0000b400bf0e7a23 */ /* 0x002fce000001080d */
[C---:B------:R-:W-:Y:S01]  /*4a60*/  HMMA.16816.F32 R72, R4.reuse, R16, R56 ;  /* 0x000000100448723c */ /* 0x040fe20000001838 */
[----:B------:R1:W-:Y:S01]  /*4a70*/  MUFU.EX2 R66, R14 ;  /* 0x0000000e00427308 */ /* 0x0003e20000000800 */
[----:B--2---:R-:W2:Y:S06]  /*4a80*/  LDSM.16.MT88.4 R8, [R222+0x900] ;  /* 0x00090000de08783b */ /* 0x004eac0000004200 */
[C---:B------:R-:W-:Y:S08]  /*4a90*/  HMMA.16816.F32 R68, R4.reuse, R28, R52 ;  /* 0x0000001c0444723c */ /* 0x040ff00000001834 */
[----:B------:R-:W-:Y:S01]  /*4aa0*/  HMMA.16816.F32 R60, R4, R32, R48 ;  /* 0x00000020043c723c */ /* 0x000fe20000001830 */
[----:B-1----:R-:W-:-:S04]  /*4ab0*/  FFMA.FTZ R14, R192, c[0x0][0x2d0], -R13 ;  /* 0x0000b400c00e7a23 */ /* 0x002fc8000001080d */
[----:B------:R-:W1:Y:S03]  /*4ac0*/  MUFU.EX2 R65, R14 ;  /* 0x0000000e00417308 */ /* 0x000e660000000800 */
[C---:B------:R-:W-:Y:S08]  /*4ad0*/  HMMA.16816.F32 R196, R4.reuse, R36, R44 ;  /* 0x0000002404c4723c */ /* 0x040ff0000000182c */
[C---:B------:R-:W-:Y:S01]  /*4ae0*/  HMMA.16816.F32 R40, R4.reuse, R30, R148 ;  /* 0x0000001e0428723c */ /* 0x040fe20000001894 */
[----:B------:R-:W5:Y:S07]  /*4af0*/  LDSM.16.MT88.4 R28, [R221+0x2900] ;  /* 0x00290000dd1c783b */ /* 0x000f6e0000004200 */
[C---:B------:R-:W-:Y:S01]  /*4b00*/  HMMA.16816.F32 R56, R4.reuse, R26, R144 ;  /* 0x0000001a0438723c */ /* 0x040fe20000001890 */
[----:B------:R-:W-:Y:S06]  /*4b10*/  LDSM.16.MT88.4 R24, [R222+0x1900] ;  /* 0x00190000de18783b */ /* 0x000fec0000004200 */
[----:B------:R-:W-:Y:S01]  /*4b20*/  IMAD.MOV.U32 R145, RZ, RZ, R195 ;  /* 0x000000ffff917224 */ /* 0x000fe200078e00c3 */
[----:B------:R-:W-:Y:S01]  /*4b30*/  HMMA.16816.F32 R48, R4, R22, R140 ;  /* 0x000000160430723c */ /* 0x000fe2000000188c */
[----:B------:R-:W-:Y:S01]  /*4b40*/  LDSM.16.MT88.4 R20, [R221+0x1900] ;  /* 0x00190000dd14783b */ /* 0x000fe20000004200 */
[----:B------:R-:W-:-:S02]  /*4b50*/  IMAD.MOV.U32 R146, RZ, RZ, R194 ;  /* 0x000000ffff927224 */ /* 0x000fc400078e00c2 */
[----:B------:R-:W-:Y:S01]  /*4b60*/  IMAD.MOV.U32 R147, RZ, RZ, R193 ;  /* 0x000000ffff937224 */ /* 0x000fe200078e00c1 */
[----:B------:R-:W-:Y:S03]  /*4b70*/  LDSM.16.MT88.4 R140, [R222+0xd00] ;  /* 0x000d0000de8c783b */ /* 0x000fe60000004200 */
[C---:B------:R-:W-:Y:S01]  /*4b80*/  HMMA.16816.F32 R44, R4.reuse, R18, R132 ;  /* 0x00000012042c723c */ /* 0x040fe20000001884 */
[----:B------:R-:W1:Y:S07]  /*4b90*/  LDSM.16.MT88.4 R16, [R221+0x900] ;  /* 0x00090000dd10783b */ /* 0x000e6e0000004200 */
[C---:B------:R-:W-:Y:S01]  /*4ba0*/  HMMA.16816.F32 R52, R4.reuse, R34, R160 ;  /* 0x000000220434723c */ /* 0x040fe200000018a0 */
[----:B------:R-:W1:Y:S07]  /*4bb0*/  LDSM.16.MT88.4 R32, [R222+0x2900] ;  /* 0x00290000de20783b */ /* 0x000e6e0000004200 */
[----:B------:R-:W-:Y:S07]  /*4bc0*/  HMMA.16816.F32 R36, R4, R38, R164 ;  /* 0x000000260424723c */ /* 0x000fee00000018a4 */
[----:B---3--:R-:W-:-:S02]  /*4bd0*/  F2FP.PACK_AB R4, R202, R203 ;  /* 0x000000cbca04723e */ /* 0x008fc400000000ff */
[----:B----4-:R-:W-:Y:S02]  /*4be0*/  F2FP.PACK_AB R5, R182, R185 ;  /* 0x000000b9b605723e */ /* 0x010fe400000000ff */
[----:B------:R-:W-:Y:S02]  /*4bf0*/  F2FP.PACK_AB R6, R200, R201 ;  /* 0x000000c9c806723e */ /* 0x000fe400000000ff */
[----:B------:R-:W-:-:S07]  /*4c00*/  F2FP.PACK_AB R7, R181, R180 ;  /* 0x000000b4b507723e */ /* 0x000fce00000000ff */
[C---:B--2---:R-:W-:Y:S08]  /*4c10*/  HMMA.16816.F32 R132, R4.reuse, R8, R168 ;  /* 0x000000080484723c */ /* 0x044ff000000018a8 */
[C---:B-----5:R-:W-:Y:S08]  /*4c20*/  HMMA.16816.F32 R188, R4.reuse, R28, R116 ;  /* 0x0000001c04bc723c */ /* 0x060ff00000001874 */
[C---:B-1----:R-:W-:Y:S08]  /*4c30*/  HMMA.16816.F32 R112, R4.reuse, R16, R176 ;  /* 0x000000100470723c */ /* 0x042ff000000018b0 */
[C---:B------:R-:W-:Y:S08]  /*4c40*/  HMMA.16816.F32 R152, R4.reuse, R20, R152 ;  /* 0x000000140498723c */ /* 0x040ff00000001898 */
[C---:B------:R-:W-:Y:S01]  /*4c50*/  HMMA.16816.F32 R164, R4.reuse, R24, R124 ;  /* 0x0000001804a4723c */ /* 0x040fe2000000187c */
[----:B------:R-:W-:Y:S07]  /*4c60*/  LDSM.16.MT88.4 R124, [R221+0xd00] ;  /* 0x000d0000dd7c783b */ /* 0x000fee0000004200 */
[C---:B------:R-:W-:Y:S08]  /*4c70*/  HMMA.16816.F32 R192, R4.reuse, R32, R108 ;  /* 0x0000002004c0723c */ /* 0x040ff0000000186c */
[C---:B------:R-:W-:Y:S08]  /*4c80*/  HMMA.16816.F32 R120, R4.reuse, R18, R120 ;  /* 0x000000120478723c */ /* 0x040ff00000001878 */
[C---:B------:R-:W-:Y:S08]  /*4c90*/  HMMA.16816.F32 R136, R4.reuse, R10, R136 ;  /* 0x0000000a0488723c */ /* 0x040ff00000001888 */
[C---:B------:R-:W-:Y:S08]  /*4ca0*/  HMMA.16816.F32 R96, R4.reuse, R22, R96 ;  /* 0x000000160460723c */ /* 0x040ff00000001860 */
[C---:B------:R-:W-:Y:S08]  /*4cb0*/  HMMA.16816.F32 R168, R4.reuse, R26, R92 ;  /* 0x0000001a04a8723c */ /* 0x040ff0000000185c */
[C---:B------:R-:W-:Y:S08]  /*4cc0*/  HMMA.16816.F32 R88, R4.reuse, R30, R88 ;  /* 0x0000001e0458723c */ /* 0x040ff00000001858 */
[----:B------:R-:W-:Y:S07]  /*4cd0*/  HMMA.16816.F32 R116, R4, R34, R84 ;  /* 0x000000220474723c */ /* 0x000fee0000001854 */
[----:B------:R-:W-:-:S02]  /*4ce0*/  F2FP.PACK_AB R4, R101, R107 ;  /* 0x0000006b6504723e */ /* 0x000fc400000000ff */
[----:B------:R-:W-:Y:S02]  /*4cf0*/  F2FP.PACK_AB R5, R67, R100 ;  /* 0x000000644305723e */ /* 0x000fe400000000ff */
[----:B------:R-:W-:Y:S02]  /*4d00*/  F2FP.PACK_AB R6, R106, R102 ;  /* 0x000000666a06723e */ /* 0x000fe400000000ff */
[----:B------:R-:W-:-:S07]  /*4d10*/  F2FP.PACK_AB R7, R65, R66 ;  /* 0x000000424107723e */ /* 0x000fce00000000ff */
[C---:B------:R-:W-:Y:S07]  /*4d20*/  HMMA.16816.F32 R128, R4.reuse, R8, R76 ;  /* 0x000000080480723c */ /* 0x040fee000000184c */
[----:B------:R-:W-:Y:S01]  /*4d30*/  FFMA.FTZ R8, R207, c[0x0][0x2d0], -R12 ;  /* 0x0000b400cf087a23 */ /* 0x000fe2000001080c */
[----:B------:R-:W-:Y:S01]  /*4d40*/  HMMA.16816.F32 R108, R4, R10, R48 ;  /* 0x0000000a046c723c */ /* 0x000fe20000001830 */
[----:B------:R-:W-:Y:S02]  /*4d50*/  IMAD.MOV.U32 R207, RZ, RZ, R158 ;  /* 0x000000ffffcf7224 */ /* 0x000fe400078e009e */
[----:B------:R1:W-:Y:S01]  /*4d60*/  MUFU.EX2 R49, R8 ;  /* 0x0000000800317308 */ /* 0x0003e20000000800 */
[----:B------:R-:W-:-:S03]  /*4d70*/  FADD.FTZ R9, R239, R238 ;  /* 0x000000eeef097221 */ /* 0x000fc60000010000 */
[----:B------:R-:W-:Y:S01]  /*4d80*/  IMAD.MOV.U32 R51, RZ, RZ, R145 ;  /* 0x000000ffff337224 */ /* 0x000fe200078e0091 */
[C---:B------:R-:W-:Y:S01]  /*4d90*/  HMMA.16816.F32 R160, R4.reuse, R18, R56 ;  /* 0x0000001204a0723c */ /* 0x040fe20000001838 */
[----:B------:R-:W-:Y:S02]  /*4da0*/  IMAD.MOV.U32 R50, RZ, RZ, R146 ;  /* 0x000000ffff327224 */ /* 0x000fe400078e0092 */
[----:B------:R-:W-:Y:S02]  /*4db0*/  IMAD.MOV.U32 R11, RZ, RZ, R147 ;  /* 0x000000ffff0b7224 */ /* 0x000fe400078e0093 */
[----:B------:R-:W-:Y:S02]  /*4dc0*/  IMAD.MOV.U32 R10, RZ, RZ, R157 ;  /* 0x000000ffff0a7224 */ /* 0x000fe400078e009d */
[----:B------:R-:W2:Y:S01]  /*4dd0*/  LDSM.16.MT88.4 R156, [R221+0x1d00] ;  /* 0x001d0000dd9c783b */ /* 0x000ea20000004200 */
[----:B------:R-:W-:Y:S01]  /*4de0*/  HMMA.16816.F32 R56, R4, R22, R44 ;  /* 0x000000160438723c */ /* 0x000fe2000000182c */
[----:B-1----:R-:W-:-:S02]  /*4df0*/  FFMA.FTZ R8, R206, c[0x0][0x2d0], -R12 ;  /* 0x0000b400ce087a23 */ /* 0x002fc4000001080c */
[----:B------:R-:W-:Y:S02]  /*4e00*/  IMAD.MOV.U32 R206, RZ, RZ, R15 ;  /* 0x000000ffffce7224 */ /* 0x000fe400078e000f */
[----:B------:R1:W3:Y:S03]  /*4e10*/  MUFU.EX2 R48, R8 ;  /* 0x0000000800307308 */ /* 0x0002e60000000800 */
[C---:B------:R-:W-:Y:S08]  /*4e20*/  HMMA.16816.F32 R68, R4.reuse, R24, R68 ;  /* 0x000000180444723c */ /* 0x040ff00000001844 */
[----:B------:R-:W-:Y:S01]  /*4e30*/  HMMA.16816.F32 R144, R4, R20, R72 ;  /* 0x000000140490723c */ /* 0x000fe20000001848 */
[----:B-1----:R-:W-:-:S07]  /*4e40*/  FFMA.FTZ R8, R205, c[0x0][0x2d0], -R12 ;  /* 0x0000b400cd087a23 */ /* 0x002fce000001080c */
[C---:B------:R-:W-:Y:S01]  /*4e50*/  HMMA.16816.F32 R176, R4.reuse, R16, R80 ;  /* 0x0000001004b0723c */ /* 0x040fe20000001850 */
[----:B------:R-:W1:Y:S01]  /*4e60*/  LDSM.16.MT88.4 R80, [R221+0x2d00] ;  /* 0x002d0000dd50783b */ /* 0x000e620000004200 */
[----:B---3--:R-:W-:Y:S01]  /*4e70*/  F2FP.PACK_AB R92, R48, R49 ;  /* 0x00000031305c723e */ /* 0x008fe200000000ff */
[----:B------:R3:W-:Y:S05]  /*4e80*/  MUFU.EX2 R44, R8 ;  /* 0x00000008002c7308 */ /* 0x0007ea0000000800 */
[C---:B------:R-:W-:Y:S08]  /*4e90*/  HMMA.16816.F32 R40, R4.reuse, R26, R40 ;  /* 0x0000001a0428723c */ /* 0x040ff00000001828 */
[----:B------:R-:W-:Y:S01]  /*4ea0*/  HMMA.16816.F32 R60, R4, R28, R60 ;  /* 0x0000001c043c723c */ /* 0x000fe2000000183c */
[----:B---3--:R-:W-:-:S04]  /*4eb0*/  FFMA.FTZ R8, R204, c[0x0][0x2d0], -R12 ;  /* 0x0000b400cc087a23 */ /* 0x008fc8000001080c */
[----:B------:R3:W4:Y:S03]  /*4ec0*/  MUFU.EX2 R24, R8 ;  /* 0x0000000800187308 */ /* 0x0007260000000800 */
[C---:B------:R-:W-:Y:S08]  /*4ed0*/  HMMA.16816.F32 R52, R4.reuse, R30, R52 ;  /* 0x0000001e0434723c */ /* 0x040ff00000001834 */
[----:B------:R-:W-:Y:S01]  /*4ee0*/  HMMA.16816.F32 R84, R4, R32, R196 ;  /* 0x000000200454723c */ /* 0x000fe200000018c4 */
[----:B---3--:R-:W-:-:S07]  /*4ef0*/  FFMA.FTZ R8, R214, c[0x0][0x2d0], -R3 ;  /* 0x0000b400d6087a23 */ /* 0x008fce0000010803 */
[----:B------:R-:W-:Y:S01]  /*4f00*/  HMMA.16816.F32 R36, R4, R34, R36 ;  /* 0x000000220424723c */ /* 0x000fe20000001824 */
[----:B------:R-:W3:Y:S01]  /*4f10*/  LDSM.16.MT88.4 R4, [R222+0x2d00] ;  /* 0x002d0000de04783b */ /* 0x000ee20000004200 */
[----:B----4-:R-:W-:Y:S01]  /*4f20*/  F2FP.PACK_AB R94, R24, R44 ;  /* 0x0000002c185e723e */ /* 0x010fe200000000ff */
[----:B------:R4:W-:Y:S02]  /*4f30*/  MUFU.EX2 R23, R8 ;  /* 0x0000000800177308 */ /* 0x0009e40000000800 */
[----:B----4-:R-:W-:-:S06]  /*4f40*/  FFMA.FTZ R8, R216, c[0x0][0x2d0], -R3 ;  /* 0x0000b400d8087a23 */ /* 0x010fcc0000010803 */
[----:B------:R4:W5:Y:S02]  /*4f50*/  MUFU.EX2 R22, R8 ;  /* 0x0000000800167308 */ /* 0x0009640000000800 */
[--C-:B----4-:R-:W-:Y:S01]  /*4f60*/  FFMA.FTZ R8, R213, c[0x0][0x2d0], -R3.reuse ;  /* 0x0000b400d5087a23 */ /* 0x110fe20000010803 */
[----:B-----5:R-:W-:Y:S01]  /*4f70*/  F2FP.PACK_AB R93, R22, R23 ;  /* 0x00000017165d723e */ /* 0x020fe200000000ff */
[----:B------:R-:W-:-:S04]  /*4f80*/  FFMA.FTZ R3, R208, c[0x0][0x2d0], -R3 ;  /* 0x0000b400d0037a23 */ /* 0x000fc80000010803 */
[----:B------:R4:W-:Y:S08]  /*4f90*/  MUFU.EX2 R20, R8 ;  /* 0x0000000800147308 */ /* 0x0009f00000000800 */
[----:B------:R5:W1:Y:S01]  /*4fa0*/  MUFU.EX2 R21, R3 ;  /* 0x0000000300157308 */ /* 0x000a620000000800 */
[----:B----4-:R-:W-:Y:S02]  /*4fb0*/  FADD.FTZ R8, R207, R206 ;  /* 0x000000cecf087221 */ /* 0x010fe40000010000 */
[----:B-----5:R-:W-:Y:S01]  /*4fc0*/  FFMA.FTZ R3, R232, c[0x0][0x2d0], -R0 ;  /* 0x0000b400e8037a23 */ /* 0x020fe20000010800 */
[----:B-1----:R-:W-:-:S04]  /*4fd0*/  F2FP.PACK_AB R95, R21, R20 ;  /* 0x00000014155f723e */ /* 0x002fc800000000ff */
[----:B------:R1:W-:Y:S03]  /*4fe0*/  MUFU.EX2 R19, R3 ;  /* 0x0000000300137308 */ /* 0x0003e60000000800 */
[C---:B--2---:R-:W-:Y:S08]  /*4ff0*/  HMMA.16816.F32 R148, R92.reuse, R156, R152 ;  /* 0x0000009c5c94723c */ /* 0x044ff00000001898 */
[----:B------:R-:W-:Y:S01]  /*5000*/  HMMA.16816.F32 R152, R92, R158, R96 ;  /* 0x0000009e5c98723c */ /* 0x000fe20000001860 */
[----:B-1----:R-:W-:-:S04]  /*5010*/  FFMA.FTZ R3, R231, c[0x0][0x2d0], -R0 ;  /* 0x0000b400e7037a23 */ /* 0x002fc80000010800 */
[----:B------:R1:W2:Y:S03]  /*5020*/  MUFU.EX2 R18, R3 ;  /* 0x0000000300127308 */ /* 0x0002a60000000800 */
[C---:B------:R-:W-:Y:S08]  /*5030*/  HMMA.16816.F32 R76, R92.reuse, R82, R88 ;  /* 0x000000525c4c723c */ /* 0x040ff00000001858 */
[----:B---3--:R-:W-:Y:S01]  /*5040*/  HMMA.16816.F32 R88, R92, R4, R192 ;  /* 0x000000045c58723c */ /* 0x008fe200000018c0 */
[--C-:B-1----:R-:W-:Y:S01]  /*5050*/  FFMA.FTZ R3, R237, c[0x0][0x2d0], -R0.reuse ;  /* 0x0000b400ed037a23 */ /* 0x102fe20000010800 */
[----:B--2---:R-:W-:Y:S01]  /*5060*/  F2FP.PACK_AB R96, R18, R19 ;  /* 0x000000131260723e */ /* 0x004fe200000000ff */
[----:B------:R-:W-:-:S05]  /*5070*/  FFMA.FTZ R0, R215, c[0x0][0x2d0], -R0 ;  /* 0x0000b400d7007a23 */ /* 0x000fca0000010800 */
[C---:B------:R-:W-:Y:S01]  /*5080*/  HMMA.16816.F32 R112, R92.reuse, R124, R112 ;  /* 0x0000007c5c70723c */ /* 0x040fe20000001870 */
[----:B------:R1:W-:Y:S07]  /*5090*/  MUFU.EX2 R17, R3 ;  /* 0x0000000300117308 */ /* 0x0003ee0000000800 */
[C---:B------:R-:W-:Y:S01]  /*50a0*/  HMMA.16816.F32 R120, R92.reuse, R126, R120 ;  /* 0x0000007e5c78723c */ /* 0x040fe20000001878 */
[----:B------:R2:W3:Y:S07]  /*50b0*/  MUFU.EX2 R16, R0 ;  /* 0x0000000000107308 */ /* 0x0004ee0000000800 */
[----:B------:R-:W-:Y:S01]  /*50c0*/  HMMA.16816.F32 R132, R92, R140, R132 ;  /* 0x0000008c5c84723c */ /* 0x000fe20000001884 */
[----:B-1----:R-:W-:-:S02]  /*50d0*/  FADD.FTZ R3, R11, R10 ;  /* 0x0000000a0b037221 */ /* 0x002fc40000010000 */
[----:B------:R-:W-:Y:S02]  /*50e0*/  FADD.FTZ R11, R241, R9 ;  /* 0x00000009f10b7221 */ /* 0x000fe40000010000 */
[----:B------:R-:W-:Y:S02]  /*50f0*/  FADD.FTZ R10, R50, R8 ;  /* 0x00000008320a7221 */ /* 0x000fe40000010000 */
[----:B------:R-:W-:Y:S01]  /*5100*/  FADD.FTZ R9, R51, R3 ;  /* 0x0000000333097221 */ /* 0x000fe20000010000 */
[C---:B------:R-:W-:Y:S01]  /*5110*/  HMMA.16816.F32 R136, R92.reuse, R142, R136 ;  /* 0x0000008e5c88723c */ /* 0x040fe20000001888 */
[--C-:B--2---:R-:W-:Y:S01]  /*5120*/  FFMA.FTZ R0, R252, c[0x0][0x2d0], -R13.reuse ;  /* 0x0000b400fc007a23 */ /* 0x104fe2000001080d */
[----:B---3--:R-:W-:Y:S01]  /*5130*/  F2FP.PACK_AB R98, R16, R17 ;  /* 0x000000111062723e */ /* 0x008fe200000000ff */
[----:B------:R-:W-:Y:S02]  /*5140*/  FADD.FTZ R3, R187, R10 ;  /* 0x0000000abb037221 */ /* 0x000fe40000010000 */
[----:B------:R1:W-:Y:S03]  /*5150*/  MUFU.EX2 R12, R0 ;  /* 0x00000000000c7308 */ /* 0x0003e60000000800 */
[C---:B------:R-:W-:Y:S08]  /*5160*/  HMMA.16816.F32 R164, R92.reuse, R172, R164 ;  /* 0x000000ac5ca4723c */ /* 0x040ff000000018a4 */
[----:B------:R-:W-:Y:S01]  /*5170*/  HMMA.16816.F32 R168, R92, R174, R168 ;  /* 0x000000ae5ca8723c */ /* 0x000fe200000018a8 */
[----:B-1----:R-:W-:-:S07]  /*5180*/  FFMA.FTZ R0, R251, c[0x0][0x2d0], -R13 ;  /* 0x0000b400fb007a23 */ /* 0x002fce000001080d */
[C---:B------:R-:W-:Y:S01]  /*5190*/  HMMA.16816.F32 R72, R92.reuse, R80, R188 ;  /* 0x000000505c48723c */ /* 0x040fe200000018bc */
[----:B------:R1:W2:Y:S07]  /*51a0*/  MUFU.EX2 R14, R0 ;  /* 0x00000000000e7308 */ /* 0x0002ae0000000800 */
[----:B------:R-:W-:Y:S01]  /*51b0*/  HMMA.16816.F32 R92, R92, R6, R116 ;  /* 0x000000065c5c723c */ /* 0x000fe20000001874 */
[----:B-1----:R-:W-:Y:S01]  /*51c0*/  FFMA.FTZ R0, R250, c[0x0][0x2d0], -R13 ;  /* 0x0000b400fa007a23 */ /* 0x002fe2000001080d */
[----:B--2---:R-:W-:-:S03]  /*51d0*/  F2FP.PACK_AB R97, R14, R12 ;  /* 0x0000000c0e61723e */ /* 0x004fc600000000ff */
[----:B------:R1:W-:Y:S02]  /*51e0*/  MUFU.EX2 R15, R0 ;  /* 0x00000000000f7308 */ /* 0x0003e40000000800 */
[----:B-1----:R-:W-:-:S06]  /*51f0*/  FFMA.FTZ R0, R230, c[0x0][0x2d0], -R13 ;  /* 0x0000b400e6007a23 */ /* 0x002fcc000001080d */
[----:B------:R1:W2:Y:S02]  /*5200*/  MUFU.EX2 R13, R0 ;  /* 0x00000000000d7308 */ /* 0x0002a40000000800 */
[----:B-1----:R-:W-:Y:S01]  /*5210*/  FADD.FTZ R0, R247, R242 ;  /* 0x000000f2f7007221 */ /* 0x002fe20000010000 */
[----:B--2---:R-:W-:-:S03]  /*5220*/  F2FP.PACK_AB R99, R13, R15 ;  /* 0x0000000f0d63723e */ /* 0x004fc600000000ff */
[----:B------:R-:W-:-:S04]  /*5230*/  FADD.FTZ R0, R248, R0 ;  /* 0x00000000f8007221 */ /* 0x000fc80000010000 */
[----:B------:R-:W-:Y:S01]  /*5240*/  FADD.FTZ R8, R249, R0 ;  /* 0x00000000f9087221 */ /* 0x000fe20000010000 */
[----:B------:R-:W-:Y:S01]  /*5250*/  HMMA.16816.F32 R84, R96, R4, R84 ;  /* 0x000000046054723c */ /* 0x000fe20000001854 */
[----:B------:R-:W-:Y:S02]  /*5260*/  FADD.FTZ R0, R186, R9 ;  /* 0x00000009ba007221 */ /* 0x000fe40000010000 */
[----:B------:R-:W-:-:S04]  /*5270*/  FADD.FTZ R9, R229, R8 ;  /* 0x00000008e5097221 */ /* 0x000fc80000010000 */
        /* <DEDUP_REMOVED lines=54> */
[----:B------:R-:W-:Y:S01]  /*55e0*/  FADD.FTZ R5, R20, R5 ;  /* 0x0000000514057221 */ /* 0x000fe20000010000 */
[----:B------:R1:W-:Y:S01]  /*55f0*/  STL [R1+0x8], R0 ;  /* 0x0000080001007387 */ /* 0x0003e20000100800 */
[----:B------:R-:W-:Y:S02]  /*5600*/  FADD.FTZ R4, R44, R4 ;  /* 0x000000042c047221 */ /* 0x000fe40000010000 */
[----:B------:R-:W-:Y:S02]  /*5610*/  FADD.FTZ R6, R13, R3 ;  /* 0x000000030d067221 */ /* 0x000fe40000010000 */
[----:B------:R-:W-:-:S03]  /*5620*/  FADD.FTZ R3, R24, R4 ;  /* 0x0000000418037221 */ /* 0x000fc60000010000 */
[----:B------:R2:W-:Y:S01]  /*5630*/  STL [R1+0xc], R6 ;  /* 0x00000c0601007387 */ /* 0x0005e20000100800 */
[----:B-1----:R-:W-:-:S05]  /*5640*/  FADD.FTZ R0, R21, R5 ;  /* 0x0000000515007221 */ /* 0x002fca0000010000 */
[----:B------:R2:W-:Y:S04]  /*5650*/  STL [R1+0x14], R0 ;  /* 0x0000140001007387 */ /* 0x0005e80000100800 */
[----:B------:R2:W-:Y:S01]  /*5660*/  STL [R1+0x10], R3 ;  /* 0x0000100301007387 */ /* 0x0005e20000100800 */
[----:B------:R-:W-:Y:S05]  /*5670*/  @!P2 BRA `(.L_x_32) ;  /* 0x00003f300000a947 */ /* 0x000fea0003800000 */
[----:B------:R-:W3:Y:S01]  /*5680*/  LDL.LU R187, [R1] ;  /* 0x0000000001bb7983 */ /* 0x000ee20000300800 */
[----:B------:R-:W-:Y:S01]  /*5690*/  SHF.R.S32.HI R186, RZ, 0x1f, R64 ;  /* 0x0000001fffba7819 */ /* 0x000fe20000011440 */
[----:B------:R-:W-:Y:S02]  /*56a0*/  IMAD.SHL.U32 R250, R64, 0x2, RZ ;  /* 0x0000000240fa7824 */ /* 0x000fe400078e00ff */
[----:B------:R-:W-:Y:S01]  /*56b0*/  IMAD.SHL.U32 R248, R184, 0x2, RZ ;  /* 0x00000002b8f87824 */ /* 0x000fe200078e00ff */
[----:B------:R-:W-:Y:S01]  /*56c0*/  SHF.L.U64.HI R251, R64, 0x1, R186 ;  /* 0x0000000140fb7819 */ /* 0x000fe200000102ba */
[----:B------:R-:W-:Y:S01]  /*56d0*/  IMAD.SHL.U32 R246, R183, 0x2, RZ ;  /* 0x00000002b7f67824 */ /* 0x000fe200078e00ff */
[----:B------:R-:W-:Y:S01]  /*56e0*/  SHF.R.S32.HI R186, RZ, 0x1f, R183 ;  /* 0x0000001fffba7819 */ /* 0x000fe200000114b7 */
[----:B------:R-:W-:-:S02]  /*56f0*/  IMAD.MOV.U32 R100, RZ, RZ, R104 ;  /* 0x000000ffff647224 */ /* 0x000fc400078e0068 */
[----:B--2---:R-:W-:Y:S01]  /*5700*/  IMAD.MOV.U32 R3, RZ, RZ, R105 ;  /* 0x000000ffff037224 */ /* 0x004fe200078e0069 */
[----:B------:R-:W-:Y:S01]  /*5710*/  SHF.L.U64.HI R247, R183, 0x1, R186 ;  /* 0x00000001b7f77819 */ /* 0x000fe200000102ba */
[----:B------:R-:W-:Y:S02]  /*5720*/  IMAD.MOV.U32 R107, RZ, RZ, R2 ;  /* 0x000000ffff6b7224 */ /* 0x000fe400078e0002 */
[----:B------:R-:W-:Y:S01]  /*5730*/  IMAD.MOV.U32 R106, RZ, RZ, R103 ;  /* 0x000000ffff6a7224 */ /* 0x000fe200078e0067 */
[----:B---3--:R-:W-:Y:S02]  /*5740*/  IADD3 R245, R187, -0x2, RZ ;  /* 0xfffffffebbf57810 */ /* 0x008fe40007ffe0ff */
[----:B------:R-:W-:-:S04]  /*5750*/  SHF.R.S32.HI R187, RZ, 0x1f, R184 ;  /* 0x0000001fffbb7819 */ /* 0x000fc800000114b8 */
[----:B------:R-:W-:Y:S01]  /*5760*/  SHF.L.U64.HI R249, R184, 0x1, R187 ;  /* 0x00000001b8f97819 */ /* 0x000fe200000102bb */
[----:B------:R-:W-:Y:S05]  /*5770*/  BRA `(.L_x_33) ;  /* 0x000003e000007947 */ /* 0x000fea0003800000 */
.L_x_35:
[----:B------:R-:W2:Y:S01]  /*5780*/  LDL R2, [R1+0x18] ;  /* 0x0000180001027983 */ /* 0x000ea20000100800 */
[----:B------:R-:W-:Y:S02]  /*5790*/  IMAD.MOV.U32 R227, RZ, RZ, RZ ;  /* 0x000000ffffe37224 */ /* 0x000fe400078e00ff */
[----:B------:R-:W-:Y:S01]  /*57a0*/  IMAD.MOV.U32 R103, RZ, RZ, c[0x0][0x2b8] ;  /* 0x0000ae00ff677624 */ /* 0x000fe200078e00ff */
[----:B------:R-:W3:Y:S04]  /*57b0*/  LDL R101, [R1+0x4] ;  /* 0x0000040001657983 */ /* 0x000ee80000100800 */
[----:B------:R-:W4:Y:S01]  /*57c0*/  LDL.64 R104, [R1+0x20] ;  /* 0x0000200001687983 */ /* 0x000f220000100a00 */
[----:B------:R-:W-:Y:S03]  /*57d0*/  ISETP.NE.AND P2, PT, R103, 0x1, PT ;  /* 0x000000016700780c */ /* 0x000fe60003f45270 */
[----:B------:R-:W5:Y:S01]  /*57e0*/  LDL R252, [R1+0x28] ;  /* 0x0000280001fc7983 */ /* 0x000f620000100800 */
[----:B--2---:R-:W-:Y:S05]  /*57f0*/  IMAD R2, R245, 0x40, R2 ;  /* 0x00000040f5027824 */ /* 0x004fea00078e0202 */
[----:B---3--:R-:W-:Y:S02]  /*5800*/  IADD3 R2, R2, -0x40, R101 ;  /* 0xffffffc002027810 */ /* 0x008fe40007ffe065 */
[----:B------:R-:W1:Y:S03]  /*5810*/  S2R R101, SR_CTAID.Y ;  /* 0x0000000000657919 */ /* 0x000e660000002600 */
[----:B------:R-:W-:Y:S04]  /*5820*/  @P2 IMAD.HI.U32 R4, R2, c[0x0][0x2bc], RZ ;  /* 0x0000af0002042a27 */ /* 0x000fe800078e00ff */
[----:B------:R-:W-:Y:S01]  /*5830*/  IMAD.MOV.U32 R0, RZ, RZ, R2 ;  /* 0x000000ffff007224 */ /* 0x000fe200078e0002 */
[----:B------:R-:W-:Y:S04]  /*5840*/  @P2 SHF.R.U32.HI R0, RZ, c[0x0][0x2c0], R4 ;  /* 0x0000b000ff002a19 */ /* 0x000fe80000011604 */
[C---:B----4-:R-:W-:Y:S04]  /*5850*/  @!P3 IADD3 R5, P0, R0.reuse, R104, RZ ;  /* 0x000000680005b210 */ /* 0x050fe80007f1e0ff */
[C---:B-----5:R-:W-:Y:S02]  /*5860*/  @!P3 LEA.HI.X.SX32 R6, R0.reuse, R252, 0x1, P0 ;  /* 0x000000fc0006b211 */ /* 0x060fe400000f0eff */
[----:B------:R-:W2:Y:S01]  /*5870*/  S2R R252, SR_CTAID.Y ;  /* 0x0000000000fc7919 */ /* 0x000ea20000002600 */
[C---:B------:R-:W-:Y:S02]  /*5880*/  @!P3 LEA R4, P0, R5.reuse, c[0x0][0x2a0], 0x2 ;  /* 0x0000a8000504ba11 */ /* 0x040fe400078010ff */
[----:B------:R-:W-:Y:S02]  /*5890*/  IADD3 R0, -R0, RZ, RZ ;  /* 0x000000ff00007210 */ /* 0x000fe40007ffe1ff */
[----:B------:R-:W-:Y:S01]  /*58a0*/  @!P3 LEA.HI.X R5, R5, c[0x0][0x2a4], R6, 0x2, P0 ;  /* 0x0000a9000505ba11 */ /* 0x000fe200000f1406 */
[C---:B-1----:R-:W-:Y:S04]  /*58b0*/  IMAD.WIDE.U32 R104, R101.reuse, c[0x0][0x1e8], RZ ;  /* 0x00007a0065687a25 */ /* 0x042fe800078e00ff */
[----:B------:R1:W3:Y:S01]  /*58c0*/  @!P3 LDG.E R227, [R4.64] ;  /* 0x0000000604e3b981 */ /* 0x0002e2000c1e1900 */
[----:B------:R-:W-:Y:S05]  /*58d0*/  IMAD R228, R0, c[0x0][0x2b8], R2 ;  /* 0x0000ae0000e47a24 */ /* 0x000fea00078e0202 */
[----:B------:R-:W-:Y:S05]  /*58e0*/  SHF.R.S32.HI R0, RZ, 0x1f, R228 ;  /* 0x0000001fff007819 */ /* 0x000fea00000114e4 */
[----:B------:R-:W-:Y:S01]  /*58f0*/  IMAD R0, R0, c[0x0][0x1e0], RZ ;  /* 0x0000780000007a24 */ /* 0x000fe200078e02ff */
[----:B--2---:R-:W-:Y:S03]  /*5900*/  SHF.R.S32.HI R252, RZ, 0x1f, R252 ;  /* 0x0000001ffffc7819 */ /* 0x004fe600000114fc */
[----:B------:R-:W-:Y:S02]  /*5910*/  IMAD R0, R228, c[0x0][0x1e4], R0 ;  /* 0x00007900e4007a24 */ /* 0x000fe400078e0200 */
[----:B------:R-:W-:Y:S04]  /*5920*/  IMAD R252, R252, c[0x0][0x1e8], RZ ;  /* 0x00007a00fcfc7a24 */ /* 0x000fe800078e02ff */
[----:B------:R-:W-:Y:S02]  /*5930*/  IMAD R252, R101, c[0x0][0x1ec], R252 ;  /* 0x00007b0065fc7a24 */ /* 0x000fe400078e02fc */
[----:B-1----:R-:W-:Y:S04]  /*5940*/  IMAD.WIDE.U32 R4, R228, c[0x0][0x1e0], RZ ;  /* 0x00007800e4047a25 */ /* 0x002fe800078e00ff */
[----:B------:R-:W-:Y:S02]  /*5950*/  IMAD.IADD R5, R5, 0x1, R0 ;  /* 0x0000000105057824 */ /* 0x000fe400078e0200 */
[----:B------:R-:W-:Y:S01]  /*5960*/  IMAD.IADD R252, R105, 0x1, R252 ;  /* 0x0000000169fc7824 */ /* 0x000fe200078e02fc */
[----:B---3--:R-:W-:Y:S01]  /*5970*/  SHF.R.S32.HI R2, RZ, 0x1f, R227 ;  /* 0x0000001fff027819 */ /* 0x008fe200000114e3 */
[C---:B------:R-:W-:Y:S04]  /*5980*/  IMAD.WIDE.U32 R4, R227.reuse, c[0x0][0x1f0], R4 ;  /* 0x00007c00e3047a25 */ /* 0x040fe800078e0004 */
[----:B------:R-:W-:Y:S01]  /*5990*/  IMAD R2, R2, c[0x0][0x1f0], RZ ;  /* 0x00007c0002027a24 */ /* 0x000fe200078e02ff */
[----:B------:R-:W-:Y:S03]  /*59a0*/  IADD3 R0, P0, R104, R4, RZ ;  /* 0x0000000468007210 */ /* 0x000fe60007f1e0ff */
[----:B------:R-:W-:Y:S05]  /*59b0*/  IMAD R2, R227, c[0x0][0x1f4], R2 ;  /* 0x00007d00e3027a24 */ /* 0x000fea00078e0202 */
[----:B------:R-:W-:Y:S02]  /*59c0*/  IADD3.X R2, R252, R5, R2, P0, !PT ;  /* 0x00000005fc027210 */ /* 0x000fe400007fe402 */
[C---:B------:R-:W-:Y:S04]  /*59d0*/  LEA R6, P0, R0.reuse, c[0x0][0x1c8], 0x1 ;  /* 0x0000720000067a11 */ /* 0x040fe800078008ff */
[----:B------:R-:W-:Y:S01]  /*59e0*/  LEA.HI.X R2, R0, c[0x0][0x1cc], R2, 0x1, P0 ;  /* 0x0000730000027a11 */ /* 0x000fe200000f0c02 */
[----:B------:R-:W1:Y:S04]  /*59f0*/  SHFL.IDX PT, R4, R6, RZ, 0x1c1f ;  /* 0x001c1fff06047589 */ /* 0x000e6800000e0000 */
[----:B------:R2:W3:Y:S04]  /*5a00*/  SHFL.IDX PT, R0, R6, 0x1, 0x1c1f ;  /* 0x003c1f0006007f89 */ /* 0x0004e800000e0000 */
[----:B------:R-:W4:Y:S04]  /*5a10*/  SHFL.IDX PT, R5, R2, RZ, 0x1c1f ;  /* 0x001c1fff02057589 */ /* 0x000f2800000e0000 */
[----:B------:R-:W5:Y:S01]  /*5a20*/  SHFL.IDX PT, R2, R2, 0x1, 0x1c1f ;  /* 0x003c1f0002027f89 */ /* 0x000f6200000e0000 */
[C---:B-1----:R-:W-:Y:S02]  /*5a30*/  IADD3 R12, P1, R4.reuse, R248, RZ ;  /* 0x000000f8040c7210 */ /* 0x042fe40007f3e0ff */
[-C--:B--2---:R-:W-:Y:S02]  /*5a40*/  IADD3 R6, P0, R4, R250.reuse, RZ ;  /* 0x000000fa04067210 */ /* 0x084fe40007f1e0ff */
[----:B---3--:R-:W-:Y:S03]  /*5a50*/  IADD3 R8, P2, R0, R250, RZ ;  /* 0x000000fa00087210 */ /* 0x008fe60007f5e0ff */
[C-C-:B----4-:R-:W-:Y:S01]  /*5a60*/  IMAD.X R7, R5.reuse, 0x1, R251.reuse, P0 ;  /* 0x0000000105077824 */ /* 0x150fe200000e06fb */
[-C--:B------:R-:W-:Y:S02]  /*5a70*/  IADD3 R10, P0, R4, R246.reuse, RZ ;  /* 0x000000f6040a7210 */ /* 0x080fe40007f1e0ff */
[CC--:B------:R-:W-:Y:S01]  /*5a80*/  IADD3.X R13, R5.reuse, R249.reuse, RZ, P1, !PT ;  /* 0x000000f9050d7210 */ /* 0x0c0fe20000ffe4ff */
[----:B-----5:R-:W-:Y:S01]  /*5a90*/  IMAD.X R9, R2, 0x1, R251, P2 ;  /* 0x0000000102097824 */ /* 0x020fe200010e06fb */
[----:B------:R1:W-:Y:S01]  /*5aa0*/  LDGSTS.E.BYPASS.LTC128B.128 [R226+0x3100], [R6.64], !P6 ;  /* 0x0310000006e27fae */ /* 0x0003e2000f101d46 */
[--C-:B------:R-:W-:Y:S01]  /*5ab0*/  IMAD.X R11, R5, 0x1, R247.reuse, P0 ;  /* 0x00000001050b7824 */ /* 0x100fe200000e06f7 */
[----:B------:R-:W-:Y:S02]  /*5ac0*/  IADD3 R4, P0, R0, R246, RZ ;  /* 0x000000f600047210 */ /* 0x000fe40007f1e0ff */
[----:B------:R2:W-:Y:S03]  /*5ad0*/  LDGSTS.E.BYPASS.LTC128B.128 [R226+0x4100], [R12.64], !P5 ;  /* 0x041000000ce27fae */ /* 0x0005e6000e901d46 */
[----:B------:R-:W-:Y:S01]  /*5ae0*/  IMAD.X R5, R2, 0x1, R247, P0 ;  /* 0x0000000102057824 */ /* 0x000fe200000e06f7 */
[----:B------:R2:W-:Y:S04]  /*5af0*/  LDGSTS.E.BYPASS.LTC128B.128 [R226+0x5100], [R10.64], !P4 ;  /* 0x051000000ae27fae */ /* 0x0005e8000e101d46 */
[----:B------:R2:W-:Y:S01]  /*5b00*/  LDGSTS.E.BYPASS.LTC128B.128 [R226+0x3900], [R8.64], !P6 ;  /* 0x0390000008e27fae */ /* 0x0005e2000f101d46 */
[----:B-1----:R-:W-:Y:S04]  /*5b10*/  IADD3 R6, P1, R0, R248, RZ ;  /* 0x000000f800067210 */ /* 0x002fe80007f3e0ff */
[----:B------:R-:W-:Y:S05]  /*5b20*/  IADD3.X R7, R2, R249, RZ, P1, !PT ;  /* 0x000000f902077210 */ /* 0x000fea0000ffe4ff */
[----:B------:R2:W-:Y:S04]  /*5b30*/  LDGSTS.E.BYPASS.LTC128B.128 [R226+0x4900], [R6.64], !P5 ;  /* 0x0490000006e27fae */ /* 0x0005e8000e901d46 */
[----:B------:R2:W-:Y:S01]  /*5b40*/  LDGSTS.E.BYPASS.LTC128B.128 [R226+0x5900], [R4.64], !P4 ;  /* 0x0590000004e27fae */ /* 0x0005e2000e101d46 */
[----:B------:R-:W-:-:S05]  /*5b50*/  BRA `(.L_x_34) ;  /* 0x0000138000007947 */ /* 0x000fca0003800000 */
.L_x_33:
[----:B------:R-:W-:Y:S04]  /*5b60*/  DEPBAR.LE SB0, 0x0 ;  /* 0x000080000000791a */ /* 0x000fe80000000000 */
[----:B------:R-:W-:Y:S01]  /*5b70*/  BAR.SYNC.DEFER_BLOCKING 0x0 ;  /* 0x0000000000007b1d */ /* 0x000fe20000010000 */
[----:B------:R-:W-:Y:S01]  /*5b80*/  SHF.R.S32.HI R0, RZ, 0x1f, R228 ;  /* 0x0000001fff007819 */ /* 0x000fe200000114e4 */
[----:B------:R-:W-:Y:S01]  /*5b90*/  IMAD.WIDE.U32 R102, R228, c[0x0][0x208], RZ ;  /* 0x00008200e4667a25 */ /* 0x000fe200078e00ff */
[----:B------:R-:W-:Y:S03]  /*5ba0*/  SHF.R.S32.HI R2, RZ, 0x1f, R227 ;  /* 0x0000001fff027819 */ /* 0x000fe600000114e3 */
[----:B------:R-:W-:Y:S02]  /*5bb0*/  IMAD R0, R0, c[0x0][0x208], RZ ;  /* 0x0000820000007a24 */ /* 0x000fe400078e02ff */
[----:B------:R-:W-:Y:S02]  /*5bc0*/  IMAD R2, R2, c[0x0][0x218], RZ ;  /* 0x0000860002027a24 */ /* 0x000fe400078e02ff */
[----:B------:R-:W-:Y:S02]  /*5bd0*/  IMAD R0, R228, c[0x0][0x20c], R0 ;  /* 0x00008300e4007a24 */ /* 0x000fe400078e0200 */
[----:B------:R-:W-:Y:S03]  /*5be0*/  IMAD R2, R227, c[0x0][0x21c], R2 ;  /* 0x00008700e3027a24 */ /* 0x000fe600078e0202 */
[----:B------:R-:W-:Y:S05]  /*5bf0*/  IADD3 R103, R103, R0, RZ ;  /* 0x0000000067677210 */ /* 0x000fea0007ffe0ff */
[----:B------:R-:W-:Y:S01]  /*5c00*/  IMAD.WIDE.U32 R102, R227, c[0x0][0x218], R102 ;  /* 0x00008600e3667a25 */ /* 0x000fe200078e0066 */
[----:B------:R-:W-:Y:S08]  /*5c10*/  LDSM.16.M88.4 R64, [R224+0x6100] ;  /* 0x00610000e040783b */ /* 0x000ff00000000200 */
[----:B------:R-:W1:Y:S08]  /*5c20*/  LDSM.16.M88.4 R16, [R220+0x3100] ;  /* 0x00310000dc10783b */ /* 0x000e700000000200 */
[----:B------:R-:W2:Y:S08]  /*5c30*/  LDSM.16.M88.4 R60, [R224+0x7100] ;  /* 0x00710000e03c783b */ /* 0x000eb00000000200 */
[----:B------:R-:W3:Y:S08]  /*5c40*/  LDSM.16.M88.4 R32, [R220+0x3500] ;  /* 0x00350000dc20783b */ /* 0x000ef00000000200 */
[----:B------:R-:W4:Y:S08]  /*5c50*/  LDSM.16.M88.4 R48, [R220+0x3900] ;  /* 0x00390000dc30783b */ /* 0x000f300000000200 */
[----:B------:R-:W5:Y:S01]  /*5c60*/  LDSM.16.M88.4 R108, [R220+0x3d00] ;  /* 0x003d0000dc6c783b */ /* 0x000f620000000200 */
[-C--:B-1----:R-:W-:Y:S07]  /*5c70*/  HMMA.16816.F32 R4, R64, R16.reuse, RZ ;  /* 0x000000104004723c */ /* 0x082fee00000018ff */
[----:B------:R-:W-:Y:S01]  /*5c80*/  LDSM.16.M88.4 R176, [R225+0x6100] ;  /* 0x00610000e1b0783b */ /* 0x000fe20000000200 */
[C---:B--2---:R-:W-:Y:S07]  /*5c90*/  HMMA.16816.F32 R8, R60.reuse, R16, RZ ;  /* 0x000000103c08723c */ /* 0x044fee00000018ff */
[----:B------:R-:W-:Y:S01]  /*5ca0*/  LDSM.16.M88.4 R180, [R223] ;  /* 0x00000000dfb4783b */ /* 0x000fe20000000200 */
[-C--:B------:R-:W-:Y:S07]  /*5cb0*/  HMMA.16816.F32 R12, R60, R18.reuse, RZ ;  /* 0x000000123c0c723c */ /* 0x080fee00000018ff */
[----:B------:R-:W-:Y:S01]  /*5cc0*/  LDSM.16.M88.4 R184, [R225+0x7100] ;  /* 0x00710000e1b8783b */ /* 0x000fe20000000200 */
[C---:B------:R-:W-:Y:S07]  /*5cd0*/  HMMA.16816.F32 R16, R64.reuse, R18, RZ ;  /* 0x000000124010723c */ /* 0x040fee00000018ff */
[----:B------:R-:W-:Y:S01]  /*5ce0*/  LDSM.16.M88.4 R188, [R223+0x400] ;  /* 0x00040000dfbc783b */ /* 0x000fe20000000200 */
[-C--:B---3--:R-:W-:Y:S07]  /*5cf0*/  HMMA.16816.F32 R20, R64, R32.reuse, RZ ;  /* 0x000000204014723c */ /* 0x088fee00000018ff */
[----:B------:R-:W1:Y:S01]  /*5d00*/  S2R R192, SR_CTAID.Y ;  /* 0x0000000000c07919 */ /* 0x000e620000002600 */
[C---:B------:R-:W-:Y:S07]  /*5d10*/  HMMA.16816.F32 R24, R60.reuse, R32, RZ ;  /* 0x000000203c18723c */ /* 0x040fee00000018ff */
[----:B------:R-:W2:Y:S01]  /*5d20*/  S2R R101, SR_CTAID.Y ;  /* 0x0000000000657919 */ /* 0x000ea20000002600 */
[-C--:B------:R-:W-:Y:S08]  /*5d30*/  HMMA.16816.F32 R28, R60, R34.reuse, RZ ;  /* 0x000000223c1c723c */ /* 0x080ff000000018ff */
[C---:B------:R-:W-:Y:S04]  /*5d40*/  HMMA.16816.F32 R32, R64.reuse, R34, RZ ;  /* 0x000000224020723c */ /* 0x040fe800000018ff */
[----:B-1----:R-:W-:Y:S04]  /*5d50*/  IMAD.WIDE.U32 R104, R192, c[0x0][0x210], RZ ;  /* 0x00008400c0687a25 */ /* 0x002fe800078e00ff */
[-C--:B----4-:R-:W-:Y:S01]  /*5d60*/  HMMA.16816.F32 R36, R64, R48.reuse, RZ ;  /* 0x000000304024723c */ /* 0x090fe200000018ff */
[----:B------:R-:W-:Y:S03]  /*5d70*/  IADD3 R0, P0, R104, R102, RZ ;  /* 0x0000006668007210 */ /* 0x000fe60007f1e0ff */
[----:B--2---:R-:W-:Y:S04]  /*5d80*/  SHF.R.S32.HI R101, RZ, 0x1f, R101 ;  /* 0x0000001fff657819 */ /* 0x004fe80000011465 */
[C---:B------:R-:W-:Y:S04]  /*5d90*/  HMMA.16816.F32 R40, R60.reuse, R48, RZ ;  /* 0x000000303c28723c */ /* 0x040fe800000018ff */
[----:B------:R-:W-:Y:S04]  /*5da0*/  IMAD R101, R101, c[0x0][0x210], RZ ;  /* 0x0000840065657a24 */ /* 0x000fe800078e02ff */
[-C--:B------:R-:W-:Y:S01]  /*5db0*/  HMMA.16816.F32 R44, R60, R50.reuse, RZ ;  /* 0x000000323c2c723c */ /* 0x080fe200000018ff */
[----:B------:R-:W-:Y:S05]  /*5dc0*/  IMAD R101, R192, c[0x0][0x214], R101 ;  /* 0x00008500c0657a24 */ /* 0x000fea00078e0265 */
[----:B------:R-:W-:Y:S02]  /*5dd0*/  IADD3 R101, R105, R101, RZ ;  /* 0x0000006569657210 */ /* 0x000fe40007ffe0ff */
[C---:B------:R-:W-:Y:S04]  /*5de0*/  HMMA.16816.F32 R48, R64.reuse, R50, RZ ;  /* 0x000000324030723c */ /* 0x040fe800000018ff */
[----:B------:R-:W-:Y:S02]  /*5df0*/  IADD3.X R102, R101, R103, R2, P0, !PT ;  /* 0x0000006765667210 */ /* 0x000fe400007fe402 */
[C---:B------:R-:W-:Y:S02]  /*5e00*/  LEA R2, P0, R0.reuse, c[0x0][0x1f8], 0x1 ;  /* 0x00007e0000027a11 */ /* 0x040fe400078008ff */
[-C--:B-----5:R-:W-:Y:S04]  /*5e10*/  HMMA.16816.F32 R52, R64, R108.reuse, RZ ;  /* 0x0000006c4034723c */ /* 0x0a0fe800000018ff */
[----:B------:R-:W-:Y:S02]  /*5e20*/  LEA.HI.X R0, R0, c[0x0][0x1fc], R102, 0x1, P0 ;  /* 0x00007f0000007a11 */ /* 0x000fe400000f0c66 */
[----:B------:R-:W1:Y:S02]  /*5e30*/  SHFL.IDX PT, R102, R2, RZ, 0x1c1f ;  /* 0x001c1fff02667589 */ /* 0x000e6400000e0000 */
[C---:B------:R-:W-:Y:S06]  /*5e40*/  HMMA.16816.F32 R56, R60.reuse, R108, RZ ;  /* 0x0000006c3c38723c */ /* 0x040fec00000018ff */
[----:B------:R-:W2:Y:S02]  /*5e50*/  SHFL.IDX PT, R101, R0, RZ, 0x1c1f ;  /* 0x001c1fff00657589 */ /* 0x000ea400000e0000 */
[-C--:B------:R-:W-:Y:S06]  /*5e60*/  HMMA.16816.F32 R60, R60, R110.reuse, RZ ;  /* 0x0000006e3c3c723c */ /* 0x080fec00000018ff */
[----:B------:R-:W3:Y:S02]  /*5e70*/  SHFL.IDX PT, R2, R2, 0x1, 0x1c1f ;  /* 0x003c1f0002027f89 */ /* 0x000ee400000e0000 */
[----:B------:R-:W-:Y:S04]  /*5e80*/  HMMA.16816.F32 R64, R64, R110, RZ ;  /* 0x0000006e4040723c */ /* 0x000fe800000018ff */
[C---:B-1----:R-:W-:Y:S02]  /*5e90*/  IADD3 R104, P1, R102.reuse, R250, RZ ;  /* 0x000000fa66687210 */ /* 0x042fe40007f3e0ff */
[----:B------:R-:W-:Y:S02]  /*5ea0*/  LDSM.16.M88.4 R108, [R223+0x800] ;  /* 0x00080000df6c783b */ /* 0x000fe40000000200 */
[-C--:B------:R-:W-:Y:S05]  /*5eb0*/  HMMA.16816.F32 R4, R176, R180.reuse, R4 ;  /* 0x000000b4b004723c */ /* 0x080fea0000001804 */
[C---:B------:R-:W-:Y:S02]  /*5ec0*/  IADD3 R192, P0, R102.reuse, R248, RZ ;  /* 0x000000f866c07210 */ /* 0x040fe40007f1e0ff */
[C---:B--2---:R-:W-:Y:S01]  /*5ed0*/  IADD3.X R105, R101.reuse, R251, RZ, P1, !PT ;  /* 0x000000fb65697210 */ /* 0x044fe20000ffe4ff */
[C---:B------:R-:W-:Y:S01]  /*5ee0*/  HMMA.16816.F32 R8, R184.reuse, R180, R8 ;  /* 0x000000b4b808723c */ /* 0x040fe20000001808 */
[----:B------:R-:W1:Y:S03]  /*5ef0*/  SHFL.IDX PT, R0, R0, 0x1, 0x1c1f ;  /* 0x003c1f0000007f89 */ /* 0x000e6600000e0000 */
[C---:B------:R-:W-:Y:S04]  /*5f00*/  IADD3.X R193, R101.reuse, R249, RZ, P0, !PT ;  /* 0x000000f965c17210 */ /* 0x040fe800007fe4ff */
[-C--:B------:R-:W-:Y:S08]  /*5f10*/  HMMA.16816.F32 R12, R184, R182.reuse, R12 ;  /* 0x000000b6b80c723c */ /* 0x080ff0000000180c */
[C---:B------:R-:W-:Y:S01]  /*5f20*/  HMMA.16816.F32 R16, R176.reuse, R182, R16 ;  /* 0x000000b6b010723c */ /* 0x040fe20000001810 */
[----:B------:R-:W2:Y:S07]  /*5f30*/  LDSM.16.M88.4 R180, [R223+0xc00] ;  /* 0x000c0000dfb4783b */ /* 0x000eae0000000200 */
[-C--:B------:R-:W-:Y:S01]  /*5f40*/  HMMA.16816.F32 R20, R176, R188.reuse, R20 ;  /* 0x000000bcb014723c */ /* 0x080fe20000001814 */
[----:B------:R-:W-:Y:S01]  /*5f50*/  @!PT LDS RZ, [RZ] ;  /* 0x00000000fffff984 */ /* 0x000fe20000000800 */
[----:B------:R-:W-:Y:S01]  /*5f60*/  @!PT LDS RZ, [RZ] ;  /* 0x00000000fffff984 */ /* 0x000fe20000000800 */
[----:B------:R-:W-:Y:S01]  /*5f70*/  @!PT LDS RZ, [RZ] ;  /* 0x00000000fffff984 */ /* 0x000fe20000000800 */
[----:B------:R4:W-:Y:S07]  /*5f80*/  LDGSTS.E.BYPASS.LTC128B.128 [R226+0x100], [R104.64], !P6 ;  /* 0x0010000068e27fae */ /* 0x0009ee000f101d46 */
[C---:B------:R-:W-:Y:S01]  /*5f90*/  HMMA.16816.F32 R24, R184.reuse, R188, R24 ;  /* 0x000000bcb818723c */ /* 0x040fe20000001818 */
[----:B------:R5:W-:Y:S06]  /*5fa0*/  LDGSTS.E.BYPASS.LTC128B.128 [R226+0x1100], [R192.64], !P5 ;  /* 0x01100000c0e27fae */ /* 0x000bec000e901d46 */
[-C--:B------:R-:W-:Y:S01]  /*5fb0*/  IADD3 R188, P0, R102, R246.reuse, RZ ;  /* 0x000000f666bc7210 */ /* 0x080fe20007f1e0ff */
[-C--:B------:R-:W-:Y:S04]  /*5fc0*/  HMMA.16816.F32 R28, R184, R190.reuse, R28 ;  /* 0x000000beb81c723c */ /* 0x080fe8000000181c */
[-C--:B------:R-:W-:Y:S02]  /*5fd0*/  IADD3.X R189, R101, R247.reuse, RZ, P0, !PT ;  /* 0x000000f765bd7210 */ /* 0x080fe400007fe4ff */
[C---:B---3--:R-:W-:Y:S02]  /*5fe0*/  IADD3 R102, P0, R2.reuse, R246, RZ ;  /* 0x000000f602667210 */ /* 0x048fe40007f1e0ff */
[C---:B------:R-:W-:Y:S01]  /*5ff0*/  HMMA.16816.F32 R32, R176.reuse, R190, R32 ;  /* 0x000000beb020723c */ /* 0x040fe20000001820 */
[----:B------:R3:W-:Y:S03]  /*6000*/  LDGSTS.E.BYPASS.LTC128B.128 [R226+0x2100], [R188.64], !P4 ;  /* 0x02100000bce27fae */ /* 0x0007e6000e101d46 */
[----:B----4-:R-:W-:Y:S02]  /*6010*/  IADD3 R104, P1, R2, R248, RZ ;  /* 0x000000f802687210 */ /* 0x010fe40007f3e0ff */
[----:B-1----:R-:W-:Y:S02]  /*6020*/  IADD3.X R103, R0, R247, RZ, P0, !PT ;  /* 0x000000f700677210 */ /* 0x002fe400007fe4ff */
[-C--:B------:R-:W-:Y:S03]  /*6030*/  HMMA.16816.F32 R36, R176, R108.reuse, R36 ;  /* 0x0000006cb024723c */ /* 0x080fe60000001824 */
[----:B------:R-:W-:Y:S02]  /*6040*/  ISETP.GE.AND P0, PT, R245, 0x1, PT ;  /* 0x00000001f500780c */ /* 0x000fe40003f06270 */
[----:B-----5:R-:W-:Y:S02]  /*6050*/  IADD3 R192, P2, R2, R250, RZ ;  /* 0x000000fa02c07210 */ /* 0x020fe40007f5e0ff */
[C---:B------:R-:W-:Y:S01]  /*6060*/  IADD3.X R105, R0.reuse, R249, RZ, P1, !PT ;  /* 0x000000f900697210 */ /* 0x040fe20000ffe4ff */
[C---:B------:R-:W-:Y:S04]  /*6070*/  HMMA.16816.F32 R40, R184.reuse, R108, R40 ;  /* 0x0000006cb828723c */ /* 0x040fe80000001828 */
[----:B------:R-:W-:Y:S04]  /*6080*/  IADD3.X R193, R0, R251, RZ, P2, !PT ;  /* 0x000000fb00c17210 */ /* 0x000fe800017fe4ff */
[-C--:B------:R-:W-:Y:S01]  /*6090*/  HMMA.16816.F32 R44, R184, R110.reuse, R44 ;  /* 0x0000006eb82c723c */ /* 0x080fe2000000182c */
[----:B------:R1:W-:Y:S07]  /*60a0*/  LDGSTS.E.BYPASS.LTC128B.128 [R226+0x900], [R192.64], !P6 ;  /* 0x00900000c0e27fae */ /* 0x0003ee000f101d46 */
[C---:B------:R-:W-:Y:S01]  /*60b0*/  HMMA.16816.F32 R48, R176.reuse, R110, R48 ;  /* 0x0000006eb030723c */ /* 0x040fe20000001830 */
[----:B------:R4:W-:Y:S07]  /*60c0*/  LDGSTS.E.BYPASS.LTC128B.128 [R226+0x1900], [R104.64], !P5 ;  /* 0x0190000068e27fae */ /* 0x0009ee000e901d46 */
[-C--:B--2---:R-:W-:Y:S01]  /*60d0*/  HMMA.16816.F32 R52, R176, R180.reuse, R52 ;  /* 0x000000b4b034723c */ /* 0x084fe20000001834 */
[----:B------:R4:W-:Y:S07]  /*60e0*/  LDGSTS.E.BYPASS.LTC128B.128 [R226+0x2900], [R102.64], !P4 ;  /* 0x0290000066e27fae */ /* 0x0009ee000e101d46 */
[C---:B------:R-:W-:Y:S01]  /*60f0*/  HMMA.16816.F32 R56, R184.reuse, R180, R56 ;  /* 0x000000b4b838723c */ /* 0x040fe20000001838 */
[----:B---3--:R-:W-:Y:S07]  /*6100*/  LDSM.16.M88.4 R188, [R224+0x8100] ;  /* 0x00810000e0bc783b */ /* 0x008fee0000000200 */
[-C--:B------:R-:W-:Y:S01]  /*6110*/  HMMA.16816.F32 R60, R184, R182.reuse, R60 ;  /* 0x000000b6b83c723c */ /* 0x080fe2000000183c */
[----:B-1----:R-:W1:Y:S07]  /*6120*/  LDSM.16.M88.4 R192, [R220+0x4100] ;  /* 0x00410000dcc0783b */ /* 0x002e6e0000000200 */
[----:B------:R-:W-:Y:S01]  /*6130*/  HMMA.16816.F32 R64, R176, R182, R64 ;  /* 0x000000b6b040723c */ /* 0x000fe20000001840 */
[----:B------:R-:W2:Y:S08]  /*6140*/  LDSM.16.M88.4 R196, [R224+0x9100] ;  /* 0x00910000e0c4783b */ /* 0x000eb00000000200 */
[----:B------:R-:W0:Y:S08]  /*6150*/  LDGDEPBAR ;  /* 0x00000000000079af */ /* 0x000e300000000000 */
[----:B------:R-:W3:Y:S08]  /*6160*/  LDSM.16.M88.4 R108, [R220+0x4500] ;  /* 0x00450000dc6c783b */ /* 0x000ef00000000200 */
[----:B------:R-:W5:Y:S08]  /*6170*/  LDSM.16.M88.4 R200, [R220+0x4900] ;  /* 0x00490000dcc8783b */ /* 0x000f700000000200 */
[----:B------:R-:W4:Y:S01]  /*6180*/  LDSM.16.M88.4 R204, [R220+0x4d00] ;  /* 0x004d0000dccc783b */ /* 0x000f220000000200 */
[-C--:B-1----:R-:W-:Y:S07]  /*6190*/  HMMA.16816.F32 R4, R188, R192.reuse, R4 ;  /* 0x000000c0bc04723c */ /* 0x082fee0000001804 */
[----:B------:R-:W-:Y:S01]  /*61a0*/  LDSM.16.M88.4 R208, [R225+0x8100] ;  /* 0x00810000e1d0783b */ /* 0x000fe20000000200 */
[C---:B--2---:R-:W-:Y:S07]  /*61b0*/  HMMA.16816.F32 R8, R196.reuse, R192, R8 ;  /* 0x000000c0c408723c */ /* 0x044fee0000001808 */
[----:B------:R-:W1:Y:S01]  /*61c0*/  LDSM.16.M88.4 R212, [R223+0x1000] ;  /* 0x00100000dfd4783b */ /* 0x000e620000000200 */
[-C--:B------:R-:W-:Y:S07]  /*61d0*/  HMMA.16816.F32 R12, R196, R194.reuse, R12 ;  /* 0x000000c2c40c723c */ /* 0x080fee000000180c */
[----:B------:R-:W2:Y:S01]  /*61e0*/  LDSM.16.M88.4 R184, [R225+0x9100] ;  /* 0x00910000e1b8783b */ /* 0x000ea20000000200 */
[C---:B------:R-:W-:Y:S07]  /*61f0*/  HMMA.16816.F32 R16, R188.reuse, R194, R16 ;  /* 0x000000c2bc10723c */ /* 0x040fee0000001810 */
[----:B------:R-:W1:Y:S01]  /*6200*/  LDSM.16.M88.4 R176, [R223+0x1400] ;  /* 0x00140000dfb0783b */ /* 0x000e620000000200 */
[-C--:B---3--:R-:W-:Y:S07]  /*6210*/  HMMA.16816.F32 R20, R188, R108.reuse, R20 ;  /* 0x0000006cbc14723c */ /* 0x088fee0000001814 */
[----:B------:R-:W-:Y:S01]  /*6220*/  LDSM.16.M88.4 R180, [R223+0x1c00] ;  /* 0x001c0000dfb4783b */ /* 0x000fe20000000200 */
[C---:B------:R-:W-:Y:S07]  /*6230*/  HMMA.16816.F32 R24, R196.reuse, R108, R24 ;  /* 0x0000006cc418723c */ /* 0x040fee0000001818 */
[----:B------:R-:W-:Y:S01]  /*6240*/  LDSM.16.M88.4 R192, [R220+0x5100] ;  /* 0x00510000dcc0783b */ /* 0x000fe20000000200 */
[-C--:B------:R-:W-:Y:S07]  /*6250*/  HMMA.16816.F32 R28, R196, R110.reuse, R28 ;  /* 0x0000006ec41c723c */ /* 0x080fee000000181c */
[----:B------:R-:W-:Y:S01]  /*6260*/  LDSM.16.M88.4 R216, [R223+0x2000] ;  /* 0x00200000dfd8783b */ /* 0x000fe20000000200 */
[C---:B------:R-:W-:Y:S07]  /*6270*/  HMMA.16816.F32 R32, R188.reuse, R110, R32 ;  /* 0x0000006ebc20723c */ /* 0x040fee0000001820 */
[----:B------:R-:W3:Y:S01]  /*6280*/  LDSM.16.M88.4 R108, [R223+0x1800] ;  /* 0x00180000df6c783b */ /* 0x000ee20000000200 */
[-C--:B-----5:R-:W-:Y:S08]  /*6290*/  HMMA.16816.F32 R36, R188, R200.reuse, R36 ;  /* 0x000000c8bc24723c */ /* 0x0a0ff00000001824 */
[C---:B------:R-:W-:Y:S08]  /*62a0*/  HMMA.16816.F32 R40, R196.reuse, R200, R40 ;  /* 0x000000c8c428723c */ /* 0x040ff00000001828 */
[-C--:B------:R-:W-:Y:S08]  /*62b0*/  HMMA.16816.F32 R44, R196, R202.reuse, R44 ;  /* 0x000000cac42c723c */ /* 0x080ff0000000182c */
[C---:B------:R-:W-:Y:S01]  /*62c0*/  HMMA.16816.F32 R48, R188.reuse, R202, R48 ;  /* 0x000000cabc30723c */ /* 0x040fe20000001830 */
[----:B------:R-:W-:Y:S07]  /*62d0*/  LDSM.16.M88.4 R200, [R220+0x5500] ;  /* 0x00550000dcc8783b */ /* 0x000fee0000000200 */
[-C--:B----4-:R-:W-:Y:S08]  /*62e0*/  HMMA.16816.F32 R52, R188, R204.reuse, R52 ;  /* 0x000000ccbc34723c */ /* 0x090ff00000001834 */
[C---:B------:R-:W-:Y:S08]  /*62f0*/  HMMA.16816.F32 R56, R196.reuse, R204, R56 ;  /* 0x000000ccc438723c */ /* 0x040ff00000001838 */
[-C--:B------:R-:W-:Y:S01]  /*6300*/  HMMA.16816.F32 R60, R196, R206.reuse, R60 ;  /* 0x000000cec43c723c */ /* 0x080fe2000000183c */
[----:B------:R-:W-:Y:S07]  /*6310*/  LDSM.16.M88.4 R196, [R224+0xb100] ;  /* 0x00b10000e0c4783b */ /* 0x000fee0000000200 */
[----:B------:R-:W-:Y:S01]  /*6320*/  HMMA.16816.F32 R64, R188, R206, R64 ;  /* 0x000000cebc40723c */ /* 0x000fe20000001840 */
[----:B------:R-:W4:Y:S07]  /*6330*/  LDSM.16.M88.4 R188, [R224+0xa100] ;  /* 0x00a10000e0bc783b */ /* 0x000f2e0000000200 */
[-C--:B-1----:R-:W-:Y:S01]  /*6340*/  HMMA.16816.F32 R4, R208, R212.reuse, R4 ;  /* 0x000000d4d004723c */ /* 0x082fe20000001804 */
[----:B------:R-:W1:Y:S07]  /*6350*/  LDSM.16.M88.4 R204, [R220+0x5900] ;  /* 0x00590000dccc783b */ /* 0x000e6e0000000200 */
[C---:B--2---:R-:W-:Y:S08]  /*6360*/  HMMA.16816.F32 R8, R184.reuse, R212, R8 ;  /* 0x000000d4b808723c */ /* 0x044ff00000001808 */
[-C--:B------:R-:W-:Y:S08]  /*6370*/  HMMA.16816.F32 R12, R184, R214.reuse, R12 ;  /* 0x000000d6b80c723c */ /* 0x080ff0000000180c */
[C---:B------:R-:W-:Y:S01]  /*6380*/  HMMA.16816.F32 R16, R208.reuse, R214, R16 ;  /* 0x000000d6d010723c */ /* 0x040fe20000001810 */
[----:B------:R-:W2:Y:S07]  /*6390*/  LDSM.16.M88.4 R212, [R220+0x5d00] ;  /* 0x005d0000dcd4783b */ /* 0x000eae0000000200 */
[-C--:B------:R-:W-:Y:S08]  /*63a0*/  HMMA.16816.F32 R20, R208, R176.reuse, R20 ;  /* 0x000000b0d014723c */ /* 0x080ff00000001814 */
[C---:B------:R-:W-:Y:S08]  /*63b0*/  HMMA.16816.F32 R24, R184.reuse, R176, R24 ;  /* 0x000000b0b818723c */ /* 0x040ff00000001818 */
[-C--:B------:R-:W-:Y:S08]  /*63c0*/  HMMA.16816.F32 R28, R184, R178.reuse, R28 ;  /* 0x000000b2b81c723c */ /* 0x080ff0000000181c */
[C---:B------:R-:W-:Y:S01]  /*63d0*/  HMMA.16816.F32 R32, R208.reuse, R178, R32 ;  /* 0x000000b2d020723c */ /* 0x040fe20000001820 */
[----:B------:R-:W5:Y:S07]  /*63e0*/  LDSM.16.M88.4 R176, [R225+0xa100] ;  /* 0x00a10000e1b0783b */ /* 0x000f6e0000000200 */
[-C--:B---3--:R-:W-:Y:S08]  /*63f0*/  HMMA.16816.F32 R36, R208, R108.reuse, R36 ;  /* 0x0000006cd024723c */ /* 0x088ff00000001824 */
[C---:B------:R-:W-:Y:S08]  /*6400*/  HMMA.16816.F32 R40, R184.reuse, R108, R40 ;  /* 0x0000006cb828723c */ /* 0x040ff00000001828 */
[-C--:B------:R-:W-:Y:S08]  /*6410*/  HMMA.16816.F32 R44, R184, R110.reuse, R44 ;  /* 0x0000006eb82c723c */ /* 0x080ff0000000182c */
[C---:B------:R-:W-:Y:S01]  /*6420*/  HMMA.16816.F32 R48, R208.reuse, R110, R48 ;  /* 0x0000006ed030723c */ /* 0x040fe20000001830 */
[----:B------:R-:W3:Y:S07]  /*6430*/  LDSM.16.M88.4 R108, [R225+0xb100] ;  /* 0x00b10000e16c783b */ /* 0x000eee0000000200 */
[-C--:B------:R-:W-:Y:S08]  /*6440*/  HMMA.16816.F32 R52, R208, R180.reuse, R52 ;  /* 0x000000b4d034723c */ /* 0x080ff00000001834 */
[C---:B------:R-:W-:Y:S08]  /*6450*/  HMMA.16816.F32 R56, R184.reuse, R180, R56 ;  /* 0x000000b4b838723c */ /* 0x040ff00000001838 */
[-C--:B------:R-:W-:Y:S08]  /*6460*/  HMMA.16816.F32 R60, R184, R182.reuse, R60 ;  /* 0x000000b6b83c723c */ /* 0x080ff0000000183c */
[----:B------:R-:W-:Y:S08]  /*6470*/  HMMA.16816.F32 R64, R208, R182, R64 ;  /* 0x000000b6d040723c */ /* 0x000ff00000001840 */
[-C--:B----4-:R-:W-:Y:S08]  /*6480*/  HMMA.16816.F32 R4, R188, R192.reuse, R4 ;  /* 0x000000c0bc04723c */ /* 0x090ff00000001804 */
[C---:B------:R-:W-:Y:S08]  /*6490*/  HMMA.16816.F32 R8, R196.reuse, R192, R8 ;  /* 0x000000c0c408723c */ /* 0x040ff00000001808 */
[-C--:B------:R-:W-:Y:S08]  /*64a0*/  HMMA.16816.F32 R12, R196, R194.reuse, R12 ;  /* 0x000000c2c40c723c */ /* 0x080ff0000000180c */
[C---:B------:R-:W-:Y:S08]  /*64b0*/  HMMA.16816.F32 R16, R188.reuse, R194, R16 ;  /* 0x000000c2bc10723c */ /* 0x040ff00000001810 */
[-C--:B------:R-:W-:Y:S08]  /*64c0*/  HMMA.16816.F32 R20, R188, R200.reuse, R20 ;  /* 0x000000c8bc14723c */ /* 0x080ff00000001814 */
[C---:B------:R-:W-:Y:S08]  /*64d0*/  HMMA.16816.F32 R24, R196.reuse, R200, R24 ;  /* 0x000000c8c418723c */ /* 0x040ff00000001818 */
[-C--:B------:R-:W-:Y:S08]  /*64e0*/  HMMA.16816.F32 R28, R196, R202.reuse, R28 ;  /* 0x000000cac41c723c */ /* 0x080ff0000000181c */
[C---:B------:R-:W-:Y:S08]  /*64f0*/  HMMA.16816.F32 R32, R188.reuse, R202, R32 ;  /* 0x000000cabc20723c */ /* 0x040ff00000001820 */
[-C--:B-1----:R-:W-:Y:S08]  /*6500*/  HMMA.16816.F32 R36, R188, R204.reuse, R36 ;  /* 0x000000ccbc24723c */ /* 0x082ff00000001824 */
[C---:B------:R-:W-:Y:S08]  /*6510*/  HMMA.16816.F32 R40, R196.reuse, R204, R40 ;  /* 0x000000ccc428723c */ /* 0x040ff00000001828 */
[-C--:B------:R-:W-:Y:S08]  /*6520*/  HMMA.16816.F32 R44, R196, R206.reuse, R44 ;  /* 0x000000cec42c723c */ /* 0x080ff0000000182c */
[C---:B------:R-:W-:Y:S08]  /*6530*/  HMMA.16816.F32 R48, R188.reuse, R206, R48 ;  /* 0x000000cebc30723c */ /* 0x040ff00000001830 */
[-C--:B--2---:R-:W-:Y:S08]  /*6540*/  HMMA.16816.F32 R52, R188, R212.reuse, R52 ;  /* 0x000000d4bc34723c */ /* 0x084ff00000001834 */
[C---:B------:R-:W-:Y:S08]  /*6550*/  HMMA.16816.F32 R56, R196.reuse, R212, R56 ;  /* 0x000000d4c438723c */ /* 0x040ff00000001838 */
[-C--:B------:R-:W-:Y:S08]  /*6560*/  HMMA.16816.F32 R60, R196, R214.reuse, R60 ;  /* 0x000000d6c43c723c */ /* 0x080ff0000000183c */
[----:B------:R-:W-:Y:S08]  /*6570*/  HMMA.16816.F32 R64, R188, R214, R64 ;  /* 0x000000d6bc40723c */ /* 0x000ff00000001840 */
[-C--:B-----5:R-:W-:Y:S08]  /*6580*/  HMMA.16816.F32 R4, R176, R216.reuse, R4 ;  /* 0x000000d8b004723c */ /* 0x0a0ff00000001804 */
[C---:B---3--:R-:W-:Y:S08]  /*6590*/  HMMA.16816.F32 R8, R108.reuse, R216, R8 ;  /* 0x000000d86c08723c */ /* 0x048ff00000001808 */
        /* <DEDUP_REMOVED lines=21> */
[----:B----4-:R-:W4:Y:S09]  /*66f0*/  LDSM.16.M88.4 R4, [R223+0x2400] ;  /* 0x00240000df04783b */ /* 0x010f320000000200 */
[----:B------:R-:W1:Y:S10]  /*6700*/  MUFU.TANH R185, R10 ;  /* 0x0000000a00b97308 */ /* 0x000e740000002400 */
[----:B------:R5:W1:Y:S10]  /*6710*/  MUFU.TANH R192, R11 ;  /* 0x0000000b00c07308 */ /* 0x000a740000002400 */
[----:B------:R1:W1:Y:S10]  /*6720*/  MUFU.TANH R190, R14 ;  /* 0x0000000e00be7308 */ /* 0x0002740000002400 */
[----:B------:R2:W2:Y:S01]  /*6730*/  MUFU.TANH R189, R15 ;  /* 0x0000000f00bd7308 */ /* 0x0004a20000002400 */
[----:B-----5:R-:W5:Y:S01]  /*6740*/  LDSM.16.M88.4 R8, [R223+0x2800] ;  /* 0x00280000df08783b */ /* 0x020f620000000200 */
[-C--:B----4-:R-:W-:Y:S08]  /*6750*/  HMMA.16816.F32 R20, R176, R4.reuse, R20 ;  /* 0x00000004b014723c */ /* 0x090ff00000001814 */
[----:B------:R4:W3:Y:S01]  /*6760*/  MUFU.TANH R180, R16 ;  /* 0x0000001000b47308 */ /* 0x0008e20000002400 */
[C---:B------:R-:W-:Y:S04]  /*6770*/  HMMA.16816.F32 R24, R108.reuse, R4, R24 ;  /* 0x000000046c18723c */ /* 0x040fe80000001818 */
[----:B-1----:R-:W-:Y:S05]  /*6780*/  FMUL.FTZ R14, R17, c[0x0][0x320] ;  /* 0x0000c800110e7a20 */ /* 0x002fea0000410000 */
[----:B------:R1:W1:Y:S01]  /*6790*/  MUFU.TANH R184, R12 ;  /* 0x0000000c00b87308 */ /* 0x0002620000002400 */
[-C--:B------:R-:W-:Y:S03]  /*67a0*/  HMMA.16816.F32 R28, R108, R6.reuse, R28 ;  /* 0x000000066c1c723c */ /* 0x080fe6000000181c */
[----:B--2---:R-:W-:Y:S05]  /*67b0*/  FMUL.FTZ R15, R18, c[0x0][0x320] ;  /* 0x0000c800120f7a20 */ /* 0x004fea0000410000 */
[C---:B------:R-:W-:Y:S01]  /*67c0*/  HMMA.16816.F32 R32, R176.reuse, R6, R32 ;  /* 0x00000006b020723c */ /* 0x040fe20000001820 */
[----:B------:R2:W1:Y:S01]  /*67d0*/  MUFU.TANH R183, R13 ;  /* 0x0000000d00b77308 */ /* 0x0004620000002400 */
[----:B------:R-:W1:Y:S01]  /*67e0*/  LDSM.16.M88.4 R4, [R223+0x2c00] ;  /* 0x002c0000df04783b */ /* 0x000e620000000200 */
[----:B------:R-:W-:Y:S04]  /*67f0*/  DEPBAR.LE SB0, 0x0 ;  /* 0x000080000000791a */ /* 0x000fe80000000000 */
[----:B----4-:R-:W-:Y:S02]  /*6800*/  FMUL.FTZ R16, R19, c[0x0][0x320] ;  /* 0x0000c80013107a20 */ /* 0x010fe40000410000 */
[----:B------:R-:W-:Y:S02]  /*6810*/  FMUL.FTZ R20, R20, c[0x0][0x320] ;  /* 0x0000c80014147a20 */ /* 0x000fe40000410000 */
[----:B------:R-:W4:Y:S01]  /*6820*/  MUFU.TANH R14, R14 ;  /* 0x0000000e000e7308 */ /* 0x000f220000002400 */
        /* <DEDUP_REMOVED lines=67> */
[----:B------:R-:W-:Y:S03]  /*6c60*/  FMUL.FTZ R67, R67, c[0x0][0x320] ;  /* 0x0000c80043437a20 */ /* 0x000fe60000410000 */
        /* <DEDUP_REMOVED lines=39> */
.L_x_34:
[----:B------:R-:W-:Y:S01]  /*6ee0*/  FMNMX.FTZ R0, R181, R3, !PT ;  /* 0x00000003b5007209 */ /* 0x000fe20007810000 */
[----:B------:R-:W-:Y:S01]  /*6ef0*/  STL [R1+0x30], R220 ;  /* 0x000030dc01007387 */ /* 0x000fe20000100800 */
        /* <DEDUP_REMOVED lines=26> */
[----:B--2---:R-:W-:Y:S02]  /*70a0*/  FMNMX.FTZ R4, R182, R100, !PT ;  /* 0x00000064b6047209 */ /* 0x004fe40007810000 */
        /* <DEDUP_REMOVED lines=9> */
[----:B------:R-:W1:Y:S01]  /*7140*/  SHFL.BFLY PT, R7, R0, 0x2, 0x1f ;  /* 0x0c401f0000077f89 */ /* 0x000e6200000e0000 */
        /* <DEDUP_REMOVED lines=8> */
[----:B------:R-:W2:Y:S01]  /*71d0*/  SHFL.BFLY PT, R103, R2, 0x2, 0x1f ;  /* 0x0c401f0002677f89 */ /* 0x000ea200000e0000 */
        /* <DEDUP_REMOVED lines=12> */
[----:B-1----:R-:W-:Y:S02]  /*72a0*/  FMNMX.FTZ R0, R0, R7, !PT ;  /* 0x0000000700007209 */ /* 0x002fe40007810000 */
[----:B--2---:R-:W-:Y:S02]  /*72b0*/  FMNMX.FTZ R103, R2, R103, !PT ;  /* 0x0000006702677209 */ /* 0x004fe40007810000 */
[----:B------:R-:W-:Y:S01]  /*72c0*/  FMNMX.FTZ R2, R229, R5, !PT ;  /* 0x00000005e5027209 */ /* 0x000fe20007810000 */
[----:B------:R-:W1:Y:S01]  /*72d0*/  SHFL.BFLY PT, R105, R0, 0x1, 0x1f ;  /* 0x0c201f0000697f89 */ /* 0x000e6200000e0000 */
[----:B------:R-:W-:Y:S02]  /*72e0*/  FMNMX.FTZ R4, R237, R4, !PT ;  /* 0x00000004ed047209 */ /* 0x000fe40007810000 */
[----:B------:R-:W-:Y:S02]  /*72f0*/  FMNMX.FTZ R2, R232, R2, !PT ;  /* 0x00000002e8027209 */ /* 0x000fe40007810000 */
[----:B------:R-:W-:Y:S02]  /*7300*/  FMNMX.FTZ R4, R238, R4, !PT ;  /* 0x00000004ee047209 */ /* 0x000fe40007810000 */
[----:B------:R-:W-:Y:S01]  /*7310*/  FMNMX.FTZ R2, R233, R2, !PT ;  /* 0x00000002e9027209 */ /* 0x000fe20007810000 */
[----:B------:R-:W2:Y:S01]  /*7320*/  SHFL.BFLY PT, R5, R103, 0x1, 0x1f ;  /* 0x0c201f0067057f89 */ /* 0x000ea200000e0000 */
[----:B------:R-:W-:Y:S02]  /*7330*/  FMNMX.FTZ R4, R179, R4, !PT ;  /* 0x00000004b3047209 */ /* 0x000fe40007810000 */
[----:B------:R-:W-:Y:S02]  /*7340*/  ISETP.GT.AND P0, PT, R245, RZ, PT ;  /* 0x000000fff500720c */ /* 0x000fe40003f04270 */
[----:B------:R-:W-:Y:S05]  /*7350*/  FMNMX.FTZ R4, R234, R4, !PT ;  /* 0x00000004ea047209 */ /* 0x000fea0007810000 */
[----:B------:R-:W3:Y:S01]  /*7360*/  SHFL.BFLY PT, R6, R4, 0x2, 0x1f ;  /* 0x0c401f0004067f89 */ /* 0x000ee200000e0000 */
[----:B-1----:R-:W-:Y:S05]  /*7370*/  FMNMX.FTZ R105, R0, R105, !PT ;  /* 0x0000006900697209 */ /* 0x002fea0007810000 */
[C---:B------:R-:W-:Y:S01]  /*7380*/  FADD.FTZ R0, -R105.reuse, R3 ;  /* 0x0000000369007221 */ /* 0x040fe20000010100 */
[----:B------:R-:W-:Y:S01]  /*7390*/  FMNMX.FTZ R3, R242, R2, !PT ;  /* 0x00000002f2037209 */ /* 0x000fe20007810000 */
[----:B------:R-:W-:Y:S01]  /*73a0*/  FMUL.FTZ R110, R105, c[0x0][0x2d0] ;  /* 0x0000b400696e7a20 */ /* 0x000fe20000410000 */
[----:B--2---:R-:W-:Y:S01]  /*73b0*/  FMNMX.FTZ R103, R103, R5, !PT ;  /* 0x0000000567677209 */ /* 0x004fe20007810000 */
[----:B------:R-:W-:Y:S01]  /*73c0*/  FMUL.FTZ R2, R0, c[0x0][0x2d0] ;  /* 0x0000b40000027a20 */ /* 0x000fe20000410000 */
[----:B------:R-:W-:Y:S01]  /*73d0*/  FMNMX.FTZ R0, R243, R3, !PT ;  /* 0x00000003f3007209 */ /* 0x000fe20007810000 */
[--C-:B------:R-:W-:Y:S02]  /*73e0*/  FFMA.FTZ R40, R194, c[0x0][0x2d0], -R110.reuse ;  /* 0x0000b400c2287a23 */ /* 0x100fe4000001086e */
[----:B------:R-:W1:Y:S01]  /*73f0*/  MUFU.EX2 R102, R2 ;  /* 0x0000000200667308 */ /* 0x000e620000000800 */
[----:B------:R-:W-:Y:S01]  /*7400*/  FMNMX.FTZ R0, R108, R0, !PT ;  /* 0x000000006c007209 */ /* 0x000fe20007810000 */
[----:B------:R-:W-:Y:S02]  /*7410*/  FMUL.FTZ R176, R103, c[0x0][0x2d0] ;  /* 0x0000b40067b07a20 */ /* 0x000fe40000410000 */
[--C-:B------:R-:W-:Y:S01]  /*7420*/  FFMA.FTZ R56, R195, c[0x0][0x2d0], -R110.reuse ;  /* 0x0000b400c3387a23 */ /* 0x100fe2000001086e */
[----:B------:R-:W-:Y:S02]  /*7430*/  FMNMX.FTZ R0, R109, R0, !PT ;  /* 0x000000006d007209 */ /* 0x000fe40007810000 */
[----:B---3--:R-:W-:Y:S03]  /*7440*/  FMNMX.FTZ R4, R4, R6, !PT ;  /* 0x0000000604047209 */ /* 0x008fe60007810000 */
[----:B------:R-:W2:Y:S08]  /*7450*/  SHFL.BFLY PT, R3, R0, 0x2, 0x1f ;  /* 0x0c401f0000037f89 */ /* 0x000eb000000e0000 */
[----:B------:R-:W3:Y:S01]  /*7460*/  SHFL.BFLY PT, R104, R4, 0x1, 0x1f ;  /* 0x0c201f0004687f89 */ /* 0x000ee200000e0000 */
[C---:B-1----:R-:W-:Y:S02]  /*7470*/  FMUL.FTZ R17, R102.reuse, R125 ;  /* 0x0000007d66117220 */ /* 0x042fe40000410000 */
[C---:B------:R-:W-:Y:S02]  /*7480*/  FMUL.FTZ R32, R102.reuse, R140 ;  /* 0x0000008c66207220 */ /* 0x040fe40000410000 */
[C---:B------:R-:W-:Y:S02]  /*7490*/  FMUL.FTZ R33, R102.reuse, R141 ;  /* 0x0000008d66217220 */ /* 0x040fe40000410000 */
[C---:B------:R-:W-:Y:S02]  /*74a0*/  FMUL.FTZ R49, R102.reuse, R157 ;  /* 0x0000009d66317220 */ /* 0x040fe40000410000 */
[----:B------:R-:W-:Y:S01]  /*74b0*/  FMUL.FTZ R65, R102, R173 ;  /* 0x000000ad66417220 */ /* 0x000fe20000410000 */
[----:B--2---:R-:W-:Y:S01]  /*74c0*/  FMNMX.FTZ R0, R0, R3, !PT ;  /* 0x0000000300007209 */ /* 0x004fe20007810000 */
[--C-:B------:R-:W-:Y:S02]  /*74d0*/  FFMA.FTZ R3, R14, c[0x0][0x2d0], -R110.reuse ;  /* 0x0000b4000e037a23 */ /* 0x100fe4000001086e */
[C---:B------:R-:W-:Y:S02]  /*74e0*/  FMUL.FTZ R68, R102.reuse, R68 ;  /* 0x0000004466447220 */ /* 0x040fe40000410000 */
[----:B------:R1:W-:Y:S01]  /*74f0*/  MUFU.EX2 R8, R3 ;  /* 0x0000000300087308 */ /* 0x0003e20000000800 */
[----:B------:R-:W-:Y:S01]  /*7500*/  FMUL.FTZ R69, R102, R69 ;  /* 0x0000004566457220 */ /* 0x000fe20000410000 */
[----:B---3--:R-:W-:Y:S01]  /*7510*/  FMNMX.FTZ R104, R4, R104, !PT ;  /* 0x0000006804687209 */ /* 0x008fe20007810000 */
[----:B------:R-:W-:Y:S02]  /*7520*/  FFMA.FTZ R4, R181, c[0x0][0x2d0], -R110 ;  /* 0x0000b400b5047a23 */ /* 0x000fe4000001086e */
[----:B------:R-:W-:Y:S02]  /*7530*/  FMUL.FTZ R80, R102, R80 ;  /* 0x0000005066507220 */ /* 0x000fe40000410000 */
[C---:B------:R-:W-:Y:S02]  /*7540*/  FMUL.FTZ R111, R104.reuse, c[0x0][0x2d0] ;  /* 0x0000b400686f7a20 */ /* 0x040fe40000410000 */
[----:B------:R-:W-:Y:S01]  /*7550*/  FADD.FTZ R2, -R104, R100 ;  /* 0x0000006468027221 */ /* 0x000fe20000010100 */
[----:B------:R-:W-:Y:S01]  /*7560*/  MUFU.EX2 R181, R4 ;  /* 0x0000000400b57308 */ /* 0x000fe20000000800 */
[--C-:B------:R-:W-:Y:S02]  /*7570*/  FFMA.FTZ R44, R197, c[0x0][0x2d0], -R111.reuse ;  /* 0x0000b400c52c7a23 */ /* 0x100fe4000001086f */
[----:B------:R-:W-:Y:S02]  /*7580*/  FMUL.FTZ R2, R2, c[0x0][0x2d0] ;  /* 0x0000b40002027a20 */ /* 0x000fe40000410000 */
[--C-:B------:R-:W-:Y:S02]  /*7590*/  FFMA.FTZ R48, R199, c[0x0][0x2d0], -R111.reuse ;  /* 0x0000b400c7307a23 */ /* 0x100fe4000001086f */
[--C-:B------:R-:W-:Y:S02]  /*75a0*/  FFMA.FTZ R60, R198, c[0x0][0x2d0], -R111.reuse ;  /* 0x0000b400c63c7a23 */ /* 0x100fe4000001086f */
[--C-:B------:R-:W-:Y:S01]  /*75b0*/  FFMA.FTZ R64, R200, c[0x0][0x2d0], -R111.reuse ;  /* 0x0000b400c8407a23 */ /* 0x100fe2000001086f */
[----:B------:R2:W3:Y:S01]  /*75c0*/  MUFU.EX2 R101, R2 ;  /* 0x0000000200657308 */ /* 0x0004e20000000800 */
[----:B------:R-:W-:Y:S02]  /*75d0*/  FMUL.FTZ R81, R102, R81 ;  /* 0x0000005166517220 */ /* 0x000fe40000410000 */
[--C-:B-1----:R-:W-:Y:S02]  /*75e0*/  FFMA.FTZ R3, R182, c[0x0][0x2d0], -R111.reuse ;  /* 0x0000b400b6037a23 */ /* 0x102fe4000001086f */
[C---:B------:R-:W-:Y:S02]  /*75f0*/  FMUL.FTZ R84, R102.reuse, R84 ;  /* 0x0000005466547220 */ /* 0x040fe40000410000 */
[C---:B------:R-:W-:Y:S02]  /*7600*/  FMUL.FTZ R85, R102.reuse, R85 ;  /* 0x0000005566557220 */ /* 0x040fe40000410000 */
[C---:B------:R-:W-:Y:S01]  /*7610*/  FMUL.FTZ R96, R102.reuse, R96 ;  /* 0x0000006066607220 */ /* 0x040fe20000410000 */
[----:B------:R1:W4:Y:S01]  /*7620*/  MUFU.EX2 R10, R3 ;  /* 0x00000003000a7308 */ /* 0x0003220000000800 */
[----:B------:R-:W-:Y:S09]  /*7630*/  FMUL.FTZ R97, R102, R97 ;  /* 0x0000006166617220 */ /* 0x000ff20000410000 */
[----:B------:R4:W-:Y:S01]  /*7640*/  MUFU.EX2 R140, R64 ;  /* 0x00000040008c7308 */ /* 0x0009e20000000800 */
[----:B--2---:R-:W-:Y:S02]  /*7650*/  FADD.FTZ R2, -R103, R106 ;  /* 0x0000006a67027221 */ /* 0x004fe40000010100 */
[C---:B---3--:R-:W-:Y:S02]  /*7660*/  FMUL.FTZ R7, R101.reuse, R119 ;  /* 0x0000007765077220 */ /* 0x048fe40000410000 */
[----:B------:R-:W-:Y:S02]  /*7670*/  FMUL.FTZ R2, R2, c[0x0][0x2d0] ;  /* 0x0000b40002027a20 */ /* 0x000fe40000410000 */
[C---:B------:R-:W-:Y:S03]  /*7680*/  FMUL.FTZ R18, R101.reuse, R126 ;  /* 0x0000007e65127220 */ /* 0x040fe60000410000 */
[----:B------:R2:W3:Y:S01]  /*7690*/  MUFU.EX2 R100, R2 ;  /* 0x0000000200647308 */ /* 0x0004e20000000800 */
[C---:B------:R-:W-:Y:S02]  /*76a0*/  FMUL.FTZ R19, R101.reuse, R127 ;  /* 0x0000007f65137220 */ /* 0x040fe40000410000 */
[--C-:B-1----:R-:W-:Y:S01]  /*76b0*/  FFMA.FTZ R3, R188, c[0x0][0x2d0], -R111.reuse ;  /* 0x0000b400bc037a23 */ /* 0x102fe2000001086f */
[----:B----4-:R-:W-:Y:S01]  /*76c0*/  MOV R188, R10 ;  /* 0x0000000a00bc7202 */ /* 0x010fe20000000f00 */
[----:B------:R-:W-:Y:S02]  /*76d0*/  FFMA.FTZ R106, R202, c[0x0][0x2d0], -R176 ;  /* 0x0000b400ca6a7a23 */ /* 0x000fe400000108b0 */
[C---:B------:R-:W-:Y:S02]  /*76e0*/  FMUL.FTZ R35, R101.reuse, R143 ;  /* 0x0000008f65237220 */ /* 0x040fe40000410000 */
[C---:B------:R-:W-:Y:S01]  /*76f0*/  FMUL.FTZ R34, R101.reuse, R142 ;  /* 0x0000008e65227220 */ /* 0x040fe20000410000 */
[----:B------:R1:W-:Y:S01]  /*7700*/  MUFU.EX2 R220, R3 ;  /* 0x0000000300dc7308 */ /* 0x0003e20000000800 */
[C---:B------:R-:W-:Y:S02]  /*7710*/  FMUL.FTZ R50, R101.reuse, R158 ;  /* 0x0000009e65327220 */ /* 0x040fe40000410000 */
[C---:B------:R-:W-:Y:S02]  /*7720*/  FMUL.FTZ R51, R101.reuse, R159 ;  /* 0x0000009f65337220 */ /* 0x040fe40000410000 */
[----:B------:R-:W-:Y:S02]  /*7730*/  FMUL.FTZ R64, R102, R172 ;  /* 0x000000ac66407220 */ /* 0x000fe40000410000 */
[C---:B------:R-:W-:Y:S02]  /*7740*/  FMUL.FTZ R66, R101.reuse, R174 ;  /* 0x000000ae65427220 */ /* 0x040fe40000410000 */
[C---:B------:R-:W-:Y:S02]  /*7750*/  FMUL.FTZ R67, R101.reuse, R175 ;  /* 0x000000af65437220 */ /* 0x040fe40000410000 */
[C---:B------:R-:W-:Y:S01]  /*7760*/  FMUL.FTZ R70, R101.reuse, R70 ;  /* 0x0000004665467220 */ /* 0x040fe20000410000 */
[----:B------:R-:W-:Y:S01]  /*7770*/  LDSM.16.MT88.4 R172, [R222+0x1d00] ;  /* 0x001d0000deac783b */ /* 0x000fe20000004200 */
[----:B------:R-:W-:Y:S02]  /*7780*/  FMUL.FTZ R71, R101, R71 ;  /* 0x0000004765477220 */ /* 0x000fe40000410000 */
[--C-:B--2---:R-:W-:Y:S02]  /*7790*/  FFMA.FTZ R2, R186, c[0x0][0x2d0], -R110.reuse ;  /* 0x0000b400ba027a23 */ /* 0x104fe4000001086e */
[C---:B---3--:R-:W-:Y:S02]  /*77a0*/  FMUL.FTZ R12, R100.reuse, R120 ;  /* 0x00000078640c7220 */ /* 0x048fe40000410000 */
[----:B------:R2:W-:Y:S01]  /*77b0*/  MUFU.EX2 R186, R2 ;  /* 0x0000000200ba7308 */ /* 0x0005e20000000800 */
[C---:B------:R-:W-:Y:S02]  /*77c0*/  FMUL.FTZ R13, R100.reuse, R121 ;  /* 0x00000079640d7220 */ /* 0x040fe40000410000 */
[C---:B------:R-:W-:Y:S02]  /*77d0*/  FMUL.FTZ R24, R100.reuse, R132 ;  /* 0x0000008464187220 */ /* 0x040fe40000410000 */
[--C-:B-1----:R-:W-:Y:S02]  /*77e0*/  FFMA.FTZ R3, R15, c[0x0][0x2d0], -R111.reuse ;  /* 0x0000b4000f037a23 */ /* 0x102fe4000001086f */
[C---:B------:R-:W-:Y:S02]  /*77f0*/  FMUL.FTZ R25, R100.reuse, R133 ;  /* 0x0000008564197220 */ /* 0x040fe40000410000 */
[C---:B------:R-:W-:Y:S01]  /*7800*/  FMUL.FTZ R41, R100.reuse, R149 ;  /* 0x0000009564297220 */ /* 0x040fe20000410000 */
[----:B------:R1:W-:Y:S01]  /*7810*/  MUFU.EX2 R6, R3 ;  /* 0x0000000300067308 */ /* 0x0003e20000000800 */
[C---:B------:R-:W-:Y:S02]  /*7820*/  FMUL.FTZ R45, R100.reuse, R153 ;  /* 0x00000099642d7220 */ /* 0x040fe40000410000 */
[C---:B------:R-:W-:Y:S02]  /*7830*/  FMUL.FTZ R57, R100.reuse, R165 ;  /* 0x000000a564397220 */ /* 0x040fe40000410000 */
[C---:B------:R-:W-:Y:S02]  /*7840*/  FMUL.FTZ R61, R100.reuse, R169 ;  /* 0x000000a9643d7220 */ /* 0x040fe40000410000 */
[C---:B------:R-:W-:Y:S02]  /*7850*/  FMUL.FTZ R72, R100.reuse, R72 ;  /* 0x0000004864487220 */ /* 0x040fe40000410000 */
[C---:B------:R-:W-:Y:S01]  /*7860*/  FMUL.FTZ R73, R100.reuse, R73 ;  /* 0x0000004964497220 */ /* 0x040fe20000410000 */
[----:B------:R3:W-:Y:S01]  /*7870*/  MUFU.EX2 R149, R48 ;  /* 0x0000003000957308 */ /* 0x0007e20000000800 */
[C---:B------:R-:W-:Y:S02]  /*7880*/  FMUL.FTZ R76, R100.reuse, R76 ;  /* 0x0000004c644c7220 */ /* 0x040fe40000410000 */
[----:B------:R-:W-:Y:S02]  /*7890*/  FMUL.FTZ R77, R100, R77 ;  /* 0x0000004d644d7220 */ /* 0x000fe40000410000 */
[----:B--2---:R-:W-:Y:S02]  /*78a0*/  FFMA.FTZ R2, R180, c[0x0][0x2d0], -R110 ;  /* 0x0000b400b4027a23 */ /* 0x004fe4000001086e */
[C---:B------:R-:W-:Y:S02]  /*78b0*/  FMUL.FTZ R82, R101.reuse, R82 ;  /* 0x0000005265527220 */ /* 0x040fe40000410000 */
[C---:B------:R-:W-:Y:S01]  /*78c0*/  FMUL.FTZ R83, R101.reuse, R83 ;  /* 0x0000005365537220 */ /* 0x040fe20000410000 */
[----:B------:R2:W4:Y:S01]  /*78d0*/  MUFU.EX2 R9, R2 ;  /* 0x0000000200097308 */ /* 0x0005220000000800 */
[C---:B------:R-:W-:Y:S02]  /*78e0*/  FMUL.FTZ R86, R101.reuse, R86 ;  /* 0x0000005665567220 */ /* 0x040fe40000410000 */
[----:B------:R-:W-:Y:S02]  /*78f0*/  FMUL.FTZ R87, R101, R87 ;  /* 0x0000005765577220 */ /* 0x000fe40000410000 */
[--C-:B-1----:R-:W-:Y:S02]  /*7900*/  FFMA.FTZ R3, R187, c[0x0][0x2d0], -R176.reuse ;  /* 0x0000b400bb037a23 */ /* 0x102fe400000108b0 */
[C---:B------:R-:W-:Y:S02]  /*7910*/  FMUL.FTZ R88, R100.reuse, R88 ;  /* 0x0000005864587220 */ /* 0x040fe40000410000 */
[C---:B------:R-:W-:Y:S01]  /*7920*/  FMUL.FTZ R89, R100.reuse, R89 ;  /* 0x0000005964597220 */ /* 0x040fe20000410000 */
[----:B------:R1:W-:Y:S01]  /*7930*/  MUFU.EX2 R182, R3 ;  /* 0x0000000300b67308 */ /* 0x0003e20000000800 */
[C---:B------:R-:W-:Y:S02]  /*7940*/  FMUL.FTZ R92, R100.reuse, R92 ;  /* 0x0000005c645c7220 */ /* 0x040fe40000410000 */
[----:B------:R-:W-:Y:S02]  /*7950*/  FMUL.FTZ R93, R100, R93 ;  /* 0x0000005d645d7220 */ /* 0x000fe40000410000 */
[----:B---3--:R-:W-:Y:S02]  /*7960*/  FMUL.FTZ R48, R102, R156 ;  /* 0x0000009c66307220 */ /* 0x008fe40000410000 */
[C---:B------:R-:W-:Y:S01]  /*7970*/  FMUL.FTZ R98, R101.reuse, R98 ;  /* 0x0000006265627220 */ /* 0x040fe20000410000 */
[----:B------:R-:W-:Y:S01]  /*7980*/  LDSM.16.MT88.4 R156, [R221+0x1d00] ;  /* 0x001d0000dd9c783b */ /* 0x000fe20000004200 */
[----:B------:R-:W-:Y:S07]  /*7990*/  FMUL.FTZ R99, R101, R99 ;  /* 0x0000006365637220 */ /* 0x000fee0000410000 */
[----:B--2---:R-:W2:Y:S01]  /*79a0*/  SHFL.BFLY PT, R2, R0, 0x1, 0x1f ;  /* 0x0c201f0000027f89 */ /* 0x004ea200000e0000 */
[--C-:B-1----:R-:W-:Y:S04]  /*79b0*/  FFMA.FTZ R3, R191, c[0x0][0x2d0], -R176.reuse ;  /* 0x0000b400bf037a23 */ /* 0x102fe800000108b0 */
[----:B------:R1:W-:Y:S01]  /*79c0*/  MUFU.EX2 R187, R3 ;  /* 0x0000000300bb7308 */ /* 0x0003e20000000800 */
[----:B--2---:R-:W-:Y:S01]  /*79d0*/  FMNMX.FTZ R2, R2, R0, !PT ;  /* 0x0000000002027209 */ /* 0x004fe20007810000 */
[----:B------:R-:W-:Y:S02]  /*79e0*/  FFMA.FTZ R0, R16, c[0x0][0x2d0], -R111 ;  /* 0x0000b40010007a23 */ /* 0x000fe4000001086f */
[----:B------:R-:W-:Y:S06]  /*79f0*/  FMUL.FTZ R16, R102, R124 ;  /* 0x0000007c66107220 */ /* 0x000fec0000410000 */
[----:B------:R2:W-:Y:S01]  /*7a00*/  MUFU.EX2 R29, R0 ;  /* 0x00000000001d7308 */ /* 0x0005e20000000800 */
[----:B------:R-:W-:Y:S01]  /*7a10*/  LDSM.16.MT88.4 R124, [R221+0x2100] ;  /* 0x00210000dd7c783b */ /* 0x000fe20000004200 */
[--C-:B-1----:R-:W-:Y:S01]  /*7a20*/  FFMA.FTZ R3, R184, c[0x0][0x2d0], -R176.reuse ;  /* 0x0000b400b8037a23 */ /* 0x102fe200000108b0 */
[----:B----4-:R-:W-:Y:S01]  /*7a30*/  MOV R184, R9 ;  /* 0x0000000900b87202 */ /* 0x010fe20000000f00 */
[----:B------:R-:W-:Y:S06]  /*7a40*/  FMUL.FTZ R9, R100, R113 ;  /* 0x0000007164097220 */ /* 0x000fec0000410000 */
[----:B------:R1:W-:Y:S01]  /*7a50*/  MUFU.EX2 R5, R3 ;  /* 0x0000000300057308 */ /* 0x0003e20000000800 */
[----:B--2---:R-:W-:Y:S04]  /*7a60*/  FADD.FTZ R0, -R2, R107 ;  /* 0x0000006b02007221 */ /* 0x004fe80000010100 */
[----:B------:R-:W-:Y:S06]  /*7a70*/  FMUL.FTZ R0, R0, c[0x0][0x2d0] ;  /* 0x0000b40000007a20 */ /* 0x000fec0000410000 */
[----:B------:R-:W2:Y:S01]  /*7a80*/  MUFU.EX2 R0, R0 ;  /* 0x0000000000007308 */ /* 0x000ea20000000800 */
[--C-:B-1----:R-:W-:Y:S09]  /*7a90*/  FFMA.FTZ R3, R183, c[0x0][0x2d0], -R176.reuse ;  /* 0x0000b400b7037a23 */ /* 0x102ff200000108b0 */
[----:B------:R1:W3:Y:S10]  /*7aa0*/  MUFU.EX2 R28, R3 ;  /* 0x00000003001c7308 */ /* 0x0002f40000000800 */
[----:B------:R4:W-:Y:S01]  /*7ab0*/  MUFU.EX2 R183, R40 ;  /* 0x0000002800b77308 */ /* 0x0009e20000000800 */
[C---:B--2---:R-:W-:Y:S02]  /*7ac0*/  FMUL.FTZ R10, R0.reuse, R114 ;  /* 0x00000072000a7220 */ /* 0x044fe40000410000 */
[C---:B------:R-:W-:Y:S02]  /*7ad0*/  FMUL.FTZ R11, R0.reuse, R115 ;  /* 0x00000073000b7220 */ /* 0x040fe40000410000 */
[C---:B------:R-:W-:Y:S02]  /*7ae0*/  FMUL.FTZ R14, R0.reuse, R122 ;  /* 0x0000007a000e7220 */ /* 0x040fe40000410000 */
[C---:B------:R-:W-:Y:S02]  /*7af0*/  FMUL.FTZ R15, R0.reuse, R123 ;  /* 0x0000007b000f7220 */ /* 0x040fe40000410000 */
[----:B------:R-:W-:Y:S01]  /*7b00*/  FMUL.FTZ R26, R0, R134 ;  /* 0x00000086001a7220 */ /* 0x000fe20000410000 */
[----:B------:R-:W-:Y:S01]  /*7b10*/  MOV R134, R29 ;  /* 0x0000001d00867202 */ /* 0x000fe20000000f00 */
[----:B-1----:R-:W-:Y:S01]  /*7b20*/  FMUL.FTZ R3, R2, c[0x0][0x2d0] ;  /* 0x0000b40002037a20 */ /* 0x002fe20000410000 */
[----:B---3--:R-:W-:Y:S01]  /*7b30*/  MOV R133, R28 ;  /* 0x0000001c00857202 */ /* 0x008fe20000000f00 */
[----:B------:R-:W-:Y:S01]  /*7b40*/  FMUL.FTZ R43, R0, R151 ;  /* 0x00000097002b7220 */ /* 0x000fe20000410000 */
[----:B------:R-:W1:Y:S01]  /*7b50*/  LDSM.16.MT88.4 R120, [R222+0x1100] ;  /* 0x00110000de78783b */ /* 0x000e620000004200 */
[--C-:B------:R-:W-:Y:S01]  /*7b60*/  FFMA.FTZ R4, R185, c[0x0][0x2d0], -R3.reuse ;  /* 0x0000b400b9047a23 */ /* 0x100fe20000010803 */
[----:B------:R-:W-:Y:S01]  /*7b70*/  MOV R185, R6 ;  /* 0x0000000600b97202 */ /* 0x000fe20000000f00 */
[----:B------:R-:W-:Y:S02]  /*7b80*/  FMUL.FTZ R6, R101, R118 ;  /* 0x0000007665067220 */ /* 0x000fe40000410000 */
[----:B------:R2:W-:Y:S01]  /*7b90*/  MUFU.EX2 R180, R4 ;  /* 0x0000000400b47308 */ /* 0x0005e20000000800 */
[----:B------:R-:W-:Y:S01]  /*7ba0*/  F2FP.PACK_AB R119, R29, R185 ;  /* 0x000000b91d77723e */ /* 0x000fe200000000ff */
[----:B------:R-:W-:Y:S02]  /*7bb0*/  FMUL.FTZ R29, R100, R137 ;  /* 0x00000089641d7220 */ /* 0x000fe40000410000 */
[C---:B------:R-:W-:Y:S02]  /*7bc0*/  FMUL.FTZ R30, R0.reuse, R138 ;  /* 0x0000008a001e7220 */ /* 0x040fe40000410000 */
[----:B------:R-:W-:Y:S02]  /*7bd0*/  FMUL.FTZ R31, R0, R139 ;  /* 0x0000008b001f7220 */ /* 0x000fe40000410000 */
[----:B----4-:R-:W-:Y:S01]  /*7be0*/  FMUL.FTZ R40, R100, R148 ;  /* 0x0000009464287220 */ /* 0x010fe20000410000 */
[----:B------:R-:W-:Y:S01]  /*7bf0*/  MOV R148, R187 ;  /* 0x000000bb00947202 */ /* 0x000fe20000000f00 */
[C---:B------:R-:W-:Y:S01]  /*7c00*/  FMUL.FTZ R42, R0.reuse, R150 ;  /* 0x00000096002a7220 */ /* 0x040fe20000410000 */
[----:B------:R3:W-:Y:S01]  /*7c10*/  MUFU.EX2 R139, R56 ;  /* 0x00000038008b7308 */ /* 0x0007e20000000800 */
[C---:B------:R-:W-:Y:S01]  /*7c20*/  FMUL.FTZ R46, R0.reuse, R154 ;  /* 0x0000009a002e7220 */ /* 0x040fe20000410000 */
[----:B------:R-:W-:Y:S01]  /*7c30*/  MOV R150, R188 ;  /* 0x000000bc00967202 */ /* 0x000fe20000000f00 */
[C---:B------:R-:W-:Y:S02]  /*7c40*/  FMUL.FTZ R47, R0.reuse, R155 ;  /* 0x0000009b002f7220 */ /* 0x040fe40000410000 */
[C---:B------:R-:W-:Y:S02]  /*7c50*/  FMUL.FTZ R58, R0.reuse, R166 ;  /* 0x000000a6003a7220 */ /* 0x040fe40000410000 */
[C---:B------:R-:W-:Y:S02]  /*7c60*/  FMUL.FTZ R59, R0.reuse, R167 ;  /* 0x000000a7003b7220 */ /* 0x040fe40000410000 */
[C---:B------:R-:W-:Y:S01]  /*7c70*/  FMUL.FTZ R62, R0.reuse, R170 ;  /* 0x000000aa003e7220 */ /* 0x040fe20000410000 */
[----:B------:R4:W-:Y:S01]  /*7c80*/  MUFU.EX2 R155, R60 ;  /* 0x0000003c009b7308 */ /* 0x0009e20000000800 */
[----:B------:R-:W-:Y:S02]  /*7c90*/  FMUL.FTZ R63, R0, R171 ;  /* 0x000000ab003f7220 */ /* 0x000fe40000410000 */
[--C-:B--2---:R-:W-:Y:S01]  /*7ca0*/  FFMA.FTZ R4, R192, c[0x0][0x2d0], -R3.reuse ;  /* 0x0000b400c0047a23 */ /* 0x104fe20000010803 */
[----:B------:R-:W-:Y:S01]  /*7cb0*/  MOV R192, R5 ;  /* 0x0000000500c07202 */ /* 0x000fe20000000f00 */
[----:B------:R-:W-:Y:S01]  /*7cc0*/  FMUL.FTZ R5, R102, R117 ;  /* 0x0000007566057220 */ /* 0x000fe20000410000 */
[----:B------:R-:W-:Y:S01]  /*7cd0*/  F2FP.PACK_AB R117, R220, R188 ;  /* 0x000000bcdc75723e */ /* 0x000fe200000000ff */
[----:B------:R-:W-:Y:S01]  /*7ce0*/  FMUL.FTZ R74, R0, R74 ;  /* 0x0000004a004a7220 */ /* 0x000fe20000410000 */
[----:B------:R-:W-:Y:S01]  /*7cf0*/  F2FP.PACK_AB R114, R28, R192 ;  /* 0x000000c01c72723e */ /* 0x000fe200000000ff */
[----:B------:R-:W-:Y:S01]  /*7d00*/  FMUL.FTZ R28, R100, R136 ;  /* 0x00000088641c7220 */ /* 0x000fe20000410000 */
[----:B------:R2:W1:Y:S01]  /*7d10*/  MUFU.EX2 R191, R4 ;  /* 0x0000000400bf7308 */ /* 0x0004620000000800 */
[C---:B------:R-:W-:Y:S02]  /*7d20*/  FMUL.FTZ R75, R0.reuse, R75 ;  /* 0x0000004b004b7220 */ /* 0x040fe40000410000 */
[----:B------:R-:W-:Y:S02]  /*7d30*/  FMUL.FTZ R78, R0, R78 ;  /* 0x0000004e004e7220 */ /* 0x000fe40000410000 */
[----:B---3--:R-:W-:Y:S02]  /*7d40*/  FMUL.FTZ R56, R100, R164 ;  /* 0x000000a464387220 */ /* 0x008fe40000410000 */
[C---:B------:R-:W-:Y:S02]  /*7d50*/  FMUL.FTZ R79, R0.reuse, R79 ;  /* 0x0000004f004f7220 */ /* 0x040fe40000410000 */
[C---:B------:R-:W-:Y:S01]  /*7d60*/  FMUL.FTZ R90, R0.reuse, R90 ;  /* 0x0000005a005a7220 */ /* 0x040fe20000410000 */
[----:B------:R3:W-:Y:S01]  /*7d70*/  MUFU.EX2 R136, R44 ;  /* 0x0000002c00887308 */ /* 0x0007e20000000800 */
[C---:B------:R-:W-:Y:S02]  /*7d80*/  FMUL.FTZ R91, R0.reuse, R91 ;  /* 0x0000005b005b7220 */ /* 0x040fe40000410000 */
[----:B------:R-:W-:Y:S02]  /*7d90*/  FMUL.FTZ R94, R0, R94 ;  /* 0x0000005e005e7220 */ /* 0x000fe40000410000 */
[----:B----4-:R-:W-:Y:S02]  /*7da0*/  FMUL.FTZ R60, R100, R168 ;  /* 0x000000a8643c7220 */ /* 0x010fe40000410000 */
[----:B------:R-:W-:Y:S02]  /*7db0*/  FMUL.FTZ R95, R0, R95 ;  /* 0x0000005f005f7220 */ /* 0x000fe40000410000 */
[--C-:B------:R-:W-:Y:S02]  /*7dc0*/  FFMA.FTZ R108, R108, c[0x0][0x2d0], -R3.reuse ;  /* 0x0000b4006c6c7a23 */ /* 0x100fe40000010803 */
[--C-:B--2---:R-:W-:Y:S01]  /*7dd0*/  FFMA.FTZ R4, R190, c[0x0][0x2d0], -R3.reuse ;  /* 0x0000b400be047a23 */ /* 0x104fe20000010803 */
[----:B-1----:R-:W-:Y:S03]  /*7de0*/  F2FP.PACK_AB R113, R191, R180 ;  /* 0x000000b4bf71723e */ /* 0x002fe600000000ff */
[----:B------:R1:W-:Y:S01]  /*7df0*/  MUFU.EX2 R190, R4 ;  /* 0x0000000400be7308 */ /* 0x0003e20000000800 */
[C---:B---3--:R-:W-:Y:S02]  /*7e00*/  FMUL.FTZ R44, R100.reuse, R152 ;  /* 0x00000098642c7220 */ /* 0x048fe40000410000 */
[--C-:B-1----:R-:W-:Y:S01]  /*7e10*/  FFMA.FTZ R4, R189, c[0x0][0x2d0], -R3.reuse ;  /* 0x0000b400bd047a23 */ /* 0x102fe20000010803 */
[----:B------:R-:W-:Y:S01]  /*7e20*/  MOV R189, R8 ;  /* 0x0000000800bd7202 */ /* 0x000fe20000000f00 */
[----:B------:R-:W-:Y:S01]  /*7e30*/  FMUL.FTZ R8, R100, R112 ;  /* 0x0000007064087220 */ /* 0x000fe20000410000 */
[----:B------:R-:W-:Y:S04]  /*7e40*/  F2FP.PACK_AB R112, R187, R182 ;  /* 0x000000b6bb70723e */ /* 0x000fe800000000ff */
[----:B------:R1:W2:Y:S01]  /*7e50*/  MUFU.EX2 R27, R4 ;  /* 0x00000004001b7308 */ /* 0x0002a20000000800 */
[----:B------:R-:W-:Y:S01]  /*7e60*/  F2FP.PACK_AB R118, R189, R184 ;  /* 0x000000b8bd76723e */ /* 0x000fe200000000ff */
[----:B-1----:R-:W-:Y:S01]  /*7e70*/  FMUL.FTZ R4, R102, R116 ;  /* 0x0000007466047220 */ /* 0x002fe20000410000 */
[----:B------:R-:W-:Y:S02]  /*7e80*/  F2FP.PACK_AB R116, R186, R181 ;  /* 0x000000b5ba74723e */ /* 0x000fe400000000ff */
[----:B--2---:R-:W-:Y:S02]  /*7e90*/  F2FP.PACK_AB R115, R27, R190 ;  /* 0x000000be1b73723e */ /* 0x004fe400000000ff */
[----:B------:R-:W-:Y:S01]  /*7ea0*/  MOV R132, R27 ;  /* 0x0000001b00847202 */ /* 0x000fe20000000f00 */
[----:B------:R-:W-:Y:S02]  /*7eb0*/  FMUL.FTZ R27, R0, R135 ;  /* 0x00000087001b7220 */ /* 0x000fe40000410000 */
[-C--:B------:R-:W-:Y:S01]  /*7ec0*/  HMMA.16816.F32 R4, R116, R20.reuse, R4 ;  /* 0x000000147404723c */ /* 0x080fe20000001804 */
[----:B------:R1:W-:Y:S07]  /*7ed0*/  MUFU.EX2 R135, R106 ;  /* 0x0000006a00877308 */ /* 0x0003ee0000000800 */
[C---:B------:R-:W-:Y:S07]  /*7ee0*/  HMMA.16816.F32 R8, R112.reuse, R20, R8 ;  /* 0x000000147008723c */ /* 0x040fee0000001808 */
[C---:B------:R-:W-:Y:S01]  /*7ef0*/  FMUL.FTZ R20, R102.reuse, R128 ;  /* 0x0000008066147220 */ /* 0x040fe20000410000 */
[-C--:B------:R-:W-:Y:S04]  /*7f00*/  HMMA.16816.F32 R12, R112, R22.reuse, R12 ;  /* 0x00000016700c723c */ /* 0x080fe8000000180c */
[C---:B------:R-:W-:Y:S04]  /*7f10*/  FMUL.FTZ R21, R102.reuse, R129 ;  /* 0x0000008166157220 */ /* 0x040fe80000410000 */
[C---:B------:R-:W-:Y:S04]  /*7f20*/  HMMA.16816.F32 R16, R116.reuse, R22, R16 ;  /* 0x000000167410723c */ /* 0x040fe80000001810 */
[----:B-1----:R-:W-:Y:S03]  /*7f30*/  FFMA.FTZ R106, R201, c[0x0][0x2d0], -R176 ;  /* 0x0000b400c96a7a23 */ /* 0x002fe600000108b0 */
[C---:B------:R-:W-:Y:S01]  /*7f40*/  FMUL.FTZ R22, R101.reuse, R130 ;  /* 0x0000008265167220 */ /* 0x040fe20000410000 */
[----:B------:R1:W-:Y:S01]  /*7f50*/  MUFU.EX2 R151, R106 ;  /* 0x0000006a00977308 */ /* 0x0003e20000000800 */
[----:B------:R-:W-:Y:S02]  /*7f60*/  FMUL.FTZ R23, R101, R131 ;  /* 0x0000008365177220 */ /* 0x000fe40000410000 */
[----:B------:R-:W-:Y:S05]  /*7f70*/  LDSM.16.MT88.4 R128, [R222+0x500] ;  /* 0x00050000de80783b */ /* 0x000fea0000004200 */
[-C--:B------:R-:W-:Y:S08]  /*7f80*/  HMMA.16816.F32 R20, R116, R36.reuse, R20 ;  /* 0x000000247414723c */ /* 0x080ff00000001814 */
[C---:B------:R-:W-:Y:S07]  /*7f90*/  HMMA.16816.F32 R24, R112.reuse, R36, R24 ;  /* 0x000000247018723c */ /* 0x040fee0000001818 */
[--C-:B------:R-:W-:Y:S01]  /*7fa0*/  FFMA.FTZ R36, R193, c[0x0][0x2d0], -R110.reuse ;  /* 0x0000b400c1247a23 */ /* 0x100fe2000001086e */
[-C--:B------:R-:W-:Y:S03]  /*7fb0*/  HMMA.16816.F32 R28, R112, R38.reuse, R28 ;  /* 0x00000026701c723c */ /* 0x080fe6000000181c */
[----:B------:R2:W3:Y:S01]  /*7fc0*/  MUFU.EX2 R137, R36 ;  /* 0x0000002400897308 */ /* 0x0004e20000000800 */
[--C-:B-1----:R-:W-:Y:S02]  /*7fd0*/  FFMA.FTZ R106, R203, c[0x0][0x2d0], -R3.reuse ;  /* 0x0000b400cb6a7a23 */ /* 0x102fe40000010803 */
[C---:B------:R-:W-:Y:S01]  /*7fe0*/  FMUL.FTZ R37, R102.reuse, R145 ;  /* 0x0000009166257220 */ /* 0x040fe20000410000 */
[----:B------:R-:W-:Y:S01]  /*7ff0*/  MOV R145, R185 ;  /* 0x000000b900917202 */ /* 0x000fe20000000f00 */
[C---:B------:R-:W-:Y:S05]  /*8000*/  HMMA.16816.F32 R32, R116.reuse, R38, R32 ;  /* 0x000000267420723c */ /* 0x040fea0000001820 */
[----:B------:R1:W-:Y:S02]  /*8010*/  MUFU.EX2 R152, R106 ;  /* 0x0000006a00987308 */ /* 0x0003e40000000800 */
[C---:B------:R-:W-:Y:S01]  /*8020*/  FMUL.FTZ R38, R101.reuse, R146 ;  /* 0x0000009265267220 */ /* 0x040fe20000410000 */
[----:B------:R-:W-:Y:S01]  /*8030*/  MOV R146, R184 ;  /* 0x000000b800927202 */ /* 0x000fe20000000f00 */
[----:B------:R-:W-:Y:S03]  /*8040*/  FMUL.FTZ R39, R101, R147 ;  /* 0x0000009365277220 */ /* 0x000fe60000410000 */
[----:B------:R-:W-:Y:S01]  /*8050*/  MOV R147, R191 ;  /* 0x000000bf00937202 */ /* 0x000fe20000000f00 */
[----:B--2---:R-:W-:Y:S01]  /*8060*/  FMUL.FTZ R36, R102, R144 ;  /* 0x0000009066247220 */ /* 0x004fe20000410000 */
[----:B------:R-:W-:Y:S06]  /*8070*/  MOV R144, R192 ;  /* 0x000000c000907202 */ /* 0x000fec0000000f00 */
[-C--:B------:R-:W-:Y:S03]  /*8080*/  HMMA.16816.F32 R36, R116, R52.reuse, R36 ;  /* 0x000000347424723c */ /* 0x080fe60000001824 */
[--C-:B-1----:R-:W-:Y:S04]  /*8090*/  FFMA.FTZ R106, R204, c[0x0][0x2d0], -R3.reuse ;  /* 0x0000b400cc6a7a23 */ /* 0x102fe80000010803 */
[----:B------:R1:W-:Y:S01]  /*80a0*/  MUFU.EX2 R153, R106 ;  /* 0x0000006a00997308 */ /* 0x0003e20000000800 */
[C---:B------:R-:W-:Y:S07]  /*80b0*/  HMMA.16816.F32 R40, R112.reuse, R52, R40 ;  /* 0x000000347028723c */ /* 0x040fee0000001828 */
[----:B------:R-:W-:Y:S01]  /*80c0*/  FFMA.FTZ R52, R196, c[0x0][0x2d0], -R110 ;  /* 0x0000b400c4347a23 */ /* 0x000fe2000001086e */
[-C--:B------:R-:W-:Y:S03]  /*80d0*/  HMMA.16816.F32 R44, R112, R54.reuse, R44 ;  /* 0x00000036702c723c */ /* 0x080fe6000000182c */
[----:B------:R2:W4:Y:S01]  /*80e0*/  MUFU.EX2 R154, R52 ;  /* 0x00000034009a7308 */ /* 0x0005220000000800 */
[C---:B------:R-:W-:Y:S01]  /*80f0*/  FMUL.FTZ R53, R102.reuse, R161 ;  /* 0x000000a166357220 */ /* 0x040fe20000410000 */
[----:B------:R-:W-:Y:S03]  /*8100*/  MOV R161, R186 ;  /* 0x000000ba00a17202 */ /* 0x000fe60000000f00 */
[C---:B------:R-:W-:Y:S04]  /*8110*/  HMMA.16816.F32 R48, R116.reuse, R54, R48 ;  /* 0x000000367430723c */ /* 0x040fe80000001830 */
[--C-:B-1----:R-:W-:Y:S03]  /*8120*/  FFMA.FTZ R106, R205, c[0x0][0x2d0], -R176.reuse ;  /* 0x0000b400cd6a7a23 */ /* 0x102fe600000108b0 */
[C---:B------:R-:W-:Y:S02]  /*8130*/  FMUL.FTZ R54, R101.reuse, R162 ;  /* 0x000000a265367220 */ /* 0x040fe40000410000 */
[----:B------:R-:W-:Y:S03]  /*8140*/  FMUL.FTZ R55, R101, R163 ;  /* 0x000000a365377220 */ /* 0x000fe60000410000 */
[----:B--2---:R-:W-:Y:S02]  /*8150*/  FMUL.FTZ R52, R102, R160 ;  /* 0x000000a066347220 */ /* 0x004fe40000410000 */
[----:B------:R1:W-:Y:S05]  /*8160*/  MUFU.EX2 R160, R106 ;  /* 0x0000006a00a07308 */ /* 0x0003ea0000000800 */
[-C--:B------:R-:W-:Y:S08]  /*8170*/  HMMA.16816.F32 R52, R116, R120.reuse, R52 ;  /* 0x000000787434723c */ /* 0x080ff00000001834 */
[C---:B------:R-:W-:Y:S08]  /*8180*/  HMMA.16816.F32 R56, R112.reuse, R120, R56 ;  /* 0x000000787038723c */ /* 0x040ff00000001838 */
[-C--:B------:R-:W-:Y:S04]  /*8190*/  HMMA.16816.F32 R60, R112, R122.reuse, R60 ;  /* 0x0000007a703c723c */ /* 0x080fe8000000183c */
[----:B-1----:R-:W-:Y:S04]  /*81a0*/  FFMA.FTZ R106, R206, c[0x0][0x2d0], -R176 ;  /* 0x0000b400ce6a7a23 */ /* 0x002fe800000108b0 */
[C---:B------:R-:W-:Y:S01]  /*81b0*/  HMMA.16816.F32 R64, R116.reuse, R122, R64 ;  /* 0x0000007a7440723c */ /* 0x040fe20000001840 */
[----:B------:R1:W2:Y:S01]  /*81c0*/  MUFU.EX2 R141, R106 ;  /* 0x0000006a008d7308 */ /* 0x0002a20000000800 */
[----:B------:R-:W2:Y:S06]  /*81d0*/  LDSM.16.MT88.4 R120, [R222+0x2100] ;  /* 0x00210000de78783b */ /* 0x000eac0000004200 */
[-C--:B------:R-:W-:Y:S08]  /*81e0*/  HMMA.16816.F32 R68, R116, R124.reuse, R68 ;  /* 0x0000007c7444723c */ /* 0x080ff00000001844 */
[C---:B------:R-:W-:Y:S08]  /*81f0*/  HMMA.16816.F32 R72, R112.reuse, R124, R72 ;  /* 0x0000007c7048723c */ /* 0x040ff00000001848 */
[-C--:B------:R-:W-:Y:S04]  /*8200*/  HMMA.16816.F32 R76, R112, R126.reuse, R76 ;  /* 0x0000007e704c723c */ /* 0x080fe8000000184c */
[--C-:B-1----:R-:W-:Y:S04]  /*8210*/  FFMA.FTZ R106, R207, c[0x0][0x2d0], -R3.reuse ;  /* 0x0000b400cf6a7a23 */ /* 0x102fe80000010803 */
[C---:B------:R-:W-:Y:S01]  /*8220*/  HMMA.16816.F32 R80, R116.reuse, R126, R80 ;  /* 0x0000007e7450723c */ /* 0x040fe20000001850 */
[----:B------:R1:W-:Y:S01]  /*8230*/  MUFU.EX2 R138, R106 ;  /* 0x0000006a008a7308 */ /* 0x0003e20000000800 */
[----:B------:R-:W4:Y:S06]  /*8240*/  LDSM.16.MT88.4 R124, [R221+0x500] ;  /* 0x00050000dd7c783b */ /* 0x000f2c0000004200 */
[-C--:B--2---:R-:W-:Y:S08]  /*8250*/  HMMA.16816.F32 R84, R116, R120.reuse, R84 ;  /* 0x000000787454723c */ /* 0x084ff00000001854 */
[C---:B------:R-:W-:Y:S04]  /*8260*/  HMMA.16816.F32 R88, R112.reuse, R120, R88 ;  /* 0x000000787058723c */ /* 0x040fe80000001858 */
[----:B-1----:R-:W-:Y:S04]  /*8270*/  FFMA.FTZ R106, R208, c[0x0][0x2d0], -R3 ;  /* 0x0000b400d06a7a23 */ /* 0x002fe80000010803 */
[-C--:B------:R-:W-:Y:S01]  /*8280*/  HMMA.16816.F32 R92, R112, R122.reuse, R92 ;  /* 0x0000007a705c723c */ /* 0x080fe2000000185c */
[----:B------:R1:W2:Y:S06]  /*8290*/  MUFU.EX2 R107, R106 ;  /* 0x0000006a006b7308 */ /* 0x0002ac0000000800 */
[----:B---3--:R-:W-:Y:S01]  /*82a0*/  F2FP.PACK_AB R112, R183, R137 ;  /* 0x00000089b770723e */ /* 0x008fe200000000ff */
[----:B------:R-:W-:Y:S01]  /*82b0*/  HMMA.16816.F32 R96, R116, R122, R96 ;  /* 0x0000007a7460723c */ /* 0x000fe20000001860 */
[----:B------:R-:W3:Y:S03]  /*82c0*/  LDSM.16.MT88.4 R120, [R221+0x1500] ;  /* 0x00150000dd78783b */ /* 0x000ee60000004200 */
[----:B------:R-:W-:Y:S02]  /*82d0*/  F2FP.PACK_AB R115, R140, R155 ;  /* 0x0000009b8c73723e */ /* 0x000fe400000000ff */
[----:B------:R-:W-:Y:S02]  /*82e0*/  F2FP.PACK_AB R113, R149, R136 ;  /* 0x000000889571723e */ /* 0x000fe400000000ff */
[----:B----4-:R-:W-:Y:S04]  /*82f0*/  F2FP.PACK_AB R114, R139, R154 ;  /* 0x0000009a8b72723e */ /* 0x010fe800000000ff */
[----:B------:R-:W-:Y:S02]  /*8300*/  F2FP.PACK_AB R118, R141, R160 ;  /* 0x000000a08d76723e */ /* 0x000fe400000000ff */
[----:B------:R-:W-:Y:S01]  /*8310*/  F2FP.PACK_AB R116, R151, R135 ;  /* 0x000000879774723e */ /* 0x000fe200000000ff */
[-C--:B------:R-:W-:Y:S05]  /*8320*/  HMMA.16816.F32 R4, R112, R124.reuse, R4 ;  /* 0x0000007c7004723c */ /* 0x080fea0000001804 */
[--C-:B-1----:R-:W-:Y:S01]  /*8330*/  FFMA.FTZ R106, R213, c[0x0][0x2d0], -R110.reuse ;  /* 0x0000b400d56a7a23 */ /* 0x102fe2000001086e */
[----:B------:R-:W-:Y:S02]  /*8340*/  F2FP.PACK_AB R117, R153, R152 ;  /* 0x000000989975723e */ /* 0x000fe400000000ff */
[----:B--2---:R-:W-:Y:S01]  /*8350*/  F2FP.PACK_AB R119, R107, R138 ;  /* 0x0000008a6b77723e */ /* 0x004fe200000000ff */
[----:B------:R1:W-:Y:S06]  /*8360*/  MUFU.EX2 R252, R106 ;  /* 0x0000006a00fc7308 */ /* 0x0003ec0000000800 */
[C---:B------:R-:W-:Y:S08]  /*8370*/  HMMA.16816.F32 R8, R116.reuse, R124, R8 ;  /* 0x0000007c7408723c */ /* 0x040ff00000001808 */
[-C--:B------:R-:W-:Y:S08]  /*8380*/  HMMA.16816.F32 R12, R116, R126.reuse, R12 ;  /* 0x0000007e740c723c */ /* 0x080ff0000000180c */
[C---:B------:R-:W-:Y:S01]  /*8390*/  HMMA.16816.F32 R16, R112.reuse, R126, R16 ;  /* 0x0000007e7010723c */ /* 0x040fe20000001810 */
[----:B------:R-:W2:Y:S03]  /*83a0*/  LDSM.16.MT88.4 R124, [R222+0x1500] ;  /* 0x00150000de7c783b */ /* 0x000ea60000004200 */
[--C-:B-1----:R-:W-:Y:S04]  /*83b0*/  FFMA.FTZ R106, R214, c[0x0][0x2d0], -R110.reuse ;  /* 0x0000b400d66a7a23 */ /* 0x102fe8000001086e */
[-C--:B------:R-:W-:Y:S01]  /*83c0*/  HMMA.16816.F32 R20, R112, R128.reuse, R20 ;  /* 0x000000807014723c */ /* 0x080fe20000001814 */
[----:B------:R1:W4:Y:S07]  /*83d0*/  MUFU.EX2 R142, R106 ;  /* 0x0000006a008e7308 */ /* 0x00032e0000000800 */
[C---:B------:R-:W-:Y:S08]  /*83e0*/  HMMA.16816.F32 R24, R116.reuse, R128, R24 ;  /* 0x000000807418723c */ /* 0x040ff00000001818 */
[-C--:B------:R-:W-:Y:S08]  /*83f0*/  HMMA.16816.F32 R28, R116, R130.reuse, R28 ;  /* 0x00000082741c723c */ /* 0x080ff0000000181c */
[C---:B------:R-:W-:Y:S01]  /*8400*/  HMMA.16816.F32 R32, R112.reuse, R130, R32 ;  /* 0x000000827020723c */ /* 0x040fe20000001820 */
[----:B------:R-:W2:Y:S03]  /*8410*/  LDSM.16.MT88.4 R128, [R221+0x2500] ;  /* 0x00250000dd80783b */ /* 0x000ea60000004200 */
[--C-:B-1----:R-:W-:Y:S01]  /*8420*/  FFMA.FTZ R106, R215, c[0x0][0x2d0], -R111.reuse ;  /* 0x0000b400d76a7a23 */ /* 0x102fe2000001086f */
[----:B----4-:R-:W-:Y:S03]  /*8430*/  MOV R215, R142 ;  /* 0x0000008e00d77202 */ /* 0x010fe60000000f00 */
[-C--:B---3--:R-:W-:Y:S01]  /*8440*/  HMMA.16816.F32 R36, R112, R120.reuse, R36 ;  /* 0x000000787024723c */ /* 0x088fe20000001824 */
[----:B------:R1:W-:Y:S07]  /*8450*/  MUFU.EX2 R213, R106 ;  /* 0x0000006a00d57308 */ /* 0x0003ee0000000800 */
[C---:B------:R-:W-:Y:S08]  /*8460*/  HMMA.16816.F32 R40, R116.reuse, R120, R40 ;  /* 0x000000787428723c */ /* 0x040ff00000001828 */
[-C--:B------:R-:W-:Y:S08]  /*8470*/  HMMA.16816.F32 R44, R116, R122.reuse, R44 ;  /* 0x0000007a742c723c */ /* 0x080ff0000000182c */
[C---:B------:R-:W-:Y:S01]  /*8480*/  HMMA.16816.F32 R48, R112.reuse, R122, R48 ;  /* 0x0000007a7030723c */ /* 0x040fe20000001830 */
[----:B------:R-:W3:Y:S03]  /*8490*/  LDSM.16.MT88.4 R120, [R222+0x2500] ;  /* 0x00250000de78783b */ /* 0x000ee60000004200 */
[--C-:B-1----:R-:W-:Y:S01]  /*84a0*/  FFMA.FTZ R106, R216, c[0x0][0x2d0], -R111.reuse ;  /* 0x0000b400d86a7a23 */ /* 0x102fe2000001086f */
[----:B------:R-:W-:Y:S01]  /*84b0*/  MOV R216, R107 ;  /* 0x0000006b00d87202 */ /* 0x000fe20000000f00 */
[--C-:B------:R-:W-:Y:S01]  /*84c0*/  FFMA.FTZ R107, R210, c[0x0][0x2d0], -R110.reuse ;  /* 0x0000b400d26b7a23 */ /* 0x100fe2000001086e */
[----:B------:R-:W-:Y:S01]  /*84d0*/  MOV R210, R141 ;  /* 0x0000008d00d27202 */ /* 0x000fe20000000f00 */
[-C--:B--2---:R-:W-:Y:S01]  /*84e0*/  HMMA.16816.F32 R52, R112, R124.reuse, R52 ;  /* 0x0000007c7034723c */ /* 0x084fe20000001834 */
[----:B------:R1:W2:Y:S07]  /*84f0*/  MUFU.EX2 R214, R106 ;  /* 0x0000006a00d67308 */ /* 0x0002ae0000000800 */
[C---:B------:R-:W-:Y:S08]  /*8500*/  HMMA.16816.F32 R56, R116.reuse, R124, R56 ;  /* 0x0000007c7438723c */ /* 0x040ff00000001838 */
[-C--:B------:R-:W-:Y:S08]  /*8510*/  HMMA.16816.F32 R60, R116, R126.reuse, R60 ;  /* 0x0000007e743c723c */ /* 0x080ff0000000183c */
[C---:B------:R-:W-:Y:S01]  /*8520*/  HMMA.16816.F32 R64, R112.reuse, R126, R64 ;  /* 0x0000007e7040723c */ /* 0x040fe20000001840 */
[----:B------:R-:W4:Y:S03]  /*8530*/  LDSM.16.MT88.4 R124, [R221+0x900] ;  /* 0x00090000dd7c783b */ /* 0x000f260000004200 */
[----:B-1----:R-:W-:Y:S02]  /*8540*/  FFMA.FTZ R106, R209, c[0x0][0x2d0], -R110 ;  /* 0x0000b400d16a7a23 */ /* 0x002fe4000001086e */
[----:B------:R1:W-:Y:S02]  /*8550*/  MUFU.EX2 R209, R107 ;  /* 0x0000006b00d17308 */ /* 0x0003e40000000800 */
[-C--:B------:R-:W-:Y:S08]  /*8560*/  HMMA.16816.F32 R68, R112, R128.reuse, R68 ;  /* 0x000000807044723c */ /* 0x080ff00000001844 */
[C---:B------:R-:W-:Y:S01]  /*8570*/  HMMA.16816.F32 R72, R116.reuse, R128, R72 ;  /* 0x000000807448723c */ /* 0x040fe20000001848 */
[----:B------:R2:W2:Y:S07]  /*8580*/  MUFU.EX2 R208, R106 ;  /* 0x0000006a00d07308 */ /* 0x0004ae0000000800 */
[-C--:B------:R-:W-:Y:S04]  /*8590*/  HMMA.16816.F32 R76, R116, R130.reuse, R76 ;  /* 0x00000082744c723c */ /* 0x080fe8000000184c */
[----:B-1----:R-:W-:Y:S01]  /*85a0*/  FFMA.FTZ R107, R218, c[0x0][0x2d0], -R176 ;  /* 0x0000b400da6b7a23 */ /* 0x002fe200000108b0 */
[----:B------:R-:W-:Y:S03]  /*85b0*/  MOV R218, R160 ;  /* 0x000000a000da7202 */ /* 0x000fe60000000f00 */
[C---:B------:R-:W-:Y:S01]  /*85c0*/  HMMA.16816.F32 R80, R112.reuse, R130, R80 ;  /* 0x000000827050723c */ /* 0x040fe20000001850 */
[----:B------:R-:W1:Y:S01]  /*85d0*/  LDSM.16.MT88.4 R128, [R222+0x900] ;  /* 0x00090000de80783b */ /* 0x000e620000004200 */
[----:B------:R4:W-:Y:S06]  /*85e0*/  MUFU.EX2 R204, R107 ;  /* 0x0000006b00cc7308 */ /* 0x0009ec0000000800 */
[-C--:B---3--:R-:W-:Y:S04]  /*85f0*/  HMMA.16816.F32 R84, R112, R120.reuse, R84 ;  /* 0x000000787054723c */ /* 0x088fe80000001854 */
[--C-:B--2---:R-:W-:Y:S01]  /*8600*/  FFMA.FTZ R106, R211, c[0x0][0x2d0], -R111.reuse ;  /* 0x0000b400d36a7a23 */ /* 0x104fe2000001086f */
[----:B------:R-:W-:Y:S02]  /*8610*/  MOV R211, R140 ;  /* 0x0000008c00d37202 */ /* 0x000fe40000000f00 */
[----:B------:R-:W-:Y:S01]  /*8620*/  LDSM.16.MT88.4 R140, [R222+0xd00] ;  /* 0x000d0000de8c783b */ /* 0x000fe20000004200 */
[C---:B------:R-:W-:Y:S01]  /*8630*/  HMMA.16816.F32 R88, R116.reuse, R120, R88 ;  /* 0x000000787458723c */ /* 0x040fe20000001858 */
[----:B------:R2:W-:Y:S07]  /*8640*/  MUFU.EX2 R207, R106 ;  /* 0x0000006a00cf7308 */ /* 0x0005ee0000000800 */
[-C--:B------:R-:W-:Y:S04]  /*8650*/  HMMA.16816.F32 R92, R116, R122.reuse, R92 ;  /* 0x0000007a745c723c */ /* 0x080fe8000000185c */
[----:B----4-:R-:W-:Y:S04]  /*8660*/  FFMA.FTZ R107, R178, c[0x0][0x2d0], -R110 ;  /* 0x0000b400b26b7a23 */ /* 0x010fe8000001086e */
[----:B------:R-:W-:Y:S01]  /*8670*/  HMMA.16816.F32 R96, R112, R122, R96 ;  /* 0x0000007a7060723c */ /* 0x000fe20000001860 */
[----:B------:R-:W3:Y:S01]  /*8680*/  LDSM.16.MT88.4 R120, [R221+0x1900] ;  /* 0x00190000dd78783b */ /* 0x000ee20000004200 */
[----:B------:R4:W-:Y:S05]  /*8690*/  MUFU.EX2 R192, R107 ;  /* 0x0000006b00c07308 */ /* 0x0009ea0000000800 */
[----:B------:R-:W-:Y:S01]  /*86a0*/  F2FP.PACK_AB R112, R215, R252 ;  /* 0x000000fcd770723e */ /* 0x000fe200000000ff */
[----:B--2---:R-:W-:Y:S01]  /*86b0*/  FFMA.FTZ R106, R212, c[0x0][0x2d0], -R111 ;  /* 0x0000b400d46a7a23 */ /* 0x004fe2000001086f */
[----:B------:R-:W-:Y:S03]  /*86c0*/  F2FP.PACK_AB R113, R214, R213 ;  /* 0x000000d5d671723e */ /* 0x000fe600000000ff */
[----:B------:R2:W1:Y:S01]  /*86d0*/  MUFU.EX2 R206, R106 ;  /* 0x0000006a00ce7308 */ /* 0x0004620000000800 */
[----:B------:R-:W-:Y:S02]  /*86e0*/  F2FP.PACK_AB R114, R209, R208 ;  /* 0x000000d0d172723e */ /* 0x000fe400000000ff */
[----:B------:R-:W-:Y:S02]  /*86f0*/  MOV R212, R139 ;  /* 0x0000008b00d47202 */ /* 0x000fe40000000f00 */
[----:B------:R-:W-:Y:S01]  /*8700*/  MOV R139, R190 ;  /* 0x000000be008b7202 */ /* 0x000fe20000000f00 */
[--C-:B----4-:R-:W-:Y:S04]  /*8710*/  FFMA.FTZ R107, R240, c[0x0][0x2d0], -R176.reuse ;  /* 0x0000b400f06b7a23 */ /* 0x110fe800000108b0 */
[----:B------:R-:W-:Y:S01]  /*8720*/  MUFU.EX2 R188, R107 ;  /* 0x0000006b00bc7308 */ /* 0x000fe20000000800 */
[--C-:B--2---:R-:W-:Y:S01]  /*8730*/  FFMA.FTZ R106, R217, c[0x0][0x2d0], -R176.reuse ;  /* 0x0000b400d96a7a23 */ /* 0x104fe200000108b0 */
[----:B-1----:R-:W-:Y:S08]  /*8740*/  F2FP.PACK_AB R115, R206, R207 ;  /* 0x000000cfce73723e */ /* 0x002ff000000000ff */
[----:B------:R-:W-:Y:S01]  /*8750*/  MUFU.EX2 R107, R108 ;  /* 0x0000006c006b7308 */ /* 0x000fe20000000800 */
[----:B------:R-:W-:Y:S02]  /*8760*/  MOV R217, R138 ;  /* 0x0000008a00d97202 */ /* 0x000fe40000000f00 */
[----:B------:R-:W-:Y:S01]  /*8770*/  MOV R138, R189 ;  /* 0x000000bd008a7202 */ /* 0x000fe20000000f00 */
[-C--:B------:R-:W-:Y:S06]  /*8780*/  HMMA.16816.F32 R4, R112, R124.reuse, R4 ;  /* 0x0000007c7004723c */ /* 0x080fec0000001804 */
[----:B------:R1:W2:Y:S02]  /*8790*/  MUFU.EX2 R205, R106 ;  /* 0x0000006a00cd7308 */ /* 0x0002a40000000800 */
[--C-:B-1----:R-:W-:Y:S01]  /*87a0*/  FFMA.FTZ R106, R219, c[0x0][0x2d0], -R3.reuse ;  /* 0x0000b400db6a7a23 */ /* 0x102fe20000010803 */
[----:B--2---:R-:W-:Y:S03]  /*87b0*/  F2FP.PACK_AB R116, R204, R205 ;  /* 0x000000cdcc74723e */ /* 0x004fe600000000ff */
[----:B------:R-:W-:Y:S04]  /*87c0*/  MOV R219, R155 ;  /* 0x0000009b00db7202 */ /* 0x000fe80000000f00 */
[----:B------:R1:W-:Y:S02]  /*87d0*/  MUFU.EX2 R203, R106 ;  /* 0x0000006a00cb7308 */ /* 0x0003e40000000800 */
[--C-:B-1----:R-:W-:Y:S01]  /*87e0*/  FFMA.FTZ R106, R229, c[0x0][0x2d0], -R3.reuse ;  /* 0x0000b400e56a7a23 */ /* 0x102fe20000010803 */
[----:B------:R-:W-:Y:S07]  /*87f0*/  MOV R229, R154 ;  /* 0x0000009a00e57202 */ /* 0x000fee0000000f00 */
[----:B------:R1:W2:Y:S02]  /*8800*/  MUFU.EX2 R202, R106 ;  /* 0x0000006a00ca7308 */ /* 0x0002a40000000800 */
[--C-:B-1----:R-:W-:Y:S01]  /*8810*/  FFMA.FTZ R106, R230, c[0x0][0x2d0], -R176.reuse ;  /* 0x0000b400e66a7a23 */ /* 0x102fe200000108b0 */
[----:B--2---:R-:W-:Y:S02]  /*8820*/  F2FP.PACK_AB R117, R202, R203 ;  /* 0x000000cbca75723e */ /* 0x004fe400000000ff */
[----:B------:R-:W-:Y:S05]  /*8830*/  MOV R230, R153 ;  /* 0x0000009900e67202 */ /* 0x000fea0000000f00 */
[----:B------:R1:W-:Y:S01]  /*8840*/  MUFU.EX2 R201, R106 ;  /* 0x0000006a00c97308 */ /* 0x0003e20000000800 */
[----:B------:R-:W-:Y:S02]  /*8850*/  MOV R153, R150 ;  /* 0x0000009600997202 */ /* 0x000fe40000000f00 */
[----:B------:R-:W-:Y:S02]  /*8860*/  MOV R150, R147 ;  /* 0x0000009300967202 */ /* 0x000fe40000000f00 */
[----:B------:R-:W-:Y:S02]  /*8870*/  MOV R147, R144 ;  /* 0x0000009000937202 */ /* 0x000fe40000000f00 */
[----:B------:R-:W-:Y:S02]  /*8880*/  MOV R144, R134 ;  /* 0x0000008600907202 */ /* 0x000fe40000000f00 */
[----:B------:R-:W-:Y:S02]  /*8890*/  MOV R134, R181 ;  /* 0x000000b500867202 */ /* 0x000fe40000000f00 */
[----:B------:R-:W-:Y:S01]  /*88a0*/  MOV R240, R144 ;  /* 0x0000009000f07202 */ /* 0x000fe20000000f00 */
[----:B-1----:R-:W-:Y:S01]  /*88b0*/  FFMA.FTZ R106, R231, c[0x0][0x2d0], -R176 ;  /* 0x0000b400e76a7a23 */ /* 0x002fe200000108b0 */
[----:B------:R-:W-:Y:S02]  /*88c0*/  MOV R231, R151 ;  /* 0x0000009700e77202 */ /* 0x000fe40000000f00 */
[----:B------:R-:W-:Y:S01]  /*88d0*/  MOV R151, R148 ;  /* 0x0000009400977202 */ /* 0x000fe20000000f00 */
[----:B------:R1:W2:Y:S01]  /*88e0*/  MUFU.EX2 R200, R106 ;  /* 0x0000006a00c87308 */ /* 0x0002a20000000800 */
[----:B------:R-:W-:Y:S02]  /*88f0*/  MOV R148, R145 ;  /* 0x0000009100947202 */ /* 0x000fe40000000f00 */
[----:B------:R-:W-:Y:S02]  /*8900*/  MOV R145, R138 ;  /* 0x0000008a00917202 */ /* 0x000fe40000000f00 */
[----:B------:R-:W-:Y:S02]  /*8910*/  MOV R138, R132 ;  /* 0x00000084008a7202 */ /* 0x000fe40000000f00 */
[----:B------:R-:W-:Y:S01]  /*8920*/  MOV R132, R182 ;  /* 0x000000b600847202 */ /* 0x000fe20000000f00 */
[--C-:B-1----:R-:W-:Y:S01]  /*8930*/  FFMA.FTZ R106, R232, c[0x0][0x2d0], -R3.reuse ;  /* 0x0000b400e86a7a23 */ /* 0x102fe20000010803 */
[----:B--2---:R-:W-:Y:S02]  /*8940*/  F2FP.PACK_AB R118, R200, R201 ;  /* 0x000000c9c876723e */ /* 0x004fe400000000ff */
[----:B------:R-:W-:Y:S01]  /*8950*/  MOV R232, R149 ;  /* 0x0000009500e87202 */ /* 0x000fe20000000f00 */
[----:B------:R1:W-:Y:S01]  /*8960*/  MUFU.EX2 R199, R106 ;  /* 0x0000006a00c77308 */ /* 0x0003e20000000800 */
[----:B------:R-:W-:Y:S02]  /*8970*/  MOV R149, R146 ;  /* 0x0000009200957202 */ /* 0x000fe40000000f00 */
[----:B------:R-:W-:Y:S02]  /*8980*/  MOV R146, R139 ;  /* 0x0000008b00927202 */ /* 0x000fe40000000f00 */
[----:B------:R-:W-:Y:S02]  /*8990*/  MOV R139, R133 ;  /* 0x00000085008b7202 */ /* 0x000fe40000000f00 */
[----:B------:R-:W-:Y:S01]  /*89a0*/  MOV R133, R180 ;  /* 0x000000b400857202 */ /* 0x000fe20000000f00 */
[----:B-1----:R-:W-:Y:S01]  /*89b0*/  FFMA.FTZ R106, R233, c[0x0][0x2d0], -R3 ;  /* 0x0000b400e96a7a23 */ /* 0x002fe20000010803 */
[----:B------:R-:W-:Y:S02]  /*89c0*/  MOV R233, R183 ;  /* 0x000000b700e97202 */ /* 0x000fe40000000f00 */
[----:B------:R-:W-:Y:S01]  /*89d0*/  LDSM.16.MT88.4 R180, [R221+0x2d00] ;  /* 0x002d0000ddb4783b */ /* 0x000fe20000004200 */
        /* <DEDUP_REMOVED lines=10> */
[----:B------:R-:W-:Y:S03]  /*8a80*/  MOV R235, R135 ;  /* 0x0000008700eb7202 */ /* 0x000fe60000000f00 */
[-C--:B------:R-:W-:Y:S01]  /*8a90*/  HMMA.16816.F32 R20, R112, R128.reuse, R20 ;  /* 0x000000807014723c */ /* 0x080fe20000001814 */
[----:B------:R1:W4:Y:S07]  /*8aa0*/  MUFU.EX2 R196, R106 ;  /* 0x0000006a00c47308 */ /* 0x00032e0000000800 */
[C---:B------:R-:W-:Y:S08]  /*8ab0*/  HMMA.16816.F32 R24, R116.reuse, R128, R24 ;  /* 0x000000807418723c */ /* 0x040ff00000001818 */
[-C--:B------:R-:W-:Y:S08]  /*8ac0*/  HMMA.16816.F32 R28, R116, R130.reuse, R28 ;  /* 0x00000082741c723c */ /* 0x080ff0000000181c */
[C---:B------:R-:W-:Y:S01]  /*8ad0*/  HMMA.16816.F32 R32, R112.reuse, R130, R32 ;  /* 0x000000827020723c */ /* 0x040fe20000001820 */
[----:B------:R-:W2:Y:S03]  /*8ae0*/  LDSM.16.MT88.4 R128, [R221+0x2900] ;  /* 0x00290000dd80783b */ /* 0x000ea60000004200 */
[--C-:B-1----:R-:W-:Y:S01]  /*8af0*/  FFMA.FTZ R106, R237, c[0x0][0x2d0], -R111.reuse ;  /* 0x0000b400ed6a7a23 */ /* 0x102fe2000001086f */
[----:B----4-:R-:W-:Y:S02]  /*8b00*/  F2FP.PACK_AB R108, R196, R197 ;  /* 0x000000c5c46c723e */ /* 0x010fe400000000ff */
[----:B------:R-:W-:Y:S01]  /*8b10*/  MOV R237, R136 ;  /* 0x0000008800ed7202 */ /* 0x000fe20000000f00 */
[-C--:B---3--:R-:W-:Y:S01]  /*8b20*/  HMMA.16816.F32 R36, R112, R120.reuse, R36 ;  /* 0x000000787024723c */ /* 0x088fe20000001824 */
[----:B------:R1:W-:Y:S07]  /*8b30*/  MUFU.EX2 R195, R106 ;  /* 0x0000006a00c37308 */ /* 0x0003ee0000000800 */
[C---:B------:R-:W-:Y:S08]  /*8b40*/  HMMA.16816.F32 R40, R116.reuse, R120, R40 ;  /* 0x000000787428723c */ /* 0x040ff00000001828 */
[-C--:B------:R-:W-:Y:S08]  /*8b50*/  HMMA.16816.F32 R44, R116, R122.reuse, R44 ;  /* 0x0000007a742c723c */ /* 0x080ff0000000182c */
[C---:B------:R-:W-:Y:S01]  /*8b60*/  HMMA.16816.F32 R48, R112.reuse, R122, R48 ;  /* 0x0000007a7030723c */ /* 0x040fe20000001830 */
[----:B------:R-:W3:Y:S03]  /*8b70*/  LDSM.16.MT88.4 R120, [R222+0x2900] ;  /* 0x00290000de78783b */ /* 0x000ee60000004200 */
[--C-:B-1----:R-:W-:Y:S01]  /*8b80*/  FFMA.FTZ R106, R238, c[0x0][0x2d0], -R111.reuse ;  /* 0x0000b400ee6a7a23 */ /* 0x102fe2000001086f */
[----:B------:R-:W-:Y:S03]  /*8b90*/  MOV R238, R137 ;  /* 0x0000008900ee7202 */ /* 0x000fe60000000f00 */
[-C--:B--2---:R-:W-:Y:S01]  /*8ba0*/  HMMA.16816.F32 R52, R112, R124.reuse, R52 ;  /* 0x0000007c7034723c */ /* 0x084fe20000001834 */
[----:B------:R1:W-:Y:S07]  /*8bb0*/  MUFU.EX2 R194, R106 ;  /* 0x0000006a00c27308 */ /* 0x0003ee0000000800 */
[C---:B------:R-:W-:Y:S08]  /*8bc0*/  HMMA.16816.F32 R56, R116.reuse, R124, R56 ;  /* 0x0000007c7438723c */ /* 0x040ff00000001838 */
[-C--:B------:R-:W-:Y:S08]  /*8bd0*/  HMMA.16816.F32 R60, R116, R126.reuse, R60 ;  /* 0x0000007e743c723c */ /* 0x080ff0000000183c */
[C---:B------:R-:W-:Y:S01]  /*8be0*/  HMMA.16816.F32 R64, R112.reuse, R126, R64 ;  /* 0x0000007e7040723c */ /* 0x040fe20000001840 */
[----:B------:R-:W2:Y:S03]  /*8bf0*/  LDSM.16.MT88.4 R124, [R221+0xd00] ;  /* 0x000d0000dd7c783b */ /* 0x000ea60000004200 */
[----:B-1----:R-:W-:Y:S04]  /*8c00*/  FFMA.FTZ R106, R177, c[0x0][0x2d0], -R110 ;  /* 0x0000b400b16a7a23 */ /* 0x002fe8000001086e */
[-C--:B------:R-:W-:Y:S01]  /*8c10*/  HMMA.16816.F32 R68, R112, R128.reuse, R68 ;  /* 0x000000807044723c */ /* 0x080fe20000001844 */
[----:B------:R1:W4:Y:S07]  /*8c20*/  MUFU.EX2 R193, R106 ;  /* 0x0000006a00c17308 */ /* 0x00032e0000000800 */
[C---:B------:R-:W-:Y:S08]  /*8c30*/  HMMA.16816.F32 R72, R116.reuse, R128, R72 ;  /* 0x000000807448723c */ /* 0x040ff00000001848 */
[-C--:B------:R-:W-:Y:S08]  /*8c40*/  HMMA.16816.F32 R76, R116, R130.reuse, R76 ;  /* 0x00000082744c723c */ /* 0x080ff0000000184c */
[C---:B------:R-:W-:Y:S04]  /*8c50*/  HMMA.16816.F32 R80, R112.reuse, R130, R80 ;  /* 0x000000827050723c */ /* 0x040fe80000001850 */
[--C-:B-1----:R-:W-:Y:S01]  /*8c60*/  FFMA.FTZ R106, R179, c[0x0][0x2d0], -R111.reuse ;  /* 0x0000b400b36a7a23 */ /* 0x102fe2000001086f */
[----:B----4-:R-:W-:Y:S03]  /*8c70*/  F2FP.PACK_AB R110, R192, R193 ;  /* 0x000000c1c06e723e */ /* 0x010fe600000000ff */
[-C--:B---3--:R-:W-:Y:S01]  /*8c80*/  HMMA.16816.F32 R84, R112, R120.reuse, R84 ;  /* 0x000000787054723c */ /* 0x088fe20000001854 */
[----:B------:R1:W-:Y:S07]  /*8c90*/  MUFU.EX2 R191, R106 ;  /* 0x0000006a00bf7308 */ /* 0x0003ee0000000800 */
[C---:B------:R-:W-:Y:S08]  /*8ca0*/  HMMA.16816.F32 R88, R116.reuse, R120, R88 ;  /* 0x000000787458723c */ /* 0x040ff00000001858 */
[-C--:B------:R-:W-:Y:S08]  /*8cb0*/  HMMA.16816.F32 R92, R116, R122.reuse, R92 ;  /* 0x0000007a745c723c */ /* 0x080ff0000000185c */
[----:B------:R-:W-:Y:S04]  /*8cc0*/  HMMA.16816.F32 R96, R112, R122, R96 ;  /* 0x0000007a7060723c */ /* 0x000fe80000001860 */
[----:B-1----:R-:W-:Y:S01]  /*8cd0*/  FFMA.FTZ R106, R234, c[0x0][0x2d0], -R111 ;  /* 0x0000b400ea6a7a23 */ /* 0x002fe2000001086f */
[----:B------:R-:W-:Y:S03]  /*8ce0*/  MOV R234, R138 ;  /* 0x0000008a00ea7202 */ /* 0x000fe60000000f00 */
[----:B------:R1:W3:Y:S04]  /*8cf0*/  MUFU.EX2 R190, R106 ;  /* 0x0000006a00be7308 */ /* 0x0002e80000000800 */
[--C-:B-1----:R-:W-:Y:S01]  /*8d00*/  FFMA.FTZ R106, R239, c[0x0][0x2d0], -R176.reuse ;  /* 0x0000b400ef6a7a23 */ /* 0x102fe200000108b0 */
[----:B---3--:R-:W-:Y:S02]  /*8d10*/  F2FP.PACK_AB R111, R190, R191 ;  /* 0x000000bfbe6f723e */ /* 0x008fe400000000ff */
[----:B------:R-:W-:Y:S03]  /*8d20*/  MOV R239, R139 ;  /* 0x0000008b00ef7202 */ /* 0x000fe60000000f00 */
[----:B------:R1:W-:Y:S02]  /*8d30*/  MUFU.EX2 R189, R106 ;  /* 0x0000006a00bd7308 */ /* 0x0003e40000000800 */
[--C-:B-1----:R-:W-:Y:S01]  /*8d40*/  FFMA.FTZ R106, R242, c[0x0][0x2d0], -R3.reuse ;  /* 0x0000b400f26a7a23 */ /* 0x102fe20000010803 */
[----:B------:R-:W-:Y:S07]  /*8d50*/  MOV R242, R145 ;  /* 0x0000009100f27202 */ /* 0x000fee0000000f00 */
[----:B------:R1:W-:Y:S02]  /*8d60*/  MUFU.EX2 R187, R106 ;  /* 0x0000006a00bb7308 */ /* 0x0003e40000000800 */
[--C-:B-1----:R-:W-:Y:S01]  /*8d70*/  FFMA.FTZ R106, R243, c[0x0][0x2d0], -R3.reuse ;  /* 0x0000b400f36a7a23 */ /* 0x102fe20000010803 */
[----:B------:R-:W-:Y:S01]  /*8d80*/  MOV R243, R146 ;  /* 0x0000009200f37202 */ /* 0x000fe20000000f00 */
[----:B------:R-:W-:Y:S01]  /*8d90*/  FFMA.FTZ R3, R109, c[0x0][0x2d0], -R3 ;  /* 0x0000b4006d037a23 */ /* 0x000fe20000010803 */
[----:B------:R-:W-:Y:S05]  /*8da0*/  F2FP.PACK_AB R109, R194, R195 ;  /* 0x000000c3c26d723e */ /* 0x000fea00000000ff */
[----:B------:R1:W3:Y:S02]  /*8db0*/  MUFU.EX2 R186, R106 ;  /* 0x0000006a00ba7308 */ /* 0x0002e40000000800 */
[-C--:B--2---:R-:W-:Y:S01]  /*8dc0*/  HMMA.16816.F32 R116, R108, R124.reuse, R4 ;  /* 0x0000007c6c74723c */ /* 0x084fe20000001804 */
[----:B------:R-:W2:Y:S04]  /*8dd0*/  LDSM.16.MT88.4 R4, [R222+0x2d00] ;  /* 0x002d0000de04783b */ /* 0x000ea80000004200 */
[--C-:B-1----:R-:W-:Y:S01]  /*8de0*/  FFMA.FTZ R106, R244, c[0x0][0x2d0], -R176.reuse ;  /* 0x0000b400f46a7a23 */ /* 0x102fe200000108b0 */
[----:B---3--:R-:W-:Y:S02]  /*8df0*/  F2FP.PACK_AB R177, R186, R187 ;  /* 0x000000bbbab1723e */ /* 0x008fe400000000ff */
[----:B------:R-:W-:Y:S01]  /*8e00*/  MOV R244, R147 ;  /* 0x0000009300f47202 */ /* 0x000fe20000000f00 */
[----:B------:R1:W-:Y:S03]  /*8e10*/  MUFU.EX2 R185, R106 ;  /* 0x0000006a00b97308 */ /* 0x0003e60000000800 */
[----:B-1----:R-:W-:Y:S01]  /*8e20*/  FFMA.FTZ R106, R241, c[0x0][0x2d0], -R176 ;  /* 0x0000b400f16a7a23 */ /* 0x002fe200000108b0 */
[----:B------:R-:W-:Y:S02]  /*8e30*/  F2FP.PACK_AB R176, R188, R189 ;  /* 0x000000bdbcb0723e */ /* 0x000fe400000000ff */
[----:B------:R-:W-:Y:S04]  /*8e40*/  MOV R241, R148 ;  /* 0x0000009400f17202 */ /* 0x000fe80000000f00 */
[----:B------:R-:W1:Y:S10]  /*8e50*/  MUFU.EX2 R184, R106 ;  /* 0x0000006a00b87308 */ /* 0x000e740000000800 */
[----:B------:R-:W3:Y:S01]  /*8e60*/  MUFU.EX2 R106, R3 ;  /* 0x00000003006a7308 */ /* 0x000ee20000000800 */
[----:B-1----:R-:W-:Y:S02]  /*8e70*/  F2FP.PACK_AB R178, R184, R185 ;  /* 0x000000b9b8b2723e */ /* 0x002fe400000000ff */
[----:B---3--:R-:W-:Y:S02]  /*8e80*/  F2FP.PACK_AB R179, R106, R107 ;  /* 0x0000006b6ab3723e */ /* 0x008fe400000000ff */
[----:B------:R-:W-:Y:S05]  /*8e90*/  MOV R3, R161 ;  /* 0x000000a100037202 */ /* 0x000fea0000000f00 */
[C---:B------:R-:W-:Y:S07]  /*8ea0*/  HMMA.16816.F32 R112, R176.reuse, R124, R8 ;  /* 0x0000007cb070723c */ /* 0x040fee0000001808 */
[----:B------:R-:W-:Y:S01]  /*8eb0*/  MOV R8, R153 ;  /* 0x0000009900087202 */ /* 0x000fe20000000f00 */
[-C--:B------:R-:W-:Y:S01]  /*8ec0*/  HMMA.16816.F32 R120, R176, R126.reuse, R12 ;  /* 0x0000007eb078723c */ /* 0x080fe2000000180c */
[----:B------:R-:W3:Y:S03]  /*8ed0*/  LDL.LU R13, [R1+0x8] ;  /* 0x00000800010d7983 */ /* 0x000ee60000300800 */
[----:B------:R-:W-:Y:S02]  /*8ee0*/  MOV R11, R149 ;  /* 0x00000095000b7202 */ /* 0x000fe40000000f00 */
[----:B------:R-:W-:Y:S02]  /*8ef0*/  MOV R9, R150 ;  /* 0x0000009600097202 */ /* 0x000fe40000000f00 */
[C---:B------:R-:W-:Y:S04]  /*8f00*/  HMMA.16816.F32 R124, R108.reuse, R126, R16 ;  /* 0x0000007e6c7c723c */ /* 0x040fe80000001810 */
[----:B------:R-:W-:Y:S02]  /*8f10*/  MOV R12, R134 ;  /* 0x00000086000c7202 */ /* 0x000fe40000000f00 */
[----:B------:R-:W-:Y:S02]  /*8f20*/  MOV R15, R133 ;  /* 0x00000085000f7202 */ /* 0x000fe40000000f00 */
[-C--:B------:R-:W-:Y:S04]  /*8f30*/  HMMA.16816.F32 R128, R108, R140.reuse, R20 ;  /* 0x0000008c6c80723c */ /* 0x080fe80000001814 */
[----:B------:R-:W-:Y:S02]  /*8f40*/  MOV R19, R8 ;  /* 0x0000000800137202 */ /* 0x000fe40000000f00 */
[----:B------:R-:W-:Y:S02]  /*8f50*/  MOV R8, R3 ;  /* 0x0000000300087202 */ /* 0x000fe40000000f00 */
[----:B------:R-:W-:Y:S02]  /*8f60*/  MOV R3, R220 ;  /* 0x000000dc00037202 */ /* 0x000fe40000000f00 */
[----:B------:R1:W5:Y:S02]  /*8f70*/  LDL.LU R220, [R1+0x30] ;  /* 0x0000300001dc7983 */ /* 0x0003640000300800 */
[----:B------:R-:W-:Y:S02]  /*8f80*/  MOV R14, R132 ;  /* 0x00000084000e7202 */ /* 0x000fe40000000f00 */
[C---:B------:R-:W-:Y:S01]  /*8f90*/  HMMA.16816.F32 R132, R176.reuse, R140, R24 ;  /* 0x0000008cb084723c */ /* 0x040fe20000001818 */
[----:B------:R-:W4:Y:S03]  /*8fa0*/  LDL.LU R16, [R1+0xc] ;  /* 0x00000c0001107983 */ /* 0x000f260000300800 */
[----:B------:R-:W-:Y:S04]  /*8fb0*/  MOV R10, R151 ;  /* 0x00000097000a7202 */ /* 0x000fe80000000f00 */
        /* <DEDUP_REMOVED lines=14> */
[-C--:B--2---:R-:W-:Y:S08]  /*90a0*/  HMMA.16816.F32 R84, R108, R4.reuse, R84 ;  /* 0x000000046c54723c */ /* 0x084ff00000001854 */
[C---:B------:R-:W-:Y:S08]  /*90b0*/  HMMA.16816.F32 R88, R176.reuse, R4, R88 ;  /* 0x00000004b058723c */ /* 0x040ff00000001858 */
[-C--:B------:R-:W-:Y:S08]  /*90c0*/  HMMA.16816.F32 R92, R176, R6.reuse, R92 ;  /* 0x00000006b05c723c */ /* 0x080ff0000000185c */
[----:B------:R-:W-:Y:S04]  /*90d0*/  HMMA.16816.F32 R96, R108, R6, R96 ;  /* 0x000000066c60723c */ /* 0x000fe80000001860 */
[----:B---3--:R-:W-:Y:S02]  /*90e0*/  FFMA.FTZ R102, R102, R13, R12 ;  /* 0x0000000d66667223 */ /* 0x008fe4000001000c */
[----:B------:R-:W2:Y:S02]  /*90f0*/  LDL.LU R13, [R1+0x10] ;  /* 0x00001000010d7983 */ /* 0x000ea40000300800 */
[----:B------:R-:W-:Y:S02]  /*9100*/  FADD.FTZ R8, R8, R102 ;  /* 0x0000006608087221 */ /* 0x000fe40000010000 */
[----:B------:R-:W3:Y:S02]  /*9110*/  LDL.LU R12, [R1+0x14] ;  /* 0x00001400010c7983 */ /* 0x000ee40000300800 */
[----:B------:R-:W-:Y:S04]  /*9120*/  FADD.FTZ R8, R11, R8 ;  /* 0x000000080b087221 */ /* 0x000fe80000010000 */
[----:B------:R-:W-:Y:S04]  /*9130*/  FADD.FTZ R8, R242, R8 ;  /* 0x00000008f2087221 */ /* 0x000fe80000010000 */
[----:B------:R-:W-:Y:S04]  /*9140*/  FADD.FTZ R8, R238, R8 ;  /* 0x00000008ee087221 */ /* 0x000fe80000010000 */
[----:B------:R-:W-:Y:S04]  /*9150*/  FADD.FTZ R8, R233, R8 ;  /* 0x00000008e9087221 */ /* 0x000fe80000010000 */
[----:B------:R-:W-:Y:S02]  /*9160*/  FADD.FTZ R11, R229, R8 ;  /* 0x00000008e50b7221 */ /* 0x000fe40000010000 */
[----:B----4-:R-:W-:Y:S04]  /*9170*/  FFMA.FTZ R101, R101, R16, R19 ;  /* 0x0000001065657223 */ /* 0x010fe80000010013 */
[----:B------:R-:W-:Y:S04]  /*9180*/  FADD.FTZ R3, R3, R101 ;  /* 0x0000006503037221 */ /* 0x000fe80000010000 */
[----:B------:R-:W-:Y:S04]  /*9190*/  FADD.FTZ R3, R241, R3 ;  /* 0x00000003f1037221 */ /* 0x000fe80000010000 */
[----:B------:R-:W-:Y:S04]  /*91a0*/  FADD.FTZ R3, R240, R3 ;  /* 0x00000003f0037221 */ /* 0x000fe80000010000 */
[----:B------:R-:W-:Y:S04]  /*91b0*/  FADD.FTZ R3, R237, R3 ;  /* 0x00000003ed037221 */ /* 0x000fe80000010000 */
[----:B------:R-:W-:Y:S02]  /*91c0*/  FADD.FTZ R3, R232, R3 ;  /* 0x00000003e8037221 */ /* 0x000fe40000010000 */
[----:B--2---:R-:W-:Y:S02]  /*91d0*/  FFMA.FTZ R100, R100, R13, R14 ;  /* 0x0000000d64647223 */ /* 0x004fe4000001000e */
[----:B---3--:R-:W-:Y:S02]  /*91e0*/  FFMA.FTZ R0, R0, R12, R15 ;  /* 0x0000000c00007223 */ /* 0x008fe4000001000f */
        /* <DEDUP_REMOVED lines=41> */
[----:B------:R2:W-:Y:S01]  /*9480*/  STL [R1+0x8], R4 ;  /* 0x0000080401007387 */ /* 0x0005e20000100800 */
[----:B------:R-:W-:Y:S02]  /*9490*/  FADD.FTZ R8, R187, R8 ;  /* 0x00000008bb087221 */ /* 0x000fe40000010000 */
[----:B------:R-:W-:Y:S02]  /*94a0*/  FADD.FTZ R5, R188, R0 ;  /* 0x00000000bc057221 */ /* 0x000fe40000010000 */
[----:B------:R-:W-:Y:S02]  /*94b0*/  FADD.FTZ R6, R191, R3 ;  /* 0x00000003bf067221 */ /* 0x000fe40000010000 */
[----:B------:R-:W-:Y:S02]  /*94c0*/  FADD.FTZ R5, R185, R5 ;  /* 0x00000005b9057221 */ /* 0x000fe40000010000 */
[----:B------:R-:W-:Y:S02]  /*94d0*/  FADD.FTZ R6, R190, R6 ;  /* 0x00000006be067221 */ /* 0x000fe40000010000 */
[----:B------:R-:W-:Y:S03]  /*94e0*/  FADD.FTZ R0, R186, R8 ;  /* 0x00000008ba007221 */ /* 0x000fe60000010000 */
[----:B------:R-:W-:Y:S01]  /*94f0*/  STL [R1+0xc], R6 ;  /* 0x00000c0601007387 */ /* 0x000fe20000100800 */
[----:B------:R-:W-:Y:S01]  /*9500*/  FADD.FTZ R3, R107, R0 ;  /* 0x000000006b037221 */ /* 0x000fe20000010000 */
[----:B------:R-:W-:Y:S02]  /*9510*/  IADD3 R0, R245, -0x1, RZ ;  /* 0xfffffffff5007810 */ /* 0x000fe40007ffe0ff */
[----:B------:R-:W-:Y:S01]  /*9520*/  MOV R107, R2 ;  /* 0x00000002006b7202 */ /* 0x000fe20000000f00 */
[----:B------:R-:W-:Y:S01]  /*9530*/  FADD.FTZ R3, R106, R3 ;  /* 0x000000036a037221 */ /* 0x000fe20000010000 */
[----:B------:R-:W-:Y:S02]  /*9540*/  MOV R245, R0 ;  /* 0x0000000000f57202 */ /* 0x000fe40000000f00 */
[----:B------:R-:W-:Y:S01]  /*9550*/  MOV R106, R103 ;  /* 0x00000067006a7202 */ /* 0x000fe20000000f00 */
[----:B--2---:R-:W-:Y:S05]  /*9560*/  FADD.FTZ R4, R184, R5 ;  /* 0x00000005b8047221 */ /* 0x004fea0000010000 */
[----:B------:R-:W-:Y:S04]  /*9570*/  STL [R1+0x10], R4 ;  /* 0x0000100401007387 */ /* 0x000fe80000100800 */
[----:B------:R2:W-:Y:S02]  /*9580*/  STL [R1+0x14], R3 ;  /* 0x0000140301007387 */ /* 0x0005e40000100800 */
[----:B--2---:R-:W-:Y:S01]  /*9590*/  MOV R3, R105 ;  /* 0x0000006900037202 */ /* 0x004fe20000000f00 */
[----:B-1---5:R-:W-:-:S05]  /*95a0*/  @P0 BRA `(.L_x_33) ;  /* 0xffffc5b000000947 */ /* 0x022fca000383ffff */
.L_x_32:
[----:B--2---:R-:W2:Y:S04]  /*95b0*/  LDL.LU R0, [R1+0x8] ;  /* 0x0000080001007983 */ /* 0x004ea80000300800 */
[----:B------:R-:W3:Y:S04]  /*95c0*/  LDL.LU R4, [R1+0xc] ;  /* 0x00000c0001047983 */ /* 0x000ee80000300800 */
[----:B------:R-:W4:Y:S04]  /*95d0*/  LDL.LU R10, [R1+0x10] ;  /* 0x00001000010a7983 */ /* 0x000f280000300800 */
[----:B------:R-:W5:Y:S01]  /*95e0*/  LDL.LU R8, [R1+0x14] ;  /* 0x0000140001087983 */ /* 0x000f620000300800 */
[----:B------:R-:W-:-:S02]  /*95f0*/  MOV R50, 0xff800000 ;  /* 0xff80000000327802 */ /* 0x000fc40000000f00 */
[----:B------:R-:W-:Y:S02]  /*9600*/  MOV R51, 0xff800000 ;  /* 0xff80000000337802 */ /* 0x000fe40000000f00 */
[----:B------:R-:W-:Y:S02]  /*9610*/  MOV R53, 0xff800000 ;  /* 0xff80000000357802 */ /* 0x000fe40000000f00 */
[----:B------:R-:W-:Y:S02]  /*9620*/  MOV R54, 0xff800000 ;  /* 0xff80000000367802 */ /* 0x000fe40000000f00 */
[----:B------:R-:W-:Y:S01]  /*9630*/  PLOP3.LUT P4, PT, PT, PT, PT, 0x8, 0x0 ;  /* 0x000000000000781c */ /* 0x000fe20003f8e170 */
[----:B--2---:R-:W1:Y:S04]  /*9640*/  SHFL.BFLY PT, R5, R0, 0x2, 0x1f ;  /* 0x0c401f0000057f89 */ /* 0x004e6800000e0000 */
[----:B---3--:R-:W2:Y:S04]  /*9650*/  SHFL.BFLY PT, R9, R4, 0x2, 0x1f ;  /* 0x0c401f0004097f89 */ /* 0x008ea800000e0000 */
[----:B----4-:R-:W3:Y:S04]  /*9660*/  SHFL.BFLY PT, R7, R10, 0x2, 0x1f ;  /* 0x0c401f000a077f89 */ /* 0x010ee800000e0000 */
[----:B-----5:R-:W4:Y:S01]  /*9670*/  SHFL.BFLY PT, R6, R8, 0x2, 0x1f ;  /* 0x0c401f0008067f89 */ /* 0x020f2200000e0000 */
[----:B-1----:R-:W-:-:S02]  /*9680*/  FADD.FTZ R5, R5, R0 ;  /* 0x0000000005057221 */ /* 0x002fc40000010000 */
[----:B--2---:R-:W-:-:S03]  /*9690*/  FADD.FTZ R9, R9, R4 ;  /* 0x0000000409097221 */ /* 0x004fc60000010000 */
[----:B------:R-:W1:Y:S01]  /*96a0*/  SHFL.BFLY PT, R0, R5, 0x1, 0x1f ;  /* 0x0c201f0005007f89 */ /* 0x000e6200000e0000 */
[----:B---3--:R-:W-:-:S03]  /*96b0*/  FADD.FTZ R7, R7, R10 ;  /* 0x0000000a07077221 */ /* 0x008fc60000010000 */
[----:B------:R-:W2:Y:S01]  /*96c0*/  SHFL.BFLY PT, R4, R9, 0x1, 0x1f ;  /* 0x0c201f0009047f89 */ /* 0x000ea200000e0000 */
[----:B----4-:R-:W-:-:S03]  /*96d0*/  FADD.FTZ R6, R6, R8 ;  /* 0x0000000806067221 */ /* 0x010fc60000010000 */
[----:B------:R-:W3:Y:S04]  /*96e0*/  SHFL.BFLY PT, R3, R7, 0x1, 0x1f ;  /* 0x0c201f0007037f89 */ /* 0x000ee800000e0000 */
[----:B------:R-:W4:Y:S01]  /*96f0*/  SHFL.BFLY PT, R8, R6, 0x1, 0x1f ;  /* 0x0c201f0006087f89 */ /* 0x000f2200000e0000 */
[----:B-1----:R-:W-:Y:S01]  /*9700*/  FADD.FTZ R5, R5, R0 ;  /* 0x0000000005057221 */ /* 0x002fe20000010000 */
[----:B------:R-:W-:Y:S01]  /*9710*/  MOV R0, RZ ;  /* 0x000000ff00007202 */ /* 0x000fe20000000f00 */
[----:B--2---:R-:W-:-:S03]  /*9720*/  FADD.FTZ R9, R9, R4 ;  /* 0x0000000409097221 */ /* 0x004fc60000010000 */
[----:B------:R-:W-:Y:S02]  /*9730*/  FSETP.NE.FTZ.AND P3, PT, R5, RZ, PT ;  /* 0x000000ff0500720b */ /* 0x000fe40003f75000 */
[----:B------:R-:W-:Y:S01]  /*9740*/  MOV R4, RZ ;  /* 0x000000ff00047202 */ /* 0x000fe20000000f00 */
[----:B---3--:R-:W-:Y:S01]  /*9750*/  FADD.FTZ R7, R7, R3 ;  /* 0x0000000307077221 */ /* 0x008fe20000010000 */
[----:B------:R-:W-:Y:S02]  /*9760*/  FSETP.NE.FTZ.AND P2, PT, R9, RZ, PT ;  /* 0x000000ff0900720b */ /* 0x000fe40003f55000 */
[----:B------:R-:W-:Y:S01]  /*9770*/  MOV R3, RZ ;  /* 0x000000ff00037202 */ /* 0x000fe20000000f00 */
[----:B----4-:R-:W-:Y:S01]  /*9780*/  FADD.FTZ R6, R8, R6 ;  /* 0x0000000608067221 */ /* 0x010fe20000010000 */
[----:B------:R-:W-:-:S04]  /*9790*/  FSETP.NE.FTZ.AND P1, PT, R7, RZ, PT ;  /* 0x000000ff0700720b */ /* 0x000fc80003f35000 */
[----:B------:R-:W-:Y:S01]  /*97a0*/  FSETP.NE.FTZ.AND P0, PT, R6, RZ, PT ;  /* 0x000000ff0600720b */ /* 0x000fe20003f15000 */
[----:B------:R-:W1:Y:S08]  /*97b0*/  @P3 MUFU.RCP R0, R5 ;  /* 0x0000000500003308 */ /* 0x000e700000001000 */
[----:B------:R-:W2:Y:S04]  /*97c0*/  @P1 MUFU.RCP R3, R7 ;  /* 0x0000000700031308 */ /* 0x000ea80000001000 */
[----:B------:R-:W-:Y:S01]  /*97d0*/  @P0 MOV R8, 0x3f317218 ;  /* 0x3f31721800080802 */ /* 0x000fe20000000f00 */
[----:B-1----:R-:W-:-:S03]  /*97e0*/  FMUL.FTZ R116, R0, R116 ;  /* 0x0000007400747220 */ /* 0x002fc60000410000 */
[----:B------:R-:W1:Y:S01]  /*97f0*/  @P2 MUFU.RCP R4, R9 ;  /* 0x0000000900042308 */ /* 0x000e620000001000 */
[C---:B------:R-:W-:Y:S02]  /*9800*/  FMUL.FTZ R45, R0.reuse, R117 ;  /* 0x00000075002d7220 */ /* 0x040fe40000410000 */
[C---:B------:R-:W-:Y:S02]  /*9810*/  FMUL.FTZ R124, R0.reuse, R124 ;  /* 0x0000007c007c7220 */ /* 0x040fe40000410000 */
[C---:B------:R-:W-:Y:S02]  /*9820*/  FMUL.FTZ R43, R0.reuse, R125 ;  /* 0x0000007d002b7220 */ /* 0x040fe40000410000 */
[C---:B------:R-:W-:Y:S01]  /*9830*/  FMUL.FTZ R128, R0.reuse, R128 ;  /* 0x0000008000807220 */ /* 0x040fe20000410000 */
[----:B------:R-:W-:Y:S01]  /*9840*/  @P3 MUFU.LG2 R11, R5 ;  /* 0x00000005000b3308 */ /* 0x000fe20000000c00 */
[C---:B------:R-:W-:Y:S02]  /*9850*/  FMUL.FTZ R41, R0.reuse, R129 ;  /* 0x0000008100297220 */ /* 0x040fe40000410000 */
[----:B------:R-:W-:-:S02]  /*9860*/  FMUL.FTZ R140, R0, R140 ;  /* 0x0000008c008c7220 */ /* 0x000fc40000410000 */
[C---:B------:R-:W-:Y:S02]  /*9870*/  FMUL.FTZ R38, R0.reuse, R141 ;  /* 0x0000008d00267220 */ /* 0x040fe40000410000 */
[C---:B------:R-:W-:Y:S01]  /*9880*/  FMUL.FTZ R144, R0.reuse, R144 ;  /* 0x0000009000907220 */ /* 0x040fe20000410000 */
[----:B------:R-:W-:Y:S01]  /*9890*/  @P2 MUFU.LG2 R9, R9 ;  /* 0x0000000900092308 */ /* 0x000fe20000000c00 */
[C---:B------:R-:W-:Y:S02]  /*98a0*/  FMUL.FTZ R35, R0.reuse, R145 ;  /* 0x0000009100237220 */ /* 0x040fe40000410000 */
[C---:B------:R-:W-:Y:S02]  /*98b0*/  FMUL.FTZ R156, R0.reuse, R156 ;  /* 0x0000009c009c7220 */ /* 0x040fe40000410000 */
[C---:B------:R-:W-:Y:S02]  /*98c0*/  FMUL.FTZ R32, R0.reuse, R157 ;  /* 0x0000009d00207220 */ /* 0x040fe40000410000 */
[C---:B------:R-:W-:Y:S01]  /*98d0*/  FMUL.FTZ R160, R0.reuse, R160 ;  /* 0x000000a000a07220 */ /* 0x040fe20000410000 */
[----:B------:R-:W-:Y:S01]  /*98e0*/  @P1 MUFU.LG2 R7, R7 ;  /* 0x0000000700071308 */ /* 0x000fe20000000c00 */
        /* <DEDUP_REMOVED lines=11> */
[----:B------:R-:W-:Y:S01]  /*99a0*/  MOV R0, RZ ;  /* 0x000000ff00007202 */ /* 0x000fe20000000f00 */
[C---:B--2---:R-:W-:Y:S02]  /*99b0*/  FMUL.FTZ R112, R3.reuse, R112 ;  /* 0x0000007003707220 */ /* 0x044fe40000410000 */
[----:B------:R-:W-:-:S02]  /*99c0*/  FMUL.FTZ R47, R3, R113 ;  /* 0x00000071032f7220 */ /* 0x000fc40000410000 */
[C---:B------:R-:W-:Y:S01]  /*99d0*/  FMUL.FTZ R120, R3.reuse, R120 ;  /* 0x0000007803787220 */ /* 0x040fe20000410000 */
[----:B------:R-:W2:Y:S01]  /*99e0*/  @P0 MUFU.RCP R0, R6 ;  /* 0x0000000600000308 */ /* 0x000ea20000001000 */
[C---:B------:R-:W-:Y:S02]  /*99f0*/  FMUL.FTZ R46, R3.reuse, R121 ;  /* 0x00000079032e7220 */ /* 0x040fe40000410000 */
[C---:B------:R-:W-:Y:S02]  /*9a00*/  FMUL.FTZ R132, R3.reuse, R132 ;  /* 0x0000008403847220 */ /* 0x040fe40000410000 */
[C---:B------:R-:W-:Y:S02]  /*9a10*/  FMUL.FTZ R39, R3.reuse, R133 ;  /* 0x0000008503277220 */ /* 0x040fe40000410000 */
[C---:B------:R-:W-:Y:S01]  /*9a20*/  FMUL.FTZ R136, R3.reuse, R136 ;  /* 0x0000008803887220 */ /* 0x040fe20000410000 */
[----:B------:R-:W3:Y:S01]  /*9a30*/  @P0 MUFU.LG2 R6, R6 ;  /* 0x0000000600060308 */ /* 0x000ee20000000c00 */
        /* <DEDUP_REMOVED lines=17> */
[----:B------:R-:W-:Y:S01]  /*9b50*/  @P2 MOV R3, 0x3f317218 ;  /* 0x3f31721800032802 */ /* 0x000fe20000000f00 */
[C---:B-1----:R-:W-:Y:S02]  /*9b60*/  FMUL.FTZ R118, R4.reuse, R118 ;  /* 0x0000007604767220 */ /* 0x042fe40000410000 */
        /* <DEDUP_REMOVED lines=24> */
[C---:B--2---:R-:W-:Y:S02]  /*9cf0*/  FMUL.FTZ R114, R0.reuse, R114 ;  /* 0x0000007200727220 */ /* 0x044fe40000410000 */
        /* <DEDUP_REMOVED lines=24> */
[----:B------:R-:W-:Y:S02]  /*9e80*/  @P2 FMUL.FTZ R5, R3, c[0x0][0x2d0] ;  /* 0x0000b40003052a20 */ /* 0x000fe40000410000 */
[----:B------:R-:W-:-:S02]  /*9e90*/  @P3 FMUL.FTZ R10, R4, c[0x0][0x2d0] ;  /* 0x0000b400040a3a20 */ /* 0x000fc40000410000 */
[----:B------:R-:W-:Y:S02]  /*9ea0*/  @P1 FMUL.FTZ R3, R0, c[0x0][0x2d0] ;  /* 0x0000b40000031a20 */ /* 0x000fe40000410000 */
[----:B------:R-:W-:Y:S02]  /*9eb0*/  @P3 FMUL.FTZ R11, R11, 0.69314718246459960938 ;  /* 0x3f3172180b0b3820 */ /* 0x000fe40000410000 */
[----:B------:R-:W-:Y:S02]  /*9ec0*/  @P2 FMUL.FTZ R9, R9, 0.69314718246459960938 ;  /* 0x3f31721809092820 */ /* 0x000fe40000410000 */
[----:B------:R-:W-:Y:S02]  /*9ed0*/  @P1 FMUL.FTZ R7, R7, 0.69314718246459960938 ;  /* 0x3f31721807071820 */ /* 0x000fe40000410000 */
[----:B---3--:R-:W-:Y:S02]  /*9ee0*/  @P0 FMUL.FTZ R4, R6, 0.69314718246459960938 ;  /* 0x3f31721806040820 */ /* 0x008fe40000410000 */
[----:B------:R-:W-:-:S02]  /*9ef0*/  @P0 FMUL.FTZ R0, R8, c[0x0][0x2d0] ;  /* 0x0000b40008000a20 */ /* 0x000fc40000410000 */
[----:B------:R-:W-:Y:S02]  /*9f00*/  @P3 FFMA.FTZ R50, R10, R105, R11 ;  /* 0x000000690a323223 */ /* 0x000fe4000001000b */
[----:B------:R-:W-:Y:S02]  /*9f10*/  @P2 FFMA.FTZ R51, R5, R104, R9 ;  /* 0x0000006805332223 */ /* 0x000fe40000010009 */
[----:B------:R-:W-:Y:S02]  /*9f20*/  @P1 FFMA.FTZ R53, R3, R103, R7 ;  /* 0x0000006703351223 */ /* 0x000fe40000010007 */
[----:B------:R-:W-:Y:S02]  /*9f30*/  @P0 FFMA.FTZ R54, R0, R2, R4 ;  /* 0x0000000200360223 */ /* 0x000fe40000010004 */
.L_x_24:
[----:B------:R-:W-:Y:S05]  /*9f40*/  @P4 BRA `(.L_x_36) ;  /* 0x0000176000004947 */ /* 0x000fea0003800000 */
[----:B------:R-:W2:Y:S01]  /*9f50*/  LDL R57, [R1+0x2c] ;  /* 0x00002c0001397983 */ /* 0x000ea20000100800 */
[----:B------:R-:W-:Y:S02]  /*9f60*/  F2FP.PACK_AB R45, R45, R116 ;  /* 0x000000742d2d723e */ /* 0x000fe400000000ff */
[----:B------:R-:W-:Y:S01]  /*9f70*/  F2FP.PACK_AB R44, R44, R118 ;  /* 0x000000762c2c723e */ /* 0x000fe200000000ff */
[----:B------:R-:W1:Y:S01]  /*9f80*/  S2R R55, SR_TID.X ;  /* 0x0000000000377919 */ /* 0x000e620000002100 */
[----:B------:R-:W-:-:S02]  /*9f90*/  F2FP.PACK_AB R43, R43, R124 ;  /* 0x0000007c2b2b723e */ /* 0x000fc400000000ff */
[----:B------:R-:W-:Y:S02]  /*9fa0*/  F2FP.PACK_AB R42, R42, R126 ;  /* 0x0000007e2a2a723e */ /* 0x000fe400000000ff */
[----:B------:R-:W-:Y:S02]  /*9fb0*/  F2FP.PACK_AB R47, R47, R112 ;  /* 0x000000702f2f723e */ /* 0x000fe400000000ff */
[----:B------:R-:W-:Y:S02]  /*9fc0*/  F2FP.PACK_AB R114, R115, R114 ;  /* 0x000000727372723e */ /* 0x000fe400000000ff */
[----:B------:R-:W-:Y:S02]  /*9fd0*/  F2FP.PACK_AB R46, R46, R120 ;  /* 0x000000782e2e723e */ /* 0x000fe400000000ff */
[----:B------:R-:W-:Y:S02]  /*9fe0*/  F2FP.PACK_AB R122, R123, R122 ;  /* 0x0000007a7b7a723e */ /* 0x000fe400000000ff */
[----:B------:R-:W-:-:S02]  /*9ff0*/  F2FP.PACK_AB R41, R41, R128 ;  /* 0x000000802929723e */ /* 0x000fc400000000ff */
[----:B------:R-:W-:Y:S02]  /*a000*/  F2FP.PACK_AB R40, R40, R130 ;  /* 0x000000822828723e */ /* 0x000fe400000000ff */
[----:B------:R-:W-:Y:S02]  /*a010*/  F2FP.PACK_AB R38, R38, R140 ;  /* 0x0000008c2626723e */ /* 0x000fe400000000ff */
[----:B------:R-:W-:Y:S02]  /*a020*/  F2FP.PACK_AB R37, R37, R142 ;  /* 0x0000008e2525723e */ /* 0x000fe400000000ff */
[----:B------:R-:W-:Y:S02]  /*a030*/  F2FP.PACK_AB R39, R39, R132 ;  /* 0x000000842727723e */ /* 0x000fe400000000ff */
[----:B------:R-:W-:Y:S02]  /*a040*/  F2FP.PACK_AB R134, R135, R134 ;  /* 0x000000868786723e */ /* 0x000fe400000000ff */
[----:B-1----:R-:W-:-:S02]  /*a050*/  SHF.R.S32.HI R56, RZ, 0x1f, R55 ;  /* 0x0000001fff387819 */ /* 0x002fc40000011437 */
[----:B------:R-:W-:Y:S02]  /*a060*/  F2FP.PACK_AB R36, R36, R136 ;  /* 0x000000882424723e */ /* 0x000fe400000000ff */
[CC--:B------:R-:W-:Y:S02]  /*a070*/  LEA.HI R3, R56.reuse, R55.reuse, RZ, 0x2 ;  /* 0x0000003738037211 */ /* 0x0c0fe400078f10ff */
[----:B------:R-:W-:Y:S02]  /*a080*/  LEA.HI R48, R56, R55, RZ, 0x5 ;  /* 0x0000003738307211 */ /* 0x000fe400078f28ff */
[--C-:B------:R-:W-:Y:S02]  /*a090*/  SHF.R.S32.HI R52, RZ, 0x2, R3.reuse ;  /* 0x00000002ff347819 */ /* 0x100fe40000011403 */
[----:B------:R-:W-:Y:S02]  /*a0a0*/  SHF.R.S32.HI R0, RZ, 0x1f, R3 ;  /* 0x0000001fff007819 */ /* 0x000fe40000011403 */
[----:B------:R-:W-:-:S02]  /*a0b0*/  LOP3.LUT R3, R3, 0xfffffffc, RZ, 0xc0, !PT ;  /* 0xfffffffc03037812 */ /* 0x000fc400078ec0ff */
[----:B------:R-:W-:Y:S02]  /*a0c0*/  LEA.HI R0, R0, R52, RZ, 0x3 ;  /* 0x0000003400007211 */ /* 0x000fe400078f18ff */
[----:B------:R-:W-:Y:S01]  /*a0d0*/  SHF.R.S32.HI R49, RZ, 0x5, R48 ;  /* 0x00000005ff317819 */ /* 0x000fe20000011430 */
[----:B------:R-:W-:Y:S01]  /*a0e0*/  IMAD.IADD R29, R55, 0x1, -R3 ;  /* 0x00000001371d7824 */ /* 0x000fe200078e0a03 */
[----:B------:R-:W-:Y:S02]  /*a0f0*/  LOP3.LUT R0, R0, 0xfffffff8, RZ, 0xc0, !PT ;  /* 0xfffffff800007812 */ /* 0x000fe400078ec0ff */
[----:B------:R-:W-:Y:S02]  /*a100*/  F2FP.PACK_AB R138, R139, R138 ;  /* 0x0000008a8b8a723e */ /* 0x000fe400000000ff */
[----:B------:R-:W-:Y:S01]  /*a110*/  F2FP.PACK_AB R35, R35, R144 ;  /* 0x000000902323723e */ /* 0x000fe200000000ff */
[----:B------:R-:W-:Y:S01]  /*a120*/  IMAD.IADD R2, R52, 0x1, -R0 ;  /* 0x0000000134027824 */ /* 0x000fe200078e0a00 */
[----:B------:R-:W-:-:S02]  /*a130*/  F2FP.PACK_AB R34, R34, R146 ;  /* 0x000000922222723e */ /* 0x000fc400000000ff */
[----:B------:R-:W-:Y:S02]  /*a140*/  F2FP.PACK_AB R32, R32, R156 ;  /* 0x0000009c2020723e */ /* 0x000fe400000000ff */
[----:B------:R-:W-:Y:S02]  /*a150*/  LEA.HI R0, R2, R2, RZ, 0x1 ;  /* 0x0000000202007211 */ /* 0x000fe400078f08ff */
[----:B------:R-:W-:Y:S02]  /*a160*/  F2FP.PACK_AB R31, R31, R158 ;  /* 0x0000009e1f1f723e */ /* 0x000fe400000000ff */
[----:B------:R-:W-:Y:S02]  /*a170*/  SHF.R.S32.HI R13, RZ, 0x1, R0 ;  /* 0x00000001ff0d7819 */ /* 0x000fe40000011400 */
[----:B------:R-:W-:Y:S02]  /*a180*/  LOP3.LUT R0, R0, 0x3fffffe, RZ, 0xc0, !PT ;  /* 0x03fffffe00007812 */ /* 0x000fe400078ec0ff */
[C---:B------:R-:W-:Y:S01]  /*a190*/  LOP3.LUT R3, R13.reuse, 0x1, RZ, 0xc0, !PT ;  /* 0x000000010d037812 */ /* 0x040fe200078ec0ff */
[C---:B------:R-:W-:Y:S01]  /*a1a0*/  IMAD.SHL.U32 R4, R13.reuse, 0x40, RZ ;  /* 0x000000400d047824 */ /* 0x040fe200078e00ff */
[----:B------:R-:W-:Y:S01]  /*a1b0*/  LOP3.LUT P0, RZ, R13, 0x2, RZ, 0xc0, !PT ;  /* 0x000000020dff7812 */ /* 0x000fe2000780c0ff */
[----:B------:R-:W-:Y:S01]  /*a1c0*/  IMAD.IADD R2, R2, 0x1, -R0 ;  /* 0x0000000102027824 */ /* 0x000fe200078e0a00 */
[----:B------:R-:W-:Y:S01]  /*a1d0*/  ISETP.NE.U32.AND P1, PT, R3, 0x1, PT ;  /* 0x000000010300780c */ /* 0x000fe20003f25070 */
[----:B------:R-:W-:Y:S01]  /*a1e0*/  IMAD R0, R49, 0x100, R29 ;  /* 0x0000010031007824 */ /* 0x000fe200078e021d */
[----:B------:R-:W-:-:S02]  /*a1f0*/  LOP3.LUT R4, R4, 0xc0, RZ, 0xc0, !PT ;  /* 0x000000c004047812 */ /* 0x000fc400078ec0ff */
[----:B------:R-:W-:Y:S01]  /*a200*/  F2FP.PACK_AB R33, R33, R148 ;  /* 0x000000942121723e */ /* 0x000fe200000000ff */
[----:B------:R-:W-:Y:S01]  /*a210*/  IMAD R0, R2, 0x10, R0 ;  /* 0x0000001002007824 */ /* 0x000fe200078e0200 */
[----:B------:R-:W-:Y:S01]  /*a220*/  LEA.HI R2, R4, R4, RZ, 0x1d ;  /* 0x0000000404027211 */ /* 0x000fe200078fe8ff */
[----:B------:R-:W-:Y:S01]  /*a230*/  IMAD.MOV.U32 R4, RZ, RZ, 0x20 ;  /* 0x00000020ff047424 */ /* 0x000fe200078e00ff */
[----:B------:R-:W-:Y:S02]  /*a240*/  F2FP.PACK_AB R150, R151, R150 ;  /* 0x000000969796723e */ /* 0x000fe400000000ff */
[----:B------:R-:W-:Y:S01]  /*a250*/  F2FP.PACK_AB R30, R30, R152 ;  /* 0x000000981e1e723e */ /* 0x000fe200000000ff */
[----:B------:R-:W-:Y:S01]  /*a260*/  IMAD.U32 R0, R0, 0x2, R2 ;  /* 0x0000000200007824 */ /* 0x000fe200078e0002 */
[----:B------:R-:W-:Y:S02]  /*a270*/  SEL R4, R4, 0xffffffe0, !P0 ;  /* 0xffffffe004047807 */ /* 0x000fe40004000000 */
[----:B------:R-:W-:Y:S01]  /*a280*/  F2FP.PACK_AB R154, R155, R154 ;  /* 0x0000009a9b9a723e */ /* 0x000fe200000000ff */
[----:B------:R-:W-:Y:S01]  /*a290*/  IMAD.SHL.U32 R0, R0, 0x2, RZ ;  /* 0x0000000200007824 */ /* 0x000fe200078e00ff */
[----:B------:R-:W-:Y:S01]  /*a2a0*/  BAR.SYNC.DEFER_BLOCKING 0x1, 0x80 ;  /* 0x0042000000007b1d */ /* 0x000fe20000010000 */
[----:B------:R-:W-:-:S02]  /*a2b0*/  F2FP.PACK_AB R28, R28, R160 ;  /* 0x000000a01c1c723e */ /* 0x000fc400000000ff */
[----:B------:R-:W-:Y:S02]  /*a2c0*/  F2FP.PACK_AB R27, R27, R162 ;  /* 0x000000a21b1b723e */ /* 0x000fe400000000ff */
[C---:B------:R-:W-:Y:S02]  /*a2d0*/  IADD3 R3, R0.reuse, 0x80, RZ ;  /* 0x0000008000037810 */ /* 0x040fe40007ffe0ff */
[C---:B------:R-:W-:Y:S02]  /*a2e0*/  IADD3 R2, R0.reuse, 0x70, RZ ;  /* 0x0000007000027810 */ /* 0x040fe40007ffe0ff */
[----:B------:R-:W-:Y:S01]  /*a2f0*/  @P1 IADD3 R2, R3, 0x10, RZ ;  /* 0x0000001003021810 */ /* 0x000fe20007ffe0ff */
[----:B------:R-:W-:Y:S01]  /*a300*/  IMAD.IADD R3, R0, 0x1, R4 ;  /* 0x0000000100037824 */ /* 0x000fe200078e0204 */
[----:B------:R-:W-:Y:S02]  /*a310*/  F2FP.PACK_AB R25, R25, R172 ;  /* 0x000000ac1919723e */ /* 0x000fe400000000ff */
[----:B------:R-:W-:Y:S01]  /*a320*/  F2FP.PACK_AB R24, R24, R174 ;  /* 0x000000ae1818723e */ /* 0x000fe200000000ff */
[----:B------:R-:W-:Y:S01]  /*a330*/  IMAD.IADD R4, R4, 0x1, R2 ;  /* 0x0000000104047824 */ /* 0x000fe200078e0202 */
[----:B------:R-:W-:-:S02]  /*a340*/  F2FP.PACK_AB R26, R26, R164 ;  /* 0x000000a41a1a723e */ /* 0x000fc400000000ff */
[----:B------:R-:W-:Y:S02]  /*a350*/  F2FP.PACK_AB R166, R167, R166 ;  /* 0x000000a6a7a6723e */ /* 0x000fe400000000ff */
[----:B------:R-:W-:Y:S02]  /*a360*/  F2FP.PACK_AB R23, R23, R168 ;  /* 0x000000a81717723e */ /* 0x000fe400000000ff */
[----:B------:R-:W-:Y:S02]  /*a370*/  F2FP.PACK_AB R22, R22, R170 ;  /* 0x000000aa1616723e */ /* 0x000fe400000000ff */
[----:B------:R-:W-:Y:S01]  /*a380*/  F2FP.PACK_AB R21, R21, R68 ;  /* 0x000000441515723e */ /* 0x000fe200000000ff */
[----:B------:R-:W-:Y:S01]  /*a390*/  STS [R0+0x80], R45 ;  /* 0x0000802d00007388 */ /* 0x000fe20000000800 */
[----:B------:R-:W-:Y:S02]  /*a3a0*/  F2FP.PACK_AB R20, R20, R70 ;  /* 0x000000461414723e */ /* 0x000fe400000000ff */
[----:B------:R-:W-:Y:S01]  /*a3b0*/  F2FP.PACK_AB R17, R17, R80 ;  /* 0x000000501111723e */ /* 0x000fe200000000ff */
[----:B------:R-:W-:Y:S01]  /*a3c0*/  STS [R0+0x280], R44 ;  /* 0x0002802c00007388 */ /* 0x000fe20000000800 */
[----:B------:R-:W-:-:S02]  /*a3d0*/  F2FP.PACK_AB R16, R16, R82 ;  /* 0x000000521010723e */ /* 0x000fc400000000ff */
[----:B------:R-:W-:Y:S01]  /*a3e0*/  F2FP.PACK_AB R19, R19, R72 ;  /* 0x000000481313723e */ /* 0x000fe200000000ff */
[----:B------:R-:W-:Y:S01]  /*a3f0*/  STS [R2], R43 ;  /* 0x0000002b02007388 */ /* 0x000fe20000000800 */
        /* <DEDUP_REMOVED lines=15> */
[----:B------:R-:W-:-:S02]  /*a4f0*/  F2FP.PACK_AB R10, R95, R94 ;  /* 0x0000005e5f0a723e */ /* 0x000fc400000000ff */
[----:B------:R-:W-:Y:S01]  /*a500*/  ISETP.NE.U32.AND P0, PT, RZ, c[0x0][0x500], PT ;  /* 0x00014000ff007a0c */ /* 0x000fe20003f05070 */
[----:B------:R-:W-:Y:S03]  /*a510*/  STS [R3+0x80], R41 ;  /* 0x0000802903007388 */ /* 0x000fe60000000800 */
[----:B------:R-:W-:Y:S01]  /*a520*/  ISETP.NE.AND.EX P1, PT, RZ, c[0x0][0x504], PT, P0 ;  /* 0x00014100ff007a0c */ /* 0x000fe20003f25300 */
[----:B------:R-:W-:Y:S01]  /*a530*/  STS [R3+0x280], R40 ;  /* 0x0002802803007388 */ /* 0x000fe20000000800 */
[----:B------:R-:W-:-:S03]  /*a540*/  ISETP.NE.U32.AND P0, PT, RZ, c[0x0][0x508], PT ;  /* 0x00014200ff007a0c */ /* 0x000fc60003f05070 */
[----:B------:R-:W-:Y:S01]  /*a550*/  STS [R4], R38 ;  /* 0x0000002604007388 */ /* 0x000fe20000000800 */
[----:B------:R-:W-:-:S03]  /*a560*/  ISETP.NE.AND.EX P0, PT, RZ, c[0x0][0x50c], PT, P0 ;  /* 0x00014300ff007a0c */ /* 0x000fc60003f05300 */
        /* <DEDUP_REMOVED lines=31> */
[----:B------:R-:W-:Y:S04]  /*a760*/  STS [R4+0x4000], R6 ;  /* 0x0040000604007388 */ /* 0x000fe80000000800 */
[----:B------:R-:W-:Y:S04]  /*a770*/  STS [R4+0x4200], R5 ;  /* 0x0042000504007388 */ /* 0x000fe80000000800 */
[----:B------:R2:W-:Y:S04]  /*a780*/  STS [R3+0x5080], R7 ;  /* 0x0050800703007388 */ /* 0x0005e80000000800 */
[----:B------:R3:W-:Y:S01]  /*a790*/  STS [R3+0x5280], R12 ;  /* 0x0052800c03007388 */ /* 0x0007e20000000800 */
[----:B-1----:R-:W-:-:S03]  /*a7a0*/  IMAD.MOV.U32 R2, RZ, RZ, 0x4 ;  /* 0x00000004ff027424 */ /* 0x002fc600078e00ff */
[----:B------:R1:W-:Y:S04]  /*a7b0*/  STS [R4+0x5000], R11 ;  /* 0x0050000b04007388 */ /* 0x0003e80000000800 */
[----:B------:R1:W-:Y:S01]  /*a7c0*/  STS [R4+0x5200], R10 ;  /* 0x0052000a04007388 */ /* 0x0003e20000000800 */
[----:B--2---:R-:W-:-:S03]  /*a7d0*/  IMAD.WIDE R6, R57, R2, c[0x0][0x500] ;  /* 0x0001400039067625 */ /* 0x004fc600078e0202 */
[----:B------:R-:W-:Y:S06]  /*a7e0*/  BAR.SYNC.DEFER_BLOCKING 0x1, 0x80 ;  /* 0x0042000000007b1d */ /* 0x000fec0000010000 */
[----:B------:R-:W2:Y:S01]  /*a7f0*/  @P1 LDG.E R0, [R6.64] ;  /* 0x0000000606001981 */ /* 0x000ea2000c1e1900 */
[----:B------:R-:W-:Y:S02]  /*a800*/  IMAD.MOV.U32 R24, RZ, RZ, c[0x0][0x388] ;  /* 0x0000e200ff187624 */ /* 0x000fe400078e00ff */
[----:B---3--:R-:W-:-:S05]  /*a810*/  @P0 IMAD.WIDE R2, R57, R2, c[0x0][0x508] ;  /* 0x0001420039020625 */ /* 0x008fca00078e0202 */
[----:B------:R3:W5:Y:S02]  /*a820*/  @P0 LDG.E R24, [R2.64] ;  /* 0x0000000602180981 */ /* 0x000764000c1e1900 */
[----:B---3--:R-:W-:Y:S02]  /*a830*/  CS2R R2, SRZ ;  /* 0x0000000000027805 */ /* 0x008fe4000001ff00 */
[--C-:B--2---:R-:W-:Y:S01]  /*a840*/  @P1 SHF.R.S32.HI R3, RZ, 0x1f, R0.reuse ;  /* 0x0000001fff031819 */ /* 0x104fe20000011400 */
[----:B------:R-:W-:Y:S01]  /*a850*/  @P1 IMAD.MOV.U32 R2, RZ, RZ, R0 ;  /* 0x000000ffff021224 */ /* 0x000fe200078e0000 */
[----:B------:R-:W-:Y:S05]  /*a860*/  @P0 BRA `(.L_x_37) ;  /* 0x0000004000000947 */ /* 0x000fea0003800000 */
[----:B-1----:R-:W-:Y:S05]  /*a870*/  @!P1 BRA `(.L_x_37) ;  /* 0x0000003000009947 */ /* 0x002fea0003800000 */
[----:B------:R-:W2:Y:S04]  /*a880*/  LDG.E R4, [R6.64] ;  /* 0x0000000606047981 */ /* 0x000ea8000c1e1900 */
[----:B------:R-:W2:Y:S02]  /*a890*/  LDG.E R0, [R6.64+0x4] ;  /* 0x0000040606007981 */ /* 0x000ea4000c1e1900 */
[----:B--2--5:R-:W-:-:S02]  /*a8a0*/  IADD3 R24, -R4, R0, RZ ;  /* 0x0000000004187210 */ /* 0x024fc40007ffe1ff */
.L_x_37:
[----:B-1----:R-:W-:Y:S01]  /*a8b0*/  LOP3.LUT R4, R48, 0xffffffe0, RZ, 0xc0, !PT ;  /* 0xffffffe030047812 */ /* 0x002fe200078ec0ff */
[----:B------:R-:W1:Y:S01]  /*a8c0*/  S2R R10, SR_CTAID.Y ;  /* 0x00000000000a7919 */ /* 0x000e620000002600 */
[----:B------:R-:W-:Y:S01]  /*a8d0*/  SHF.R.S32.HI R5, RZ, 0x1f, R49 ;  /* 0x0000001fff057819 */ /* 0x000fe20000011431 */
[----:B------:R-:W-:Y:S01]  /*a8e0*/  IMAD.MOV.U32 R9, RZ, RZ, c[0x0][0x4e8] ;  /* 0x00013a00ff097624 */ /* 0x000fe200078e00ff */
[----:B------:R-:W-:Y:S01]  /*a8f0*/  LEA.HI R0, R29, R29, RZ, 0x1 ;  /* 0x0000001d1d007211 */ /* 0x000fe200078f08ff */
[----:B------:R-:W-:Y:S01]  /*a900*/  IMAD.IADD R7, R55, 0x1, -R4 ;  /* 0x0000000137077824 */ /* 0x000fe200078e0a04 */
[----:B------:R-:W2:Y:S01]  /*a910*/  S2R R14, SR_CTAID.Y ;  /* 0x00000000000e7919 */ /* 0x000ea20000002600 */
[----:B------:R-:W-:Y:S01]  /*a920*/  LEA.HI R4, R5, R49, RZ, 0x2 ;  /* 0x0000003105047211 */ /* 0x000fe200078f10ff */
[C---:B------:R-:W-:Y:S01]  /*a930*/  IMAD R12, R29.reuse, 0x20, R52 ;  /* 0x000000201d0c7824 */ /* 0x040fe200078e0234 */
[C---:B------:R-:W-:Y:S01]  /*a940*/  LOP3.LUT R6, R0.reuse, 0x1ffffffe, RZ, 0xc0, !PT ;  /* 0x1ffffffe00067812 */ /* 0x040fe200078ec0ff */
[----:B------:R-:W3:Y:S01]  /*a950*/  S2R R21, SR_CTAID.X ;  /* 0x0000000000157919 */ /* 0x000ee20000002500 */
[----:B------:R-:W-:Y:S01]  /*a960*/  SHF.R.S32.HI R8, RZ, 0x1f, R7 ;  /* 0x0000001fff087819 */ /* 0x000fe20000011407 */
[----:B------:R-:W-:Y:S01]  /*a970*/  IMAD.SHL.U32 R5, R0, 0x20, RZ ;  /* 0x0000002000057824 */ /* 0x000fe200078e00ff */
[----:B------:R-:W-:Y:S01]  /*a980*/  LOP3.LUT R4, R4, 0xffffffc, RZ, 0xc0, !PT ;  /* 0x0ffffffc04047812 */ /* 0x000fe200078ec0ff */
[----:B-----5:R-:W-:Y:S01]  /*a990*/  IMAD R24, R24, c[0x0][0x4e8], RZ ;  /* 0x00013a0018187a24 */ /* 0x020fe200078e02ff */
[----:B------:R-:W-:Y:S01]  /*a9a0*/  LEA.HI R0, R8, R7, RZ, 0x2 ;  /* 0x0000000708007211 */ /* 0x000fe200078f10ff */
[----:B------:R-:W-:Y:S01]  /*a9b0*/  BSSY B0, `(.L_x_38) ;  /* 0x0000087000007945 */ /* 0x000fe20003800000 */
[----:B------:R-:W-:Y:S01]  /*a9c0*/  IADD3 R6, R29, -R6, RZ ;  /* 0x800000061d067210 */ /* 0x000fe20007ffe0ff */
[----:B------:R-:W-:Y:S01]  /*a9d0*/  IMAD.IADD R4, R49, 0x1, -R4 ;  /* 0x0000000131047824 */ /* 0x000fe200078e0a04 */
[----:B------:R-:W-:-:S02]  /*a9e0*/  LOP3.LUT R5, R5, 0xffffffc0, RZ, 0xc0, !PT ;  /* 0xffffffc005057812 */ /* 0x000fc400078ec0ff */
[----:B------:R-:W-:Y:S02]  /*a9f0*/  SHF.R.S32.HI R0, RZ, 0x2, R0 ;  /* 0x00000002ff007819 */ /* 0x000fe40000011400 */
[----:B------:R-:W-:Y:S01]  /*aa00*/  ISETP.NE.AND P2, PT, R9, 0x1, PT ;  /* 0x000000010900780c */ /* 0x000fe20003f45270 */
[----:B------:R-:W-:Y:S01]  /*aa10*/  IMAD R6, R6, 0x8, R5 ;  /* 0x0000000806067824 */ /* 0x000fe200078e0205 */
[----:B------:R-:W-:Y:S01]  /*aa20*/  LEA R16, R4, R0, 0x4 ;  /* 0x0000000004107211 */ /* 0x000fe200078e20ff */
[----:B------:R-:W-:Y:S01]  /*aa30*/  IMAD R0, R3, c[0x0][0x3a0], RZ ;  /* 0x0000e80003007a24 */ /* 0x000fe200078e02ff */
[----:B-1----:R-:W-:Y:S02]  /*aa40*/  SHF.R.S32.HI R11, RZ, 0x1f, R10 ;  /* 0x0000001fff0b7819 */ /* 0x002fe4000001140a */
[----:B------:R-:W-:Y:S01]  /*aa50*/  LEA.HI R10, R52, R52, RZ, 0x1 ;  /* 0x00000034340a7211 */ /* 0x000fe200078f08ff */
[----:B------:R-:W-:Y:S01]  /*aa60*/  IMAD.IADD R6, R16, 0x1, R6 ;  /* 0x0000000110067824 */ /* 0x000fe200078e0206 */
[----:B------:R-:W-:Y:S01]  /*aa70*/  LOP3.LUT P0, RZ, R7, 0x3, RZ, 0xc0, !PT ;  /* 0x0000000307ff7812 */ /* 0x000fe2000780c0ff */
[----:B--2---:R-:W-:Y:S01]  /*aa80*/  IMAD.WIDE.U32 R4, R14, c[0x0][0x490], R2 ;  /* 0x000124000e047a25 */ /* 0x004fe200078e0002 */
[----:B------:R-:W-:-:S02]  /*aa90*/  LOP3.LUT R10, R10, 0x3fffffe, RZ, 0xc0, !PT ;  /* 0x03fffffe0a0a7812 */ /* 0x000fc400078ec0ff */
[----:B------:R-:W-:Y:S01]  /*aaa0*/  LEA.HI R13, R56, R55, RZ, 0x3 ;  /* 0x00000037380d7211 */ /* 0x000fe200078f18ff */
[C---:B------:R-:W-:Y:S02]  /*aab0*/  IMAD R8, R2.reuse, c[0x0][0x3a4], R0 ;  /* 0x0000e90002087a24 */ /* 0x040fe400078e0200 */
[----:B------:R-:W-:-:S04]  /*aac0*/  IMAD.WIDE.U32 R2, R2, c[0x0][0x3a0], RZ ;  /* 0x0000e80002027a25 */ /* 0x000fc800078e00ff */
[----:B---3--:R-:W-:Y:S02]  /*aad0*/  IMAD R0, R21, 0x80, R6 ;  /* 0x0000008015007824 */ /* 0x008fe400078e0206 */
[----:B------:R-:W-:Y:S02]  /*aae0*/  IMAD.IADD R3, R3, 0x1, R8 ;  /* 0x0000000103037824 */ /* 0x000fe400078e0208 */
[----:B------:R-:W-:Y:S01]  /*aaf0*/  IMAD R9, R11, c[0x0][0x490], RZ ;  /* 0x000124000b097a24 */ /* 0x000fe200078e02ff */
[----:B------:R-:W-:Y:S01]  /*ab00*/  MOV R6, R0 ;  /* 0x0000000000067202 */ /* 0x000fe20000000f00 */
[----:B------:R-:W-:-:S04]  /*ab10*/  @P2 IMAD.HI.U32 R8, R0, c[0x0][0x4ec], RZ ;  /* 0x00013b0000082a27 */ /* 0x000fc800078e00ff */
[----:B------:R-:W-:Y:S01]  /*ab20*/  IMAD.IADD R7, R52, 0x1, -R10 ;  /* 0x0000000134077824 */ /* 0x000fe200078e0a0a */
[----:B------:R-:W-:Y:S01]  /*ab30*/  @P2 SHF.R.U32.HI R6, RZ, c[0x0][0x4f0], R8 ;  /* 0x00013c00ff062a19 */ /* 0x000fe20000011608 */
[C---:B------:R-:W-:Y:S02]  /*ab40*/  IMAD R9, R14.reuse, c[0x0][0x494], R9 ;  /* 0x000125000e097a24 */ /* 0x040fe400078e0209 */
[----:B------:R-:W-:Y:S01]  /*ab50*/  IMAD R20, R49, 0x8, R7 ;  /* 0x0000000831147824 */ /* 0x000fe200078e0207 */
[----:B------:R-:W-:Y:S01]  /*ab60*/  SHF.R.S32.HI R7, RZ, 0x1f, R57 ;  /* 0x0000001fff077819 */ /* 0x000fe20000011439 */
[----:B------:R-:W-:Y:S01]  /*ab70*/  IMAD R11, R11, c[0x0][0x3e8], RZ ;  /* 0x0000fa000b0b7a24 */ /* 0x000fe200078e02ff */
[----:B------:R-:W-:Y:S01]  /*ab80*/  IADD3 R5, R5, R9, RZ ;  /* 0x0000000905057210 */ /* 0x000fe20007ffe0ff */
[----:B------:R-:W-:Y:S01]  /*ab90*/  IMAD.WIDE.U32 R2, R14, c[0x0][0x3e8], R2 ;  /* 0x0000fa000e027a25 */ /* 0x000fe200078e0002 */
[----:B------:R-:W-:Y:S02]  /*aba0*/  IADD3 R8, -R6, RZ, RZ ;  /* 0x000000ff06087210 */ /* 0x000fe40007ffe1ff */
[----:B------:R-:W-:Y:S01]  /*abb0*/  SEL R9, R57, RZ, !P1 ;  /* 0x000000ff39097207 */ /* 0x000fe20004800000 */
[----:B------:R-:W-:Y:S01]  /*abc0*/  IMAD R12, R21, 0x80, R12 ;  /* 0x00000080150c7824 */ /* 0x000fe200078e020c */
[----:B------:R-:W-:Y:S01]  /*abd0*/  SEL R10, R7, RZ, !P1 ;  /* 0x000000ff070a7207 */ /* 0x000fe20004800000 */
[----:B------:R-:W-:-:S02]  /*abe0*/  IMAD R7, R14, c[0x0][0x3ec], R11 ;  /* 0x0000fb000e077a24 */ /* 0x000fc400078e020b */
[----:B------:R-:W-:Y:S02]  /*abf0*/  IMAD R11, R8, c[0x0][0x4e8], R0 ;  /* 0x00013a00080b7a24 */ /* 0x000fe400078e0200 */
[----:B------:R-:W-:Y:S01]  /*ac00*/  IMAD R0, R10, c[0x0][0x498], RZ ;  /* 0x000126000a007a24 */ /* 0x000fe200078e02ff */
[----:B------:R-:W-:Y:S01]  /*ac10*/  IADD3 R3, R3, R7, RZ ;  /* 0x0000000703037210 */ /* 0x000fe20007ffe0ff */
[----:B------:R-:W-:-:S04]  /*ac20*/  IMAD.WIDE.U32 R4, R9, c[0x0][0x498], R4 ;  /* 0x0001260009047a25 */ /* 0x000fc800078e0004 */
[----:B------:R-:W-:Y:S01]  /*ac30*/  IMAD R7, R9, c[0x0][0x49c], R0 ;  /* 0x0001270009077a24 */ /* 0x000fe200078e0200 */
[----:B------:R-:W-:Y:S01]  /*ac40*/  SHF.R.S32.HI R0, RZ, 0x1f, R6 ;  /* 0x0000001fff007819 */ /* 0x000fe20000011406 */
[----:B------:R-:W-:Y:S01]  /*ac50*/  @P2 IMAD.HI.U32 R8, R12, c[0x0][0x4ec], RZ ;  /* 0x00013b000c082a27 */ /* 0x000fe200078e00ff */
[----:B------:R-:W-:-:S03]  /*ac60*/  IADD3 R4, P1, R6, R4, RZ ;  /* 0x0000000406047210 */ /* 0x000fc60007f3e0ff */
[----:B------:R-:W-:Y:S01]  /*ac70*/  IMAD R6, R10, c[0x0][0x3f0], RZ ;  /* 0x0000fc000a067a24 */ /* 0x000fe200078e02ff */
[----:B------:R-:W-:Y:S01]  /*ac80*/  IADD3.X R5, R0, R5, R7, P1, !PT ;  /* 0x0000000500057210 */ /* 0x000fe20000ffe407 */
[----:B------:R-:W-:Y:S01]  /*ac90*/  IMAD.SHL.U32 R10, R13, 0x8, RZ ;  /* 0x000000080d0a7824 */ /* 0x000fe200078e00ff */
[----:B------:R-:W-:Y:S01]  /*aca0*/  SHF.R.S32.HI R0, RZ, 0x1f, R11 ;  /* 0x0000001fff007819 */ /* 0x000fe2000001140b */
[----:B------:R-:W-:Y:S01]  /*acb0*/  IMAD.MOV.U32 R18, RZ, RZ, R12 ;  /* 0x000000ffff127224 */ /* 0x000fe200078e000c */
[----:B------:R-:W-:Y:S01]  /*acc0*/  @P2 SHF.R.U32.HI R18, RZ, c[0x0][0x4f0], R8 ;  /* 0x00013c00ff122a19 */ /* 0x000fe20000011608 */
[----:B------:R-:W-:Y:S02]  /*acd0*/  IMAD R13, R9, c[0x0][0x3f4], R6 ;  /* 0x0000fd00090d7a24 */ /* 0x000fe400078e0206 */
[----:B------:R-:W-:Y:S01]  /*ace0*/  IMAD R7, R0, c[0x0][0x488], RZ ;  /* 0x0001220000077a24 */ /* 0x000fe200078e02ff */
[----:B------:R-:W-:Y:S01]  /*acf0*/  LOP3.LUT R0, R10, 0xc0, RZ, 0xc0, !PT ;  /* 0x000000c00a007812 */ /* 0x000fe200078ec0ff */
[----:B------:R-:W-:-:S02]  /*ad00*/  IMAD.SHL.U32 R6, R29, 0x8, RZ ;  /* 0x000000081d067824 */ /* 0x000fc400078e00ff */
[----:B------:R-:W-:-:S03]  /*ad10*/  IMAD.WIDE.U32 R8, R9, c[0x0][0x3f0], R2 ;  /* 0x0000fc0009087a25 */ /* 0x000fc600078e0002 */
[----:B------:R-:W-:Y:S01]  /*ad20*/  LOP3.LUT R10, R0, 0x18, R6, 0xf8, !PT ;  /* 0x00000018000a7812 */ /* 0x000fe200078ef806 */
[----:B------:R-:W-:-:S04]  /*ad30*/  IMAD.WIDE.U32 R2, R11, c[0x0][0x488], R4 ;  /* 0x000122000b027a25 */ /* 0x000fc800078e0004 */
[----:B------:R-:W-:Y:S01]  /*ad40*/  IMAD R4, R11, c[0x0][0x48c], R7 ;  /* 0x000123000b047a24 */ /* 0x000fe200078e0207 */
[----:B------:R-:W-:Y:S01]  /*ad50*/  SHF.R.U32.HI R11, RZ, 0x3, R0 ;  /* 0x00000003ff0b7819 */ /* 0x000fe20000011600 */
[----:B------:R-:W-:Y:S01]  /*ad60*/  IMAD.IADD R5, R9, 0x1, R13 ;  /* 0x0000000109057824 */ /* 0x000fe200078e020d */
[----:B------:R-:W-:Y:S01]  /*ad70*/  IADD3 R0, -R18, RZ, RZ ;  /* 0x000000ff12007210 */ /* 0x000fe20007ffe1ff */
[----:B------:R-:W-:Y:S01]  /*ad80*/  IMAD.IADD R3, R3, 0x1, R4 ;  /* 0x0000000103037824 */ /* 0x000fe200078e0204 */
[----:B------:R-:W-:Y:S02]  /*ad90*/  LEA R7, P1, R2, c[0x0][0x450], 0x2 ;  /* 0x0001140002077a11 */ /* 0x000fe400078210ff */
[----:B------:R-:W-:Y:S01]  /*ada0*/  LOP3.LUT R19, R10, R11, RZ, 0x3c, !PT ;  /* 0x0000000b0a137212 */ /* 0x000fe200078e3cff */
[----:B------:R-:W-:Y:S01]  /*adb0*/  IMAD R9, R0, c[0x0][0x4e8], R12 ;  /* 0x00013a0000097a24 */ /* 0x000fe200078e020c */
[----:B------:R-:W-:Y:S01]  /*adc0*/  LEA.HI.X R0, R2, c[0x0][0x454], R3, 0x2, P1 ;  /* 0x0001150002007a11 */ /* 0x000fe200008f1403 */
[----:B------:R-:W-:Y:S01]  /*add0*/  SHFL.IDX PT, R14, R7, RZ, 0x1c1f ;  /* 0x001c1fff070e7589 */ /* 0x000fe200000e0000 */
[----:B------:R-:W-:-:S02]  /*ade0*/  SHF.R.S32.HI R10, RZ, 0x1f, R18 ;  /* 0x0000001fff0a7819 */ /* 0x000fc40000011412 */
[----:B------:R-:W-:Y:S01]  /*adf0*/  MOV R4, R8 ;  /* 0x0000000800047202 */ /* 0x000fe20000000f00 */
[----:B------:R-:W1:Y:S01]  /*ae00*/  SHFL.IDX PT, R15, R0, RZ, 0x1c1f ;  /* 0x001c1fff000f7589 */ /* 0x000e6200000e0000 */
[----:B------:R-:W-:Y:S02]  /*ae10*/  IMAD R8, R21, 0x80, R16 ;  /* 0x0000008015087824 */ /* 0x000fe400078e0210 */
[----:B------:R-:W-:Y:S01]  /*ae20*/  IMAD R2, R10, c[0x0][0x3e0], RZ ;  /* 0x0000f8000a027a24 */ /* 0x000fe200078e02ff */
[----:B------:R-:W-:Y:S02]  /*ae30*/  SHFL.IDX PT, R12, R7, 0x1, 0x1c1f ;  /* 0x003c1f00070c7f89 */ /* 0x000fe400000e0000 */
[----:B------:R-:W-:Y:S02]  /*ae40*/  ISETP.GE.OR P3, PT, R8, R24, P0 ;  /* 0x000000180800720c */ /* 0x000fe40000766670 */
[----:B------:R-:W2:Y:S04]  /*ae50*/  SHFL.IDX PT, R13, R0, 0x1, 0x1c1f ;  /* 0x003c1f00000d7f89 */ /* 0x000ea800000e0000 */
[----:B------:R-:W-:Y:S04]  /*ae60*/  SHFL.IDX PT, R16, R7, 0x2, 0x1c1f ;  /* 0x005c1f0007107f89 */ /* 0x000fe800000e0000 */
[----:B------:R-:W3:Y:S04]  /*ae70*/  SHFL.IDX PT, R17, R0, 0x2, 0x1c1f ;  /* 0x005c1f0000117f89 */ /* 0x000ee800000e0000 */
[----:B------:R4:W-:Y:S04]  /*ae80*/  SHFL.IDX PT, R10, R7, 0x3, 0x1c1f ;  /* 0x007c1f00070a7f89 */ /* 0x0009e800000e0000 */
[----:B------:R2:W2:Y:S04]  /*ae90*/  SHFL.IDX PT, R11, R0, 0x3, 0x1c1f ;  /* 0x007c1f00000b7f89 */ /* 0x0004a800000e0000 */
[----:B-1----:R-:W-:Y:S01]  /*aea0*/  @!P3 ST.E [R14.64], R50 ;  /* 0x000000320e00b985 */ /* 0x002fe2000c101906 */
[----:B----4-:R-:W-:-:S02]  /*aeb0*/  IMAD R7, R18, c[0x0][0x3e4], R2 ;  /* 0x0000f90012077a24 */ /* 0x010fc400078e0202 */
[----:B------:R-:W-:Y:S01]  /*aec0*/  IMAD.WIDE.U32 R2, R18, c[0x0][0x3e0], R4 ;  /* 0x0000f80012027a25 */ /* 0x000fe200078e0004 */
[C---:B------:R-:W-:Y:S02]  /*aed0*/  IADD3 R5, R8.reuse, 0x40, RZ ;  /* 0x0000004008057810 */ /* 0x040fe40007ffe0ff */
[C---:B--2---:R-:W-:Y:S01]  /*aee0*/  IADD3 R0, R8.reuse, 0x8, RZ ;  /* 0x0000000808007810 */ /* 0x044fe20007ffe0ff */
[----:B------:R-:W-:Y:S01]  /*aef0*/  IMAD.IADD R3, R3, 0x1, R7 ;  /* 0x0000000103037824 */ /* 0x000fe200078e0207 */
[----:B------:R-:W-:Y:S02]  /*af00*/  IADD3 R8, R8, 0x48, RZ ;  /* 0x0000004808087810 */ /* 0x000fe40007ffe0ff */
[-C--:B------:R-:W-:Y:S01]  /*af10*/  ISETP.GE.OR P2, PT, R0, R24.reuse, P0 ;  /* 0x000000180000720c */ /* 0x080fe20000746670 */
[----:B------:R-:W-:Y:S01]  /*af20*/  IMAD.WIDE.U32 R2, R9, c[0x0][0x3d8], R2 ;  /* 0x0000f60009027a25 */ /* 0x000fe200078e0002 */
[----:B------:R-:W-:Y:S02]  /*af30*/  SHF.R.S32.HI R4, RZ, 0x1f, R9 ;  /* 0x0000001fff047819 */ /* 0x000fe40000011409 */
[----:B------:R-:W-:-:S02]  /*af40*/  ISETP.GE.OR P1, PT, R5, R24, P0 ;  /* 0x000000180500720c */ /* 0x000fc40000726670 */
[----:B------:R-:W-:Y:S01]  /*af50*/  ISETP.GE.OR P0, PT, R8, R24, P0 ;  /* 0x000000180800720c */ /* 0x000fe20000706670 */
[----:B------:R-:W-:Y:S01]  /*af60*/  IMAD R0, R4, c[0x0][0x3d8], RZ ;  /* 0x0000f60004007a24 */ /* 0x000fe200078e02ff */
[----:B------:R-:W-:-:S03]  /*af70*/  LEA R5, R20, R19, 0x5 ;  /* 0x0000001314057211 */ /* 0x000fc600078e28ff */
[----:B------:R-:W-:Y:S02]  /*af80*/  IMAD R4, R9, c[0x0][0x3dc], R0 ;  /* 0x0000f70009047a24 */ /* 0x000fe400078e0200 */
[----:B------:R-:W-:Y:S01]  /*af90*/  IMAD.SHL.U32 R0, R5, 0x2, RZ ;  /* 0x0000000205007824 */ /* 0x000fe200078e00ff */
[----:B------:R-:W-:Y:S01]  /*afa0*/  @!P2 ST.E [R12.64], R51 ;  /* 0x000000330c00a985 */ /* 0x000fe2000c101906 */
[----:B------:R-:W-:-:S03]  /*afb0*/  IMAD.IADD R3, R3, 0x1, R4 ;  /* 0x0000000103037824 */ /* 0x000fc600078e0204 */
[----:B---3--:R-:W-:Y:S04]  /*afc0*/  @!P1 ST.E [R16.64], R53 ;  /* 0x0000003510009985 */ /* 0x008fe8000c101906 */
[----:B------:R1:W-:Y:S01]  /*afd0*/  @!P0 ST.E [R10.64], R54 ;  /* 0x000000360a008985 */ /* 0x0003e2000c101906 */
[----:B------:R-:W-:-:S03]  /*afe0*/  LEA R25, P0, R2, c[0x0][0x380], 0x1 ;  /* 0x0000e00002197a11 */ /* 0x000fc600078008ff */
[----:B------:R2:W3:Y:S04]  /*aff0*/  LDS.128 R36, [R0+0x880] ;  /* 0x0008800000247984 */ /* 0x0004e80000000c00 */
[----:B------:R2:W4:Y:S04]  /*b000*/  LDS.128 R48, [R0+0x1080] ;  /* 0x0010800000307984 */ /* 0x0005280000000c00 */
[----:B------:R2:W2:Y:S04]  /*b010*/  LDS.128 R60, [R0+0x1880] ;  /* 0x00188000003c7984 */ /* 0x0004a80000000c00 */
[----:B------:R2:W2:Y:S04]  /*b020*/  LDS.128 R32, [R0+0x2880] ;  /* 0x0028800000207984 */ /* 0x0004a80000000c00 */
[----:B------:R2:W2:Y:S04]  /*b030*/  LDS.128 R44, [R0+0x3080] ;  /* 0x00308000002c7984 */ /* 0x0004a80000000c00 */
[----:B------:R2:W2:Y:S01]  /*b040*/  LDS.128 R56, [R0+0x3880] ;  /* 0x0038800000387984 */ /* 0x0004a20000000c00 */
[----:B-1----:R-:W-:-:S03]  /*b050*/  LEA R11, R21, R52, 0x7 ;  /* 0x00000034150b7211 */ /* 0x002fc600078e38ff */
[----:B------:R1:W1:Y:S01]  /*b060*/  LDS.128 R28, [R0+0x4880] ;  /* 0x00488000001c7984 */ /* 0x0002620000000c00 */
[----:B------:R-:W-:Y:S02]  /*b070*/  LEA.HI.X R10, R2, c[0x0][0x384], R3, 0x1, P0 ;  /* 0x0000e100020a7a11 */ /* 0x000fe400000f0c03 */
[----:B------:R-:W-:Y:S01]  /*b080*/  ISETP.GE.AND P0, PT, R11, R24, PT ;  /* 0x000000180b00720c */ /* 0x000fe20003f06270 */
[----:B------:R1:W1:Y:S04]  /*b090*/  LDS.128 R40, [R0+0x5080] ;  /* 0x0050800000287984 */ /* 0x0002680000000c00 */
[----:B------:R1:W1:Y:S04]  /*b0a0*/  LDS.128 R64, [R0+0x5880] ;  /* 0x0058800000407984 */ /* 0x0002680000000c00 */
[----:B------:R1:W1:Y:S04]  /*b0b0*/  SHFL.IDX PT, R2, R25, RZ, 0x1c1f ;  /* 0x001c1fff19027589 */ /* 0x00026800000e0000 */
[----:B------:R1:W1:Y:S01]  /*b0c0*/  SHFL.IDX PT, R3, R10, RZ, 0x1c1f ;  /* 0x001c1fff0a037589 */ /* 0x00026200000e0000 */
[----:B------:R-:W-:Y:S05]  /*b0d0*/  @P0 BRA `(.L_x_39) ;  /* 0x0000014000000947 */ /* 0x000fea0003800000 */
[----:B---3--:R-:W3:Y:S01]  /*b0e0*/  LDS.128 R20, [R0+0x80] ;  /* 0x0000800000147984 */ /* 0x008ee20000000c00 */
[----:B------:R-:W-:-:S02]  /*b0f0*/  IADD3 R5, R6, 0x20, RZ ;  /* 0x0000002006057810 */ /* 0x000fc40007ffe0ff */
[C---:B------:R-:W-:Y:S01]  /*b100*/  IADD3 R7, R6.reuse, 0x40, RZ ;  /* 0x0000004006077810 */ /* 0x040fe20007ffe0ff */
[----:B------:R-:W5:Y:S01]  /*b110*/  LDS.128 R16, [R0+0x2080] ;  /* 0x0020800000107984 */ /* 0x000f620000000c00 */
[----:B------:R-:W-:Y:S02]  /*b120*/  ISETP.GE.AND P1, PT, R5, c[0x0][0x3c8], PT ;  /* 0x0000f20005007a0c */ /* 0x000fe40003f26270 */
[----:B------:R-:W-:Y:S01]  /*b130*/  ISETP.GE.AND P0, PT, R7, c[0x0][0x3c8], PT ;  /* 0x0000f20007007a0c */ /* 0x000fe20003f06270 */
[----:B------:R4:W2:Y:S01]  /*b140*/  LDS.128 R12, [R0+0x4080] ;  /* 0x00408000000c7984 */ /* 0x0008a20000000c00 */
[----:B------:R-:W-:-:S09]  /*b150*/  ISETP.GE.AND P2, PT, R6, c[0x0][0x3c8], PT ;  /* 0x0000f20006007a0c */ /* 0x000fd20003f46270 */
[----:B------:R-:W-:-:S04]  /*b160*/  @!P1 SHF.R.S32.HI R4, RZ, 0x1f, R5 ;  /* 0x0000001fff049819 */ /* 0x000fc80000011405 */
[----:B------:R-:W-:Y:S01]  /*b170*/  @!P1 LEA.HI R4, R4, R5, RZ, 0x3 ;  /* 0x0000000504049211 */ /* 0x000fe200078f18ff */
[----:B-1----:R-:W-:-:S03]  /*b180*/  @!P2 IMAD.WIDE R8, R6, 0x2, R2 ;  /* 0x000000020608a825 */ /* 0x002fc600078e0202 */
[----:B------:R-:W-:Y:S02]  /*b190*/  @!P1 LOP3.LUT R4, R4, 0xfffffff8, RZ, 0xc0, !PT ;  /* 0xfffffff804049812 */ /* 0x000fe400078ec0ff */
[----:B--2-4-:R-:W-:-:S03]  /*b1a0*/  @!P0 SHF.R.S32.HI R0, RZ, 0x1f, R7 ;  /* 0x0000001fff008819 */ /* 0x014fc60000011407 */
[----:B------:R-:W-:Y:S01]  /*b1b0*/  @!P1 IMAD.WIDE R4, R4, 0x2, R2 ;  /* 0x0000000204049825 */ /* 0x000fe200078e0202 */
[----:B------:R-:W-:-:S04]  /*b1c0*/  @!P0 LEA.HI R0, R0, R7, RZ, 0x3 ;  /* 0x0000000700008211 */ /* 0x000fc800078f18ff */
[----:B------:R-:W-:Y:S01]  /*b1d0*/  @!P0 LOP3.LUT R0, R0, 0xfffffff8, RZ, 0xc0, !PT ;  /* 0xfffffff800008812 */ /* 0x000fe200078ec0ff */
[----:B---3--:R1:W-:Y:S04]  /*b1e0*/  @!P2 ST.E.128 [R8.64], R20 ;  /* 0x000000140800a985 */ /* 0x0083e8000c101d06 */
[----:B------:R-:W-:Y:S01]  /*b1f0*/  @!P0 IMAD.WIDE R2, R0, 0x2, R2 ;  /* 0x0000000200028825 */ /* 0x000fe200078e0202 */
[----:B-----5:R1:W-:Y:S04]  /*b200*/  @!P1 ST.E.128 [R4.64], R16 ;  /* 0x0000001004009985 */ /* 0x0203e8000c101d06 */
[----:B------:R1:W-:Y:S02]  /*b210*/  @!P0 ST.E.128 [R2.64], R12 ;  /* 0x0000000c02008985 */ /* 0x0003e4000c101d06 */
.L_x_39:
[----:B---3--:R-:W-:Y:S05]  /*b220*/  BSYNC B0 ;  /* 0x0000000000007941 */ /* 0x008fea0003800000 */
.L_x_38:
[----:B-12---:R-:W-:Y:S01]  /*b230*/  IADD3 R0, R11, 0x20, RZ ;  /* 0x000000200b007810 */ /* 0x006fe20007ffe0ff */
[----:B------:R1:W2:Y:S01]  /*b240*/  SHFL.IDX PT, R3, R10, 0x1, 0x1c1f ;  /* 0x003c1f000a037f89 */ /* 0x0002a200000e0000 */
[----:B------:R-:W-:Y:S02]  /*b250*/  BSSY B0, `(.L_x_40) ;  /* 0x0000015000007945 */ /* 0x000fe40003800000 */
[----:B------:R-:W-:Y:S01]  /*b260*/  ISETP.GE.AND P0, PT, R0, R24, PT ;  /* 0x000000180000720c */ /* 0x000fe20003f06270 */
[----:B------:R1:W3:-:S12]  /*b270*/  SHFL.IDX PT, R2, R25, 0x1, 0x1c1f ;  /* 0x003c1f0019027f89 */ /* 0x0002d800000e0000 */
[----:B------:R-:W-:Y:S05]  /*b280*/  @P0 BRA `(.L_x_41) ;  /* 0x0000011000000947 */ /* 0x000fea0003800000 */
[C---:B------:R-:W-:Y:S02]  /*b290*/  IADD3 R5, R6.reuse, 0x20, RZ ;  /* 0x0000002006057810 */ /* 0x040fe40007ffe0ff */
[C---:B------:R-:W-:Y:S02]  /*b2a0*/  IADD3 R7, R6.reuse, 0x40, RZ ;  /* 0x0000004006077810 */ /* 0x040fe40007ffe0ff */
[----:B------:R-:W-:Y:S02]  /*b2b0*/  ISETP.GE.AND P1, PT, R5, c[0x0][0x3c8], PT ;  /* 0x0000f20005007a0c */ /* 0x000fe40003f26270 */
        /* <DEDUP_REMOVED lines=14> */
.L_x_41:
[----:B------:R-:W-:Y:S05]  /*b3a0*/  BSYNC B0 ;  /* 0x0000000000007941 */ /* 0x000fea0003800000 */
.L_x_40:
[----:B------:R-:W-:Y:S01]  /*b3b0*/  IADD3 R0, R11, 0x40, RZ ;  /* 0x000000400b007810 */ /* 0x000fe20007ffe0ff */
[----:B--2---:R2:W1:Y:S01]  /*b3c0*/  SHFL.IDX PT, R3, R10, 0x2, 0x1c1f ;  /* 0x005c1f000a037f89 */ /* 0x00446200000e0000 */
[----:B------:R-:W-:Y:S02]  /*b3d0*/  BSSY B0, `(.L_x_42) ;  /* 0x0000015000007945 */ /* 0x000fe40003800000 */
[----:B------:R-:W-:Y:S01]  /*b3e0*/  ISETP.GE.AND P0, PT, R0, R24, PT ;  /* 0x000000180000720c */ /* 0x000fe20003f06270 */
[----:B---3--:R2:W3:-:S12]  /*b3f0*/  SHFL.IDX PT, R2, R25, 0x2, 0x1c1f ;  /* 0x005c1f0019027f89 */ /* 0x0084d800000e0000 */
        /* <DEDUP_REMOVED lines=9> */
[--C-:B-1-3--:R-:W-:Y:S01]  /*b490*/  @!P2 IMAD.WIDE R8, R6, 0x2, R2.reuse ;  /* 0x000000020608a825 */ /* 0x10afe200078e0202 */
[----:B------:R-:W-:Y:S02]  /*b4a0*/  @!P0 LEA.HI R0, R0, R7, RZ, 0x3 ;  /* 0x0000000700008211 */ /* 0x000fe400078f18ff */
[----:B------:R-:W-:Y:S02]  /*b4b0*/  @!P1 LOP3.LUT R4, R4, 0xfffffff8, RZ, 0xc0, !PT ;  /* 0xfffffff804049812 */ /* 0x000fe400078ec0ff */
[----:B------:R-:W-:Y:S01]  /*b4c0*/  @!P0 LOP3.LUT R0, R0, 0xfffffff8, RZ, 0xc0, !PT ;  /* 0xfffffff800008812 */ /* 0x000fe200078ec0ff */
[----:B----4-:R1:W-:Y:S02]  /*b4d0*/  @!P2 ST.E.128 [R8.64], R48 ;  /* 0x000000300800a985 */ /* 0x0103e4000c101d06 */
[----:B------:R-:W-:-:S04]  /*b4e0*/  @!P1 IMAD.WIDE R4, R4, 0x2, R2 ;  /* 0x0000000204049825 */ /* 0x000fc800078e0202 */
[----:B------:R-:W-:Y:S01]  /*b4f0*/  @!P0 IMAD.WIDE R2, R0, 0x2, R2 ;  /* 0x0000000200028825 */ /* 0x000fe200078e0202 */
[----:B------:R1:W-:Y:S04]  /*b500*/  @!P1 ST.E.128 [R4.64], R44 ;  /* 0x0000002c04009985 */ /* 0x0003e8000c101d06 */
[----:B------:R1:W-:Y:S02]  /*b510*/  @!P0 ST.E.128 [R2.64], R40 ;  /* 0x0000002802008985 */ /* 0x0003e4000c101d06 */
.L_x_43:
[----:B------:R-:W-:Y:S05]  /*b520*/  BSYNC B0 ;  /* 0x0000000000007941 */ /* 0x000fea0003800000 */
.L_x_42:
[----:B------:R-:W-:Y:S01]  /*b530*/  IADD3 R0, R11, 0x60, RZ ;  /* 0x000000600b007810 */ /* 0x000fe20007ffe0ff */
[----:B-1----:R1:W2:Y:S03]  /*b540*/  SHFL.IDX PT, R3, R10, 0x3, 0x1c1f ;  /* 0x007c1f000a037f89 */ /* 0x0022a600000e0000 */
[----:B------:R-:W-:Y:S01]  /*b550*/  ISETP.GE.AND P0, PT, R0, R24, PT ;  /* 0x000000180000720c */ /* 0x000fe20003f06270 */
[----:B---3--:R1:W3:-:S12]  /*b560*/  SHFL.IDX PT, R2, R25, 0x3, 0x1c1f ;  /* 0x007c1f0019027f89 */ /* 0x0082d800000e0000 */
[----:B------:R-:W-:Y:S05]  /*b570*/  @P0 EXIT ;  /* 0x000000000000094d */ /* 0x000fea0003800000 */
[C---:B------:R-:W-:Y:S02]  /*b580*/  IADD3 R4, R6.reuse, 0x20, RZ ;  /* 0x0000002006047810 */ /* 0x040fe40007ffe0ff */
[----:B------:R-:W-:Y:S02]  /*b590*/  ISETP.GE.AND P1, PT, R6, c[0x0][0x3c8], PT ;  /* 0x0000f20006007a0c */ /* 0x000fe40003f26270 */
[----:B------:R-:W-:-:S11]  /*b5a0*/  ISETP.GE.AND P0, PT, R4, c[0x0][0x3c8], PT ;  /* 0x0000f20004007a0c */ /* 0x000fd60003f06270 */
[----:B--23--:R-:W-:Y:S02]  /*b5b0*/  @!P1 IMAD.WIDE R8, R6, 0x2, R2 ;  /* 0x0000000206089825 */ /* 0x00cfe400078e0202 */
[----:B------:R-:W-:-:S03]  /*b5c0*/  @!P0 SHF.R.S32.HI R0, RZ, 0x1f, R4 ;  /* 0x0000001fff008819 */ /* 0x000fc60000011404 */
[----:B------:R2:W-:Y:S01]  /*b5d0*/  @!P1 ST.E.128 [R8.64], R60 ;  /* 0x0000003c08009985 */ /* 0x0005e2000c101d06 */
[----:B------:R-:W-:-:S04]  /*b5e0*/  @!P0 LEA.HI R0, R0, R4, RZ, 0x3 ;  /* 0x0000000400008211 */ /* 0x000fc800078f18ff */
[----:B------:R-:W-:-:S05]  /*b5f0*/  @!P0 LOP3.LUT R0, R0, 0xfffffff8, RZ, 0xc0, !PT ;  /* 0xfffffff800008812 */ /* 0x000fca00078ec0ff */
[----:B------:R-:W-:Y:S01]  /*b600*/  @!P0 IMAD.WIDE R4, R0, 0x2, R2 ;  /* 0x0000000200048825 */ /* 0x000fe200078e0202 */
[----:B------:R-:W-:-:S04]  /*b610*/  IADD3 R0, R6, 0x40, RZ ;  /* 0x0000004006007810 */ /* 0x000fc80007ffe0ff */
[----:B------:R2:W-:Y:S01]  /*b620*/  @!P0 ST.E.128 [R4.64], R56 ;  /* 0x0000003804008985 */ /* 0x0005e2000c101d06 */
[----:B------:R-:W-:-:S13]  /*b630*/  ISETP.GE.AND P0, PT, R0, c[0x0][0x3c8], PT ;  /* 0x0000f20000007a0c */ /* 0x000fda0003f06270 */
[----:B------:R-:W-:Y:S05]  /*b640*/  @P0 EXIT ;  /* 0x000000000000094d */ /* 0x000fea0003800000 */
[----:B--2---:R-:W-:-:S04]  /*b650*/  SHF.R.S32.HI R4, RZ, 0x1f, R0 ;  /* 0x0000001fff047819 */ /* 0x004fc80000011400 */
[----:B------:R-:W-:-:S04]  /*b660*/  LEA.HI R0, R4, R0, RZ, 0x3 ;  /* 0x0000000004007211 */ /* 0x000fc800078f18ff */
[----:B------:R-:W-:-:S05]  /*b670*/  LOP3.LUT R0, R0, 0xfffffff8, RZ, 0xc0, !PT ;  /* 0xfffffff800007812 */ /* 0x000fca00078ec0ff */
[----:B------:R-:W-:-:S05]  /*b680*/  IMAD.WIDE R2, R0, 0x2, R2 ;  /* 0x0000000200027825 */ /* 0x000fca00078e0202 */
[----:B------:R-:W-:Y:S01]  /*b690*/  ST.E.128 [R2.64], R64 ;  /* 0x0000004002007985 */ /* 0x000fe2000c101d06 */
[----:B------:R-:W-:Y:S05]  /*b6a0*/  EXIT ;  /* 0x000000000000794d */ /* 0x000fea0003800000 */
.L_x_36:
[----:B------:R-:W2:Y:S01]  /*b6b0*/  LDL R8, [R1+0x2c] ;  /* 0x00002c0001087983 */ /* 0x000ea20000100800 */
[----:B------:R-:W-:Y:S01]  /*b6c0*/  ISETP.NE.U32.AND P1, PT, RZ, c[0x0][0x508], PT ;  /* 0x00014200ff007a0c */ /* 0x000fe20003f25070 */
[----:B------:R-:W-:Y:S01]  /*b6d0*/  IMAD.MOV.U32 R2, RZ, RZ, 0x4 ;  /* 0x00000004ff027424 */ /* 0x000fe200078e00ff */
[----:B------:R-:W-:Y:S02]  /*b6e0*/  ISETP.NE.U32.AND P0, PT, RZ, c[0x0][0x500], PT ;  /* 0x00014000ff007a0c */ /* 0x000fe40003f05070 */
[----:B------:R-:W-:Y:S02]  /*b6f0*/  ISETP.NE.AND.EX P1, PT, RZ, c[0x0][0x50c], PT, P1 ;  /* 0x00014300ff007a0c */ /* 0x000fe40003f25310 */
[----:B------:R-:W-:Y:S01]  /*b700*/  ISETP.NE.AND.EX P0, PT, RZ, c[0x0][0x504], PT, P0 ;  /* 0x00014100ff007a0c */ /* 0x000fe20003f05300 */
[----:B------:R-:W-:Y:S02]  /*b710*/  IMAD.MOV.U32 R13, RZ, RZ, c[0x0][0x388] ;  /* 0x0000e200ff0d7624 */ /* 0x000fe400078e00ff */
[----:B--2---:R-:W-:-:S08]  /*b720*/  IMAD.WIDE R6, R8, R2, c[0x0][0x500] ;  /* 0x0001400008067625 */ /* 0x004fd000078e0202 */
[----:B------:R-:W-:Y:S02]  /*b730*/  @P1 IMAD.WIDE R2, R8, R2, c[0x0][0x508] ;  /* 0x0001420008021625 */ /* 0x000fe400078e0202 */
[----:B------:R-:W2:Y:S04]  /*b740*/  @P0 LDG.E R0, [R6.64] ;  /* 0x0000000606000981 */ /* 0x000ea8000c1e1900 */
[----:B------:R1:W5:Y:S01]  /*b750*/  @P1 LDG.E R13, [R2.64] ;  /* 0x00000006020d1981 */ /* 0x000362000c1e1900 */
[----:B------:R-:W-:Y:S02]  /*b760*/  CS2R R4, SRZ ;  /* 0x0000000000047805 */ /* 0x000fe4000001ff00 */
[--C-:B--2---:R-:W-:Y:S01]  /*b770*/  @P0 SHF.R.S32.HI R5, RZ, 0x1f, R0.reuse ;  /* 0x0000001fff050819 */ /* 0x104fe20000011400 */
[----:B------:R-:W-:Y:S01]  /*b780*/  @P0 IMAD.MOV.U32 R4, RZ, RZ, R0 ;  /* 0x000000ffff040224 */ /* 0x000fe200078e0000 */
[----:B------:R-:W-:Y:S05]  /*b790*/  @P1 BRA `(.L_x_44) ;  /* 0x0000004000001947 */ /* 0x000fea0003800000 */
[----:B-1----:R-:W-:Y:S05]  /*b7a0*/  @!P0 BRA `(.L_x_44) ;  /* 0x0000003000008947 */ /* 0x002fea0003800000 */
[----:B------:R1:W2:Y:S04]  /*b7b0*/  LDG.E R0, [R6.64] ;  /* 0x0000000606007981 */ /* 0x0002a8000c1e1900 */
[----:B-1----:R-:W2:Y:S02]  /*b7c0*/  LDG.E R6, [R6.64+0x4] ;  /* 0x0000040606067981 */ /* 0x002ea4000c1e1900 */
[----:B--2--5:R-:W-:-:S02]  /*b7d0*/  IADD3 R13, -R0, R6, RZ ;  /* 0x00000006000d7210 */ /* 0x024fc40007ffe1ff */
.L_x_44:
[----:B-1----:R-:W1:Y:S01]  /*b7e0*/  S2R R11, SR_TID.X ;  /* 0x00000000000b7919 */ /* 0x002e620000002100 */
[----:B------:R-:W-:Y:S01]  /*b7f0*/  SHF.R.S32.HI R0, RZ, 0x1f, R8 ;  /* 0x0000001fff007819 */ /* 0x000fe20000011408 */
[----:B------:R-:W-:Y:S01]  /*b800*/  BSSY B0, `(.L_x_45) ;  /* 0x0000029000007945 */ /* 0x000fe20003800000 */
[----:B------:R-:W-:Y:S01]  /*b810*/  SEL R9, R8, RZ, !P0 ;  /* 0x000000ff08097207 */ /* 0x000fe20004000000 */
[----:B------:R-:W2:Y:S01]  /*b820*/  S2R R2, SR_CTAID.Y ;  /* 0x0000000000027919 */ /* 0x000ea20000002600 */
[----:B------:R-:W-:-:S03]  /*b830*/  SEL R10, R0, RZ, !P0 ;  /* 0x000000ff000a7207 */ /* 0x000fc60004000000 */
[----:B------:R-:W3:Y:S01]  /*b840*/  S2R R12, SR_CTAID.Y ;  /* 0x00000000000c7919 */ /* 0x000ee20000002600 */
[----:B-1----:R-:W-:Y:S02]  /*b850*/  ISETP.GE.AND P1, PT, R11, 0x80, PT ;  /* 0x000000800b00780c */ /* 0x002fe40003f26270 */
[----:B--2---:R-:W-:-:S11]  /*b860*/  SHF.R.S32.HI R14, RZ, 0x1f, R2 ;  /* 0x0000001fff0e7819 */ /* 0x004fd60000011402 */
[----:B------:R-:W-:Y:S05]  /*b870*/  @P1 BRA `(.L_x_46) ;  /* 0x0000021000001947 */ /* 0x000fea0003800000 */
[----:B---3--:R-:W1:Y:S01]  /*b880*/  S2R R8, SR_CTAID.X ;  /* 0x0000000000087919 */ /* 0x008e620000002500 */
[----:B-----5:R-:W-:Y:S01]  /*b890*/  IMAD R0, R13, c[0x0][0x4e8], RZ ;  /* 0x00013a000d007a24 */ /* 0x020fe200078e02ff */
[----:B-1----:R-:W-:-:S04]  /*b8a0*/  LEA R8, R8, R11, 0x7 ;  /* 0x0000000b08087211 */ /* 0x002fc800078e38ff */
[----:B------:R-:W-:-:S13]  /*b8b0*/  ISETP.GE.AND P0, PT, R8, R0, PT ;  /* 0x000000000800720c */ /* 0x000fda0003f06270 */
[----:B------:R-:W-:Y:S05]  /*b8c0*/  @P0 BRA `(.L_x_46) ;  /* 0x000001c000000947 */ /* 0x000fea0003800000 */
[----:B------:R-:W-:Y:S01]  /*b8d0*/  MOV R0, c[0x0][0x4e8] ;  /* 0x00013a0000007a02 */ /* 0x000fe20000000f00 */
[----:B------:R-:W-:Y:S01]  /*b8e0*/  IMAD R6, R14, c[0x0][0x490], RZ ;  /* 0x000124000e067a24 */ /* 0x000fe200078e02ff */
[----:B------:R-:W-:Y:S01]  /*b8f0*/  MOV R2, R4 ;  /* 0x0000000400027202 */ /* 0x000fe20000000f00 */
[----:B------:R-:W-:Y:S01]  /*b900*/  IMAD.MOV.U32 R3, RZ, RZ, R5 ;  /* 0x000000ffff037224 */ /* 0x000fe200078e0005 */
[----:B------:R-:W-:Y:S01]  /*b910*/  ISETP.NE.AND P0, PT, R0, 0x1, PT ;  /* 0x000000010000780c */ /* 0x000fe20003f05270 */
[C---:B------:R-:W-:Y:S01]  /*b920*/  IMAD R6, R12.reuse, c[0x0][0x494], R6 ;  /* 0x000125000c067a24 */ /* 0x040fe200078e0206 */
[----:B------:R-:W-:Y:S01]  /*b930*/  MOV R0, R8 ;  /* 0x0000000800007202 */ /* 0x000fe20000000f00 */
[----:B------:R-:W-:-:S05]  /*b940*/  IMAD.WIDE.U32 R2, R12, c[0x0][0x490], R2 ;  /* 0x000124000c027a25 */ /* 0x000fca00078e0002 */
[----:B------:R-:W-:-:S05]  /*b950*/  IADD3 R3, R6, R3, RZ ;  /* 0x0000000306037210 */ /* 0x000fca0007ffe0ff */
[----:B------:R-:W-:-:S04]  /*b960*/  @P0 IMAD.HI.U32 R7, R8, c[0x0][0x4ec], RZ ;  /* 0x00013b0008070a27 */ /* 0x000fc800078e00ff */
[----:B------:R-:W-:Y:S01]  /*b970*/  IMAD.WIDE.U32 R2, R9, c[0x0][0x498], R2 ;  /* 0x0001260009027a25 */ /* 0x000fe200078e0002 */
[----:B------:R-:W-:-:S03]  /*b980*/  @P0 SHF.R.U32.HI R0, RZ, c[0x0][0x4f0], R7 ;  /* 0x00013c00ff000a19 */ /* 0x000fc60000011607 */
[----:B------:R-:W-:Y:S01]  /*b990*/  IMAD R7, R10, c[0x0][0x498], RZ ;  /* 0x000126000a077a24 */ /* 0x000fe200078e02ff */
[----:B------:R-:W-:Y:S01]  /*b9a0*/  IADD3 R2, P0, R0, R2, RZ ;  /* 0x0000000200027210 */ /* 0x000fe20007f1e0ff */
[----:B------:R-:W-:Y:S02]  /*b9b0*/  IMAD.MOV R6, RZ, RZ, -R0 ;  /* 0x000000ffff067224 */ /* 0x000fe400078e0a00 */
[----:B------:R-:W-:Y:S02]  /*b9c0*/  IMAD R7, R9, c[0x0][0x49c], R7 ;  /* 0x0001270009077a24 */ /* 0x000fe400078e0207 */
[----:B------:R-:W-:Y:S01]  /*b9d0*/  IMAD R6, R6, c[0x0][0x4e8], R8 ;  /* 0x00013a0006067a24 */ /* 0x000fe200078e0208 */
[----:B------:R-:W-:-:S04]  /*b9e0*/  SHF.R.S32.HI R8, RZ, 0x1f, R0 ;  /* 0x0000001fff087819 */ /* 0x000fc80000011400 */
[----:B------:R-:W-:Y:S02]  /*b9f0*/  SHF.R.S32.HI R0, RZ, 0x1f, R6 ;  /* 0x0000001fff007819 */ /* 0x000fe40000011406 */
[----:B------:R-:W-:-:S03]  /*ba00*/  IADD3.X R3, R8, R3, R7, P0, !PT ;  /* 0x0000000308037210 */ /* 0x000fc600007fe407 */
[----:B------:R-:W-:Y:S02]  /*ba10*/  IMAD R0, R0, c[0x0][0x488], RZ ;  /* 0x0001220000007a24 */ /* 0x000fe400078e02ff */
[----:B------:R-:W-:-:S04]  /*ba20*/  IMAD.WIDE.U32 R2, R6, c[0x0][0x488], R2 ;  /* 0x0001220006027a25 */ /* 0x000fc800078e0002 */
[----:B------:R-:W-:Y:S01]  /*ba30*/  IMAD R0, R6, c[0x0][0x48c], R0 ;  /* 0x0001230006007a24 */ /* 0x000fe200078e0200 */
[----:B------:R-:W-:-:S04]  /*ba40*/  LEA R6, P0, R2, c[0x0][0x450], 0x2 ;  /* 0x0001140002067a11 */ /* 0x000fc800078010ff */
[----:B------:R-:W-:-:S04]  /*ba50*/  IADD3 R0, R3, R0, RZ ;  /* 0x0000000003007210 */ /* 0x000fc80007ffe0ff */
[----:B------:R-:W-:Y:S02]  /*ba60*/  LEA.HI.X R7, R2, c[0x0][0x454], R0, 0x2, P0 ;  /* 0x0001150002077a11 */ /* 0x000fe400000f1400 */
[----:B------:R-:W-:-:S05]  /*ba70*/  MOV R0, 0xff800000 ;  /* 0xff80000000007802 */ /* 0x000fca0000000f00 */
[----:B------:R1:W-:Y:S02]  /*ba80*/  STG.E [R6.64], R0 ;  /* 0x0000000006007986 */ /* 0x0003e4000c101906 */
.L_x_46:
[----:B---3--:R-:W-:Y:S05]  /*ba90*/  BSYNC B0 ;  /* 0x0000000000007941 */ /* 0x008fea0003800000 */
.L_x_45:
[----:B------:R-:W2:Y:S01]  /*baa0*/  S2R R15, SR_CTAID.X ;  /* 0x00000000000f7919 */ /* 0x000ea20000002500 */
[----:B-1----:R-:W-:Y:S01]  /*bab0*/  IMAD R0, R5, c[0x0][0x3a0], RZ ;  /* 0x0000e80005007a24 */ /* 0x002fe200078e02ff */
[----:B------:R-:W-:Y:S01]  /*bac0*/  SHF.R.S32.HI R5, RZ, 0x1f, R11 ;  /* 0x0000001fff057819 */ /* 0x000fe2000001140b */
[C---:B------:R-:W-:Y:S01]  /*bad0*/  IMAD.WIDE.U32 R2, R4.reuse, c[0x0][0x3a0], RZ ;  /* 0x0000e80004027a25 */ /* 0x040fe200078e00ff */
[----:B------:R-:W-:Y:S01]  /*bae0*/  MOV R6, c[0x0][0x4e8] ;  /* 0x00013a0000067a02 */ /* 0x000fe20000000f00 */
[----:B------:R-:W-:Y:S01]  /*baf0*/  BSSY B0, `(.L_x_47) ;  /* 0x000003b000007945 */ /* 0x000fe20003800000 */
[----:B------:R-:W-:Y:S01]  /*bb00*/  LEA.HI R5, R5, R11, RZ, 0x2 ;  /* 0x0000000b05057211 */ /* 0x000fe200078f10ff */
[----:B------:R-:W-:Y:S01]  /*bb10*/  IMAD R0, R4, c[0x0][0x3a4], R0 ;  /* 0x0000e90004007a24 */ /* 0x000fe200078e0200 */
[----:B------:R-:W-:Y:S01]  /*bb20*/  ISETP.NE.AND P0, PT, R6, 0x1, PT ;  /* 0x000000010600780c */ /* 0x000fe20003f05270 */
[----:B------:R-:W-:Y:S01]  /*bb30*/  IMAD R6, R10, c[0x0][0x3f0], RZ ;  /* 0x0000fc000a067a24 */ /* 0x000fe200078e02ff */
[----:B------:R-:W-:Y:S01]  /*bb40*/  LOP3.LUT R4, R5, 0xfffffffc, RZ, 0xc0, !PT ;  /* 0xfffffffc05047812 */ /* 0x000fe200078ec0ff */
[----:B-----5:R-:W-:Y:S01]  /*bb50*/  IMAD R13, R13, c[0x0][0x4e8], RZ ;  /* 0x00013a000d0d7a24 */ /* 0x020fe200078e02ff */
[----:B------:R-:W-:Y:S01]  /*bb60*/  IADD3 R3, R3, R0, RZ ;  /* 0x0000000003037210 */ /* 0x000fe20007ffe0ff */
[----:B------:R-:W-:-:S02]  /*bb70*/  IMAD R0, R14, c[0x0][0x3e8], RZ ;  /* 0x0000fa000e007a24 */ /* 0x000fc400078e02ff */
[----:B------:R-:W-:Y:S01]  /*bb80*/  IMAD.IADD R8, R11, 0x1, -R4 ;  /* 0x000000010b087824 */ /* 0x000fe200078e0a04 */
[----:B------:R-:W-:Y:S01]  /*bb90*/  SHF.R.S32.HI R11, RZ, 0x2, R5 ;  /* 0x00000002ff0b7819 */ /* 0x000fe20000011405 */
[C---:B------:R-:W-:Y:S02]  /*bba0*/  IMAD R0, R12.reuse, c[0x0][0x3ec], R0 ;  /* 0x0000fb000c007a24 */ /* 0x040fe400078e0200 */
[----:B------:R-:W-:Y:S01]  /*bbb0*/  IMAD.WIDE.U32 R2, R12, c[0x0][0x3e8], R2 ;  /* 0x0000fa000c027a25 */ /* 0x000fe200078e0002 */
[----:B------:R-:W-:-:S03]  /*bbc0*/  LEA R4, R8, R11, 0x5 ;  /* 0x0000000b08047211 */ /* 0x000fc600078e28ff */
[----:B------:R-:W-:Y:S01]  /*bbd0*/  IMAD R7, R9, c[0x0][0x3f4], R6 ;  /* 0x0000fd0009077a24 */ /* 0x000fe200078e0206 */
[----:B------:R-:W-:Y:S01]  /*bbe0*/  IADD3 R3, R0, R3, RZ ;  /* 0x0000000300037210 */ /* 0x000fe20007ffe0ff */
[C---:B--2---:R-:W-:Y:S01]  /*bbf0*/  IMAD R4, R15.reuse, 0x80, R4 ;  /* 0x000000800f047824 */ /* 0x044fe200078e0204 */
[----:B------:R-:W-:-:S03]  /*bc00*/  LEA R11, R15, R11, 0x7 ;  /* 0x0000000b0f0b7211 */ /* 0x000fc600078e38ff */
[----:B------:R-:W-:Y:S01]  /*bc10*/  @P0 IMAD.HI.U32 R5, R4, c[0x0][0x4ec], RZ ;  /* 0x00013b0004050a27 */ /* 0x000fe200078e00ff */
[----:B------:R-:W-:-:S03]  /*bc20*/  MOV R0, R4 ;  /* 0x0000000400007202 */ /* 0x000fc60000000f00 */
[----:B------:R-:W-:Y:S01]  /*bc30*/  IMAD.WIDE.U32 R2, R9, c[0x0][0x3f0], R2 ;  /* 0x0000fc0009027a25 */ /* 0x000fe200078e0002 */
[----:B------:R-:W-:-:S04]  /*bc40*/  @P0 SHF.R.U32.HI R0, RZ, c[0x0][0x4f0], R5 ;  /* 0x00013c00ff000a19 */ /* 0x000fc80000011605 */
[--C-:B------:R-:W-:Y:S01]  /*bc50*/  SHF.R.S32.HI R6, RZ, 0x1f, R0.reuse ;  /* 0x0000001fff067819 */ /* 0x100fe20000011400 */
[----:B------:R-:W-:Y:S01]  /*bc60*/  IMAD.MOV R5, RZ, RZ, -R0 ;  /* 0x000000ffff057224 */ /* 0x000fe200078e0a00 */
[----:B------:R-:W-:-:S03]  /*bc70*/  IADD3 R3, R3, R7, RZ ;  /* 0x0000000703037210 */ /* 0x000fc60007ffe0ff */
[----:B------:R-:W-:Y:S02]  /*bc80*/  IMAD R6, R6, c[0x0][0x3e0], RZ ;  /* 0x0000f80006067a24 */ /* 0x000fe400078e02ff */
[----:B------:R-:W-:Y:S02]  /*bc90*/  IMAD R5, R5, c[0x0][0x4e8], R4 ;  /* 0x00013a0005057a24 */ /* 0x000fe400078e0204 */
[----:B------:R-:W-:-:S03]  /*bca0*/  IMAD.WIDE.U32 R2, R0, c[0x0][0x3e0], R2 ;  /* 0x0000f80000027a25 */ /* 0x000fc600078e0002 */
[----:B------:R-:W-:Y:S01]  /*bcb0*/  SHF.R.S32.HI R4, RZ, 0x1f, R5 ;  /* 0x0000001fff047819 */ /* 0x000fe20000011405 */
[----:B------:R-:W-:-:S05]  /*bcc0*/  IMAD R0, R0, c[0x0][0x3e4], R6 ;  /* 0x0000f90000007a24 */ /* 0x000fca00078e0206 */
[----:B------:R-:W-:Y:S01]  /*bcd0*/  IADD3 R3, R3, R0, RZ ;  /* 0x0000000003037210 */ /* 0x000fe20007ffe0ff */
[----:B------:R-:W-:-:S04]  /*bce0*/  IMAD R0, R4, c[0x0][0x3d8], RZ ;  /* 0x0000f60004007a24 */ /* 0x000fc800078e02ff */
[C---:B------:R-:W-:Y:S02]  /*bcf0*/  IMAD R0, R5.reuse, c[0x0][0x3dc], R0 ;  /* 0x0000f70005007a24 */ /* 0x040fe400078e0200 */
[----:B------:R-:W-:-:S04]  /*bd00*/  IMAD.WIDE.U32 R2, R5, c[0x0][0x3d8], R2 ;  /* 0x0000f60005027a25 */ /* 0x000fc800078e0002 */
[----:B------:R-:W-:Y:S01]  /*bd10*/  IMAD.IADD R0, R3, 0x1, R0 ;  /* 0x0000000103007824 */ /* 0x000fe200078e0200 */
[----:B------:R-:W-:-:S04]  /*bd20*/  LEA R14, P0, R2, c[0x0][0x380], 0x1 ;  /* 0x0000e000020e7a11 */ /* 0x000fc800078008ff */
[----:B------:R-:W-:Y:S02]  /*bd30*/  LEA.HI.X R12, R2, c[0x0][0x384], R0, 0x1, P0 ;  /* 0x0000e100020c7a11 */ /* 0x000fe400000f0c00 */
[----:B------:R-:W-:Y:S01]  /*bd40*/  ISETP.GE.AND P0, PT, R11, R13, PT ;  /* 0x0000000d0b00720c */ /* 0x000fe20003f06270 */
[----:B------:R1:W2:Y:S01]  /*bd50*/  SHFL.IDX PT, R2, R14, RZ, 0x1c1f ;  /* 0x001c1fff0e027589 */ /* 0x0002a200000e0000 */
[----:B------:R-:W-:-:S03]  /*bd60*/  SHF.L.U32 R0, R8, 0x3, RZ ;  /* 0x0000000308007819 */ /* 0x000fc600000006ff */
[----:B------:R1:W3:Y:S01]  /*bd70*/  SHFL.IDX PT, R3, R12, RZ, 0x1c1f ;  /* 0x001c1fff0c037589 */ /* 0x0002e200000e0000 */
[C---:B------:R-:W-:Y:S02]  /*bd80*/  IADD3 R9, R0.reuse, 0x20, RZ ;  /* 0x0000002000097810 */ /* 0x040fe40007ffe0ff */
[----:B------:R-:W-:-:S05]  /*bd90*/  IADD3 R10, R0, 0x40, RZ ;  /* 0x00000040000a7810 */ /* 0x000fca0007ffe0ff */
[----:B------:R-:W-:Y:S05]  /*bda0*/  @P0 BRA `(.L_x_48) ;  /* 0x000000f000000947 */ /* 0x000fea0003800000 */
        /* <DEDUP_REMOVED lines=10> */
[----:B------:R2:W-:Y:S02]  /*be50*/  @!P2 ST.E.128 [R6.64], RZ ;  /* 0x000000ff0600a985 */ /* 0x0005e4000c101d06 */
[----:B------:R-:W-:-:S04]  /*be60*/  @!P1 IMAD.WIDE R4, R5, 0x2, R2 ;  /* 0x0000000205049825 */ /* 0x000fc800078e0202 */
[----:B------:R-:W-:Y:S01]  /*be70*/  @!P0 IMAD.WIDE R2, R8, 0x2, R2 ;  /* 0x0000000208028825 */ /* 0x000fe200078e0202 */
[----:B------:R2:W-:Y:S04]  /*be80*/  @!P1 ST.E.128 [R4.64], RZ ;  /* 0x000000ff04009985 */ /* 0x0005e8000c101d06 */
[----:B------:R2:W-:Y:S02]  /*be90*/  @!P0 ST.E.128 [R2.64], RZ ;  /* 0x000000ff02008985 */ /* 0x0005e4000c101d06 */
.L_x_48:
[----:B------:R-:W-:Y:S05]  /*bea0*/  BSYNC B0 ;  /* 0x0000000000007941 */ /* 0x000fea0003800000 */
.L_x_47:
[----:B--2---:R-:W-:Y:S01]  /*beb0*/  IADD3 R4, R11, 0x20, RZ ;  /* 0x000000200b047810 */ /* 0x004fe20007ffe0ff */
[----:B---3--:R2:W3:Y:S01]  /*bec0*/  SHFL.IDX PT, R3, R12, 0x1, 0x1c1f ;  /* 0x003c1f000c037f89 */ /* 0x0084e200000e0000 */
[----:B------:R-:W-:Y:S02]  /*bed0*/  BSSY B0, `(.L_x_49) ;  /* 0x0000013000007945 */ /* 0x000fe40003800000 */
[----:B------:R-:W-:Y:S01]  /*bee0*/  ISETP.GE.AND P0, PT, R4, R13, PT ;  /* 0x0000000d0400720c */ /* 0x000fe20003f06270 */
[----:B------:R2:W4:-:S12]  /*bef0*/  SHFL.IDX PT, R2, R14, 0x1, 0x1c1f ;  /* 0x003c1f000e027f89 */ /* 0x00051800000e0000 */
[----:B------:R-:W-:Y:S05]  /*bf00*/  @P0 BRA `(.L_x_50) ;  /* 0x000000f000000947 */ /* 0x000fea0003800000 */
[----:B------:R-:W-:Y:S02]  /*bf10*/  ISETP.GE.AND P1, PT, R9, c[0x0][0x3c8], PT ;  /* 0x0000f20009007a0c */ /* 0x000fe40003f26270 */
        /* <DEDUP_REMOVED lines=14> */
.L_x_50:
[----:B------:R-:W-:Y:S05]  /*c000*/  BSYNC B0 ;  /* 0x0000000000007941 */ /* 0x000fea0003800000 */
.L_x_49:
[----:B---3--:R-:W-:Y:S01]  /*c010*/  IADD3 R4, R11, 0x40, RZ ;  /* 0x000000400b047810 */ /* 0x008fe20007ffe0ff */
[----:B------:R3:W1:Y:S01]  /*c020*/  SHFL.IDX PT, R3, R12, 0x2, 0x1c1f ;  /* 0x005c1f000c037f89 */ /* 0x00066200000e0000 */
[----:B------:R-:W-:Y:S02]  /*c030*/  BSSY B0, `(.L_x_51) ;  /* 0x0000013000007945 */ /* 0x000fe40003800000 */
[----:B------:R-:W-:Y:S01]  /*c040*/  ISETP.GE.AND P0, PT, R4, R13, PT ;  /* 0x0000000d0400720c */ /* 0x000fe20003f06270 */
[----:B----4-:R3:W4:-:S12]  /*c050*/  SHFL.IDX PT, R2, R14, 0x2, 0x1c1f ;  /* 0x005c1f000e027f89 */ /* 0x01071800000e0000 */
[----:B------:R-:W-:Y:S05]  /*c060*/  @P0 BRA `(.L_x_52) ;  /* 0x000000f000000947 */ /* 0x000fea0003800000 */
[----:B------:R-:W-:Y:S02]  /*c070*/  ISETP.GE.AND P1, PT, R9, c[0x0][0x3c8], PT ;  /* 0x0000f20009007a0c */ /* 0x000fe40003f26270 */
[----:B------:R-:W-:Y:S02]  /*c080*/  ISETP.GE.AND P0, PT, R10, c[0x0][0x3c8], PT ;  /* 0x0000f2000a007a0c */ /* 0x000fe40003f06270 */
[----:B------:R-:W-:-:S09]  /*c090*/  ISETP.GE.AND P2, PT, R0, c[0x0][0x3c8], PT ;  /* 0x0000f20000007a0c */ /* 0x000fd20003f46270 */
[----:B------:R-:W-:Y:S02]  /*c0a0*/  @!P1 SHF.R.S32.HI R5, RZ, 0x1f, R9 ;  /* 0x0000001fff059819 */ /* 0x000fe40000011409 */
[----:B------:R-:W-:Y:S02]  /*c0b0*/  @!P0 SHF.R.S32.HI R4, RZ, 0x1f, R10 ;  /* 0x0000001fff048819 */ /* 0x000fe4000001140a */
[----:B------:R-:W-:Y:S01]  /*c0c0*/  @!P1 LEA.HI R5, R5, R9, RZ, 0x3 ;  /* 0x0000000905059211 */ /* 0x000fe200078f18ff */
[--C-:B-1--4-:R-:W-:Y:S01]  /*c0d0*/  @!P2 IMAD.WIDE R6, R0, 0x2, R2.reuse ;  /* 0x000000020006a825 */ /* 0x112fe200078e0202 */
        /* <DEDUP_REMOVED lines=8> */
.L_x_52:
[----:B------:R-:W-:Y:S05]  /*c160*/  BSYNC B0 ;  /* 0x0000000000007941 */ /* 0x000fea0003800000 */
.L_x_51:
[----:B-1----:R-:W-:Y:S01]  /*c170*/  IADD3 R4, R11, 0x60, RZ ;  /* 0x000000600b047810 */ /* 0x002fe20007ffe0ff */
[----:B------:R1:W2:Y:S03]  /*c180*/  SHFL.IDX PT, R3, R12, 0x3, 0x1c1f ;  /* 0x007c1f000c037f89 */ /* 0x0002a600000e0000 */
[----:B------:R-:W-:Y:S01]  /*c190*/  ISETP.GE.AND P0, PT, R4, R13, PT ;  /* 0x0000000d0400720c */ /* 0x000fe20003f06270 */
[----:B----4-:R1:W4:-:S12]  /*c1a0*/  SHFL.IDX PT, R2, R14, 0x3, 0x1c1f ;  /* 0x007c1f000e027f89 */ /* 0x01031800000e0000 */
[----:B------:R-:W-:Y:S05]  /*c1b0*/  @P0 EXIT ;  /* 0x000000000000094d */ /* 0x000fea0003800000 */
[----:B------:R-:W-:Y:S02]  /*c1c0*/  ISETP.GE.AND P0, PT, R9, c[0x0][0x3c8], PT ;  /* 0x0000f20009007a0c */ /* 0x000fe40003f06270 */
[----:B------:R-:W-:-:S11]  /*c1d0*/  ISETP.GE.AND P1, PT, R0, c[0x0][0x3c8], PT ;  /* 0x0000f20000007a0c */ /* 0x000fd60003f26270 */
[----:B------:R-:W-:Y:S02]  /*c1e0*/  @!P0 SHF.R.S32.HI R4, RZ, 0x1f, R9 ;  /* 0x0000001fff048819 */ /* 0x000fe40000011409 */
[----:B--2-4-:R-:W-:Y:S02]  /*c1f0*/  @!P1 IMAD.WIDE R6, R0, 0x2, R2 ;  /* 0x0000000200069825 */ /* 0x014fe400078e0202 */
[----:B------:R-:W-:-:S03]  /*c200*/  @!P0 LEA.HI R4, R4, R9, RZ, 0x3 ;  /* 0x0000000904048211 */ /* 0x000fc600078f18ff */
[----:B------:R2:W-:Y:S01]  /*c210*/  @!P1 ST.E.128 [R6.64], RZ ;  /* 0x000000ff06009985 */ /* 0x0005e2000c101d06 */
[----:B------:R-:W-:-:S05]  /*c220*/  @!P0 LOP3.LUT R4, R4, 0xfffffff8, RZ, 0xc0, !PT ;  /* 0xfffffff804048812 */ /* 0x000fca00078ec0ff */
[----:B------:R-:W-:-:S05]  /*c230*/  @!P0 IMAD.WIDE R4, R4, 0x2, R2 ;  /* 0x0000000204048825 */ /* 0x000fca00078e0202 */
[----:B------:R2:W-:Y:S01]  /*c240*/  @!P0 ST.E.128 [R4.64], RZ ;  /* 0x000000ff04008985 */ /* 0x0005e2000c101d06 */
[----:B------:R-:W-:-:S13]  /*c250*/  ISETP.GE.AND P0, PT, R10, c[0x0][0x3c8], PT ;  /* 0x0000f2000a007a0c */ /* 0x000fda0003f06270 */
[----:B------:R-:W-:Y:S05]  /*c260*/  @P0 EXIT ;  /* 0x000000000000094d */ /* 0x000fea0003800000 */
[----:B------:R-:W-:-:S04]  /*c270*/  SHF.R.S32.HI R0, RZ, 0x1f, R10 ;  /* 0x0000001fff007819 */ /* 0x000fc8000001140a */
[----:B------:R-:W-:-:S04]  /*c280*/  LEA.HI R0, R0, R10, RZ, 0x3 ;  /* 0x0000000a00007211 */ /* 0x000fc800078f18ff */
[----:B------:R-:W-:-:S05]  /*c290*/  LOP3.LUT R0, R0, 0xfffffff8, RZ, 0xc0, !PT ;  /* 0xfffffff800007812 */ /* 0x000fca00078ec0ff */
[----:B------:R-:W-:-:S05]  /*c2a0*/  IMAD.WIDE R2, R0, 0x2, R2 ;  /* 0x0000000200027825 */ /* 0x000fca00078e0202 */
[----:B------:R-:W-:Y:S01]  /*c2b0*/  ST.E.128 [R2.64], RZ ;  /* 0x000000ff02007985 */ /* 0x000fe2000c101d06 */
[----:B------:R-:W-:Y:S05]  /*c2c0*/  EXIT ;  /* 0x000000000000794d */ /* 0x000fea0003800000 */
.L_x_53:
        /* <DEDUP_REMOVED lines=11> */
.L_x_856:


//--------------------- .text._ZN7cutlass13device_kernelIN5flash19enable_sm80_to_sm89INS1_16FlashAttnFwdSm80INS1_25CollectiveMainloopFwdSm80ILi4ELi1ELb0EN4cute5tupleIJNS5_1CILi128EEENS7_ILi64EEENS7_ILi96EEEEEELi96ENS_6half_tEfNS_4arch4Sm80ELb0ELb0ELb1ELb1ELb1ELb1ELb1ELb0EEENS1_21CollectiveEpilogueFwdINS6_IJS8_SA_S9_EEENS6_IJNS7_ILi1EEESI_SI_EEESC_SE_Li128ELb1ELb1ELb0ELb0EEENS1_19SingleTileSchedulerILb1ELb0ELb1ELi128EEEEEEEEEvNT_6ParamsE --------------------------
	.section	.text._ZN7cutlass13device_kernelIN5flash19enable_sm80_to_sm89INS1_16FlashAttnFwdSm80INS1_25CollectiveMainloopFwdSm80ILi4ELi1ELb0EN4cute5tupleIJNS5_1CILi128EEENS7_ILi64EEENS7_ILi96EEEEEELi96ENS_6half_tEfNS_4arch4Sm80ELb0ELb0ELb1ELb1ELb1ELb1ELb1ELb0EEENS1_21CollectiveEpilogueFwdINS6_IJS8_SA_S9_EEENS6_IJNS7_ILi1EEESI_SI_EEESC_SE_Li128ELb1ELb1ELb0ELb0EEENS1_19SingleTileSchedulerILb1ELb0ELb1ELi128EEEEEEEEEvNT_6ParamsE,"ax",@progbits
	.sectioninfo	@"SHI_REGISTERS=255"
	.align	128
.text._ZN7cutlass13device_kernelIN5flash19enable_sm80_to_sm89INS1_16FlashAttnFwdSm80INS1_25CollectiveMainloopFwdSm80ILi4ELi1ELb0EN4cute5tupleIJNS5_1CILi128EEENS7_ILi64EEENS7_ILi96EEEEEELi96ENS_6half_tEfNS_4arch4Sm80ELb0ELb0ELb1ELb1ELb1ELb1ELb1ELb0EEENS1_21CollectiveEpilogueFwdINS6_IJS8_SA_S9_EEENS6_IJNS7_ILi1EEESI_SI_EEESC_SE_Li128ELb1ELb1ELb0ELb0EEENS1_19SingleTileSchedulerILb1ELb0ELb1ELi128EEEEEEEEEvNT_6ParamsE:
        .type           _ZN7cutlass13device_kernelIN5flash19enable_sm80_to_sm89INS1_16FlashAttnFwdSm80INS1_25CollectiveMainloopFwdSm80ILi4ELi1ELb0EN4cute5tupleIJNS5_1CILi128EEENS7_ILi64EEENS7_ILi96EEEEEELi96ENS_6half_tEfNS_4arch4Sm80ELb0ELb0ELb1ELb1ELb1ELb1ELb1ELb0EEENS1_21CollectiveEpilogueFwdINS6_IJS8_SA_S9_EEENS6_IJNS7_ILi1EEESI_SI_EEESC_SE_Li128ELb1ELb1ELb0ELb0EEENS1_19SingleTileSchedulerILb1ELb0ELb1ELi128EEEEEEEEEvNT_6ParamsE,@function
        .size           _ZN7cutlass13device_kernelIN5flash19enable_sm80_to_sm89INS1_16FlashAttnFwdSm80INS1_25CollectiveMainloopFwdSm80ILi4ELi1ELb0EN4cute5tupleIJNS5_1CILi128EEENS7_ILi64EEENS7_ILi96EEEEEELi96ENS_6half_tEfNS_4arch4Sm80ELb0ELb0ELb1ELb1ELb1ELb1ELb1ELb0EEENS1_21CollectiveEpilogueFwdINS6_IJS8_SA_S9_EEENS6_IJNS7_ILi1EEESI_SI_EEESC_SE_Li128ELb1ELb1ELb0ELb0EEENS1_19SingleTileSchedulerILb1ELb0ELb1ELi128EEEEEEEEEvNT_6ParamsE,(.L_x_857 - _ZN7cutlass13device_kernelIN5flash19enable_sm80_to_sm89INS1_16FlashAttnFwdSm80INS1_25CollectiveMainloopFwdSm80ILi4ELi1ELb0EN4cute5tupleIJNS5_1CILi128EEENS7_ILi64EEENS7_ILi96EEEEEELi96ENS_6half_tEfNS_4arch4Sm80ELb0ELb0ELb1ELb1ELb1ELb1ELb1ELb0EEENS1_21CollectiveEpilogueFwdINS6_IJS8_SA_S9_EEENS6_IJNS7_ILi1EEESI_SI_EEESC_SE_Li128ELb1ELb1ELb0ELb0EEENS1_19SingleTileSchedulerILb1ELb0ELb1ELi128EEEEEEEEEvNT_6ParamsE)
        .other          _ZN7cutlass13device_kernelIN5flash19enable_sm80_to_sm89INS1_16FlashAttnFwdSm80INS1_25CollectiveMainloopFwdSm80ILi4ELi1ELb0EN4cute5tupleIJNS5_1CILi128EEENS7_ILi64EEENS7_ILi96EEEEEELi96ENS_6half_tEfNS_4arch4Sm80ELb0ELb0ELb1ELb1ELb1ELb1ELb1ELb0EEENS1_21CollectiveEpilogueFwdINS6_IJS8_SA_S9_EEENS6_IJNS7_ILi1EEESI_SI_EEESC_SE_Li128ELb1ELb1ELb0ELb0EEENS1_19SingleTileSchedulerILb1ELb0ELb1ELi128EEEEEEEEEvNT_6ParamsE,@"STO_CUDA_ENTRY STV_DEFAULT"
_ZN7cutlass13device_kernelIN5flash19enable_sm80_to_sm89INS1_16FlashAttnFwdSm80INS1_25CollectiveMainloopFwdSm80ILi4ELi1ELb0EN4cute5tupleIJNS5_1CILi128EEENS7_ILi64EEENS7_ILi96EEEEEELi96ENS_6half_tEfNS_4arch4Sm80ELb0ELb0ELb1ELb1ELb1ELb1ELb1ELb0EEENS1_21CollectiveEpilogueFwdINS6_IJS8_SA_S9_EEENS6_IJNS7_ILi1EEESI_SI_EEESC_SE_Li128ELb1ELb1ELb0ELb0EEENS1_19SingleTileSchedulerILb1ELb0ELb1ELi128EEEEEEEEEvNT_6ParamsE:
        /* <DEDUP_REMOVED lines=17> */
.L_x_55:
        /* <DEDUP_REMOVED lines=8> */
.L_x_57:
[----:B------:R-:W-:-:S05]  /*0190*/  MOV R0, c[0x0][0x54c] ;  /* 0x0001530000007a02 */ /* 0x000fca0000000f00 */
.L_x_56:
[----:B-----5:R-:W-:Y:S01]  /*01a0*/  IMAD R0, R0, c[0x0][0x548], RZ ;  /* 0x0001520000007a24 */ /* 0x020fe200078e02ff */
[----:B-1----:R-:W-:-:S04]  /*01b0*/  SHF.L.U32 R2, R175, 0x7, RZ ;  /* 0x00000007af027819 */ /* 0x002fc800000006ff */
[----:B------:R-:W-:-:S04]  /*01c0*/  ISETP.GE.AND P0, PT, R2, R0, PT ;  /* 0x000000000200720c */ /* 0x000fc80003f06270 */
[----:B------:R-:W-:-:S05]  /*01d0*/  SEL R0, R5, 0xffffffff, !P0 ;  /* 0xffffffff05007807 */ /* 0x000fca0004000000 */
[----:B------:R1:W-:Y:S01]  /*01e0*/  STL [R1+0x20], R0 ;  /* 0x0000200001007387 */ /* 0x0003e20000100800 */
[----:B------:R-:W-:Y:S05]  /*01f0*/  BRA `(.L_x_58) ;  /* 0x0000013000007947 */ /* 0x000fea0003800000 */
.L_x_54:
[----:B---3--:R-:W-:-:S04]  /*0200*/  ISETP.NE.U32.AND P0, PT, RZ, c[0x0][0x568], PT ;  /* 0x00015a00ff007a0c */ /* 0x008fc80003f05070 */
[----:B------:R-:W-:-:S13]  /*0210*/  ISETP.NE.AND.EX P0, PT, RZ, c[0x0][0x56c], PT, P0 ;  /* 0x00015b00ff007a0c */ /* 0x000fda0003f05300 */
[----:B------:R-:W-:Y:S05]  /*0220*/  @!P0 BRA `(.L_x_59) ;  /* 0x0000002000008947 */ /* 0x000fea0003800000 */
[----:B------:R1:W5:Y:S01]  /*0230*/  LDG.E R0, [R2.64] ;  /* 0x0000000602007981 */ /* 0x000362000c1e1900 */
[----:B------:R-:W-:Y:S05]  /*0240*/  BRA `(.L_x_60) ;  /* 0x0000009000007947 */ /* 0x000fea0003800000 */
.L_x_59:
        /* <DEDUP_REMOVED lines=8> */
.L_x_61:
[----:B------:R-:W-:-:S05]  /*02d0*/  MOV R0, c[0x0][0x54c] ;  /* 0x0001530000007a02 */ /* 0x000fca0000000f00 */
.L_x_60:
[----:B-----5:R-:W-:Y:S01]  /*02e0*/  IMAD R0, R0, c[0x0][0x548], RZ ;  /* 0x0001520000007a24 */ /* 0x020fe200078e02ff */
[----:B-1----:R-:W-:-:S04]  /*02f0*/  SHF.L.U32 R2, R175, 0x7, RZ ;  /* 0x00000007af027819 */ /* 0x002fc800000006ff */
[----:B------:R-:W-:-:S04]  /*0300*/  ISETP.GE.AND P0, PT, R2, R0, PT ;  /* 0x000000000200720c */ /* 0x000fc80003f06270 */
[----:B------:R-:W-:-:S05]  /*0310*/  SEL R0, R5, 0xffffffff, !P0 ;  /* 0xffffffff05007807 */ /* 0x000fca0004000000 */
[----:B------:R1:W-:Y:S04]  /*0320*/  STL [R1+0x20], R0 ;  /* 0x0000200001007387 */ /* 0x0003e80000100800 */
.L_x_58:
[----:B------:R-:W2:Y:S02]  /*0330*/  LDL R38, [R1+0x20] ;  /* 0x0000200001267983 */ /* 0x000ea40000100800 */
[----:B--2---:R-:W-:-:S13]  /*0340*/  ISETP.GE.AND P0, PT, R38, RZ, PT ;  /* 0x000000ff2600720c */ /* 0x004fda0003f06270 */
[----:B------:R-:W-:Y:S05]  /*0350*/  @!P0 EXIT ;  /* 0x000000000000894d */ /* 0x000fea0003800000 */
[----:B------:R-:W-:Y:S01]  /*0360*/  ISETP.NE.U32.AND P0, PT, RZ, c[0x0][0x370], PT ;  /* 0x0000dc00ff007a0c */ /* 0x000fe20003f05070 */
[----:B------:R-:W-:Y:S01]  /*0370*/  CS2R R14, SRZ ;  /* 0x00000000000e7805 */ /* 0x000fe2000001ff00 */
[----:B------:R-:W-:Y:S01]  /*0380*/  ISETP.NE.U32.AND P1, PT, RZ, c[0x0][0x360], PT ;  /* 0x0000d800ff007a0c */ /* 0x000fe20003f25070 */
[----:B------:R-:W-:Y:S01]  /*0390*/  IMAD.MOV.U32 R157, RZ, RZ, RZ ;  /* 0x000000ffff9d7224 */ /* 0x000fe200078e00ff */
[----:B------:R-:W-:Y:S01]  /*03a0*/  ISETP.NE.AND.EX P2, PT, RZ, c[0x0][0x374], PT, P0 ;  /* 0x0000dd00ff007a0c */ /* 0x000fe20003f45300 */
[----:B------:R-:W-:Y:S01]  /*03b0*/  IMAD.MOV.U32 R12, RZ, RZ, RZ ;  /* 0x000000ffff0c7224 */ /* 0x000fe200078e00ff */
[----:B------:R-:W-:Y:S01]  /*03c0*/  ISETP.NE.AND.EX P0, PT, RZ, c[0x0][0x364], PT, P1 ;  /* 0x0000d900ff007a0c */ /* 0x000fe20003f05310 */
[CC--:B------:R-:W-:Y:S01]  /*03d0*/  IMAD.WIDE R6, R38.reuse, R13.reuse, c[0x0][0x348] ;  /* 0x0000d20026067625 */ /* 0x0c0fe200078e020d */
[----:B------:R-:W-:Y:S02]  /*03e0*/  ISETP.NE.U32.AND P1, PT, RZ, c[0x0][0x348], PT ;  /* 0x0000d200ff007a0c */ /* 0x000fe40003f25070 */
[----:B------:R-:W-:Y:S01]  /*03f0*/  ISETP.NE.U32.AND P3, PT, RZ, c[0x0][0x350], PT ;  /* 0x0000d400ff007a0c */ /* 0x000fe20003f65070 */
[----:B------:R-:W-:Y:S01]  /*0400*/  IMAD.WIDE R4, R38, R13, c[0x0][0x350] ;  /* 0x0000d40026047625 */ /* 0x000fe200078e020d */
[----:B------:R-:W-:-:S02]  /*0410*/  ISETP.NE.U32.AND P4, PT, RZ, c[0x0][0x358], PT ;  /* 0x0000d600ff007a0c */ /* 0x000fc40003f85070 */
[----:B------:R-:W-:Y:S01]  /*0420*/  ISETP.NE.AND.EX P1, PT, RZ, c[0x0][0x34c], PT, P1 ;  /* 0x0000d300ff007a0c */ /* 0x000fe20003f25310 */
[CC--:B------:R-:W-:Y:S01]  /*0430*/  IMAD.WIDE R2, R38.reuse, R13.reuse, c[0x0][0x358] ;  /* 0x0000d60026027625 */ /* 0x0c0fe200078e020d */
[----:B------:R-:W-:Y:S02]  /*0440*/  ISETP.NE.AND.EX P3, PT, RZ, c[0x0][0x354], PT, P3 ;  /* 0x0000d500ff007a0c */ /* 0x000fe40003f65330 */
[----:B------:R-:W-:Y:S01]  /*0450*/  ISETP.NE.AND.EX P4, PT, RZ, c[0x0][0x35c], PT, P4 ;  /* 0x0000d700ff007a0c */ /* 0x000fe20003f85340 */
[----:B------:R-:W-:Y:S01]  /*0460*/  @P2 IMAD.WIDE R10, R38, R13, c[0x0][0x370] ;  /* 0x0000dc00260a2625 */ /* 0x000fe200078e020d */
[----:B------:R-:W2:Y:S01]  /*0470*/  S2R R34, SR_CTAID.Y ;  /* 0x0000000000227919 */ /* 0x000ea20000002600 */
[----:B------:R-:W-:Y:S02]  /*0480*/  ULDC UR5, c[0x0][0x2ac] ;  /* 0x0000ab0000057ab9 */ /* 0x000fe40000000800 */
[----:B------:R-:W-:Y:S01]  /*0490*/  ULDC UR4, c[0x0][0x1d0] ;  /* 0x0000740000047ab9 */ /* 0x000fe20000000800 */
[----:B------:R-:W3:Y:S01]  /*04a0*/  @P2 LDG.E R14, [R10.64] ;  /* 0x000000060a0e2981 */ /* 0x000ee2000c1e1900 */
[----:B------:R-:W-:-:S02]  /*04b0*/  IMAD.MOV.U32 R159, RZ, RZ, c[0x0][0x168] ;  /* 0x00005a00ff9f7624 */ /* 0x000fc400078e00ff */
[----:B------:R-:W-:Y:S01]  /*04c0*/  @P0 IMAD.WIDE R8, R38, R13, c[0x0][0x360] ;  /* 0x0000d80026080625 */ /* 0x000fe200078e020d */
[----:B------:R4:W5:Y:S04]  /*04d0*/  @P1 LDG.E R157, [R6.64] ;  /* 0x00000006069d1981 */ /* 0x000968000c1e1900 */
[----:B------:R4:W5:Y:S04]  /*04e0*/  @P3 LDG.E R15, [R4.64] ;  /* 0x00000006040f3981 */ /* 0x000968000c1e1900 */
[----:B------:R4:W5:Y:S01]  /*04f0*/  @P4 LDG.E R12, [R2.64] ;  /* 0x00000006020c4981 */ /* 0x000962000c1e1900 */
[----:B------:R-:W-:-:S03]  /*0500*/  UIMAD UR4, UR5, UR4, URZ ;  /* 0x00000004050472a4 */ /* 0x000fc6000f8e023f */
[----:B------:R1:W5:Y:S01]  /*0510*/  @P0 LDG.E R159, [R8.64] ;  /* 0x00000006089f0981 */ /* 0x000362000c1e1900 */
[----:B------:R-:W-:Y:S01]  /*0520*/  IMAD.MOV.U32 R105, RZ, RZ, c[0x0][0x228] ;  /* 0x00008a00ff697624 */ /* 0x000fe200078e00ff */
[----:B--2---:R-:W-:Y:S01]  /*0530*/  SHF.R.S32.HI R37, RZ, 0x1f, R34 ;  /* 0x0000001fff257819 */ /* 0x004fe20000011422 */
[----:B-1----:R-:W-:Y:S01]  /*0540*/  IMAD.U32 R8, RZ, RZ, UR4 ;  /* 0x00000004ff087e24 */ /* 0x002fe2000f8e00ff */
[----:B---3--:R4:W-:Y:S01]  /*0550*/  STL [R1+0x28], R14 ;  /* 0x0000280e01007387 */ /* 0x0089e20000100800 */
[----:B------:R-:W-:Y:S05]  /*0560*/  @P0 BRA `(.L_x_62) ;  /* 0x0000004000000947 */ /* 0x000fea0003800000 */
[----:B------:R-:W-:Y:S05]  /*0570*/  @!P1 BRA `(.L_x_62) ;  /* 0x0000003000009947 */ /* 0x000fea0003800000 */
[----:B------:R1:W2:Y:S04]  /*0580*/  LDG.E R0, [R6.64] ;  /* 0x0000000606007981 */ /* 0x0002a8000c1e1900 */
[----:B-1--4-:R-:W2:Y:S02]  /*0590*/  LDG.E R6, [R6.64+0x4] ;  /* 0x0000040606067981 */ /* 0x012ea4000c1e1900 */
[----:B--2--5:R-:W-:-:S02]  /*05a0*/  IADD3 R159, -R0, R6, RZ ;  /* 0x00000006009f7210 */ /* 0x024fc40007ffe1ff */
.L_x_62:
[----:B------:R-:W-:-:S04]  /*05b0*/  ISETP.NE.U32.AND P0, PT, RZ, c[0x0][0x368], PT ;  /* 0x0000da00ff007a0c */ /* 0x000fc80003f05070 */
[----:B------:R-:W-:-:S13]  /*05c0*/  ISETP.NE.AND.EX P0, PT, RZ, c[0x0][0x36c], PT, P0 ;  /* 0x0000db00ff007a0c */ /* 0x000fda0003f05300 */
[----:B------:R-:W-:Y:S05]  /*05d0*/  @!P0 BRA `(.L_x_63) ;  /* 0x0000003000008947 */ /* 0x000fea0003800000 */
[----:B----4-:R-:W-:-:S05]  /*05e0*/  IMAD.WIDE R4, R38, R13, c[0x0][0x368] ;  /* 0x0000da0026047625 */ /* 0x010fca00078e020d */
[----:B------:R1:W5:Y:S01]  /*05f0*/  LDG.E R8, [R4.64] ;  /* 0x0000000604087981 */ /* 0x000362000c1e1900 */
[----:B------:R-:W-:Y:S05]  /*0600*/  BRA `(.L_x_64) ;  /* 0x0000004000007947 */ /* 0x000fea0003800000 */
.L_x_63:
[----:B------:R-:W-:Y:S05]  /*0610*/  @!P3 BRA `(.L_x_64) ;  /* 0x000000300000b947 */ /* 0x000fea0003800000 */
[----:B------:R1:W2:Y:S04]  /*0620*/  LDG.E R0, [R4.64] ;  /* 0x0000000604007981 */ /* 0x0002a8000c1e1900 */
[----:B-1--4-:R-:W2:Y:S02]  /*0630*/  LDG.E R4, [R4.64+0x4] ;  /* 0x0000040604047981 */ /* 0x012ea4000c1e1900 */
[----:B--2---:R-:W-:Y:S02]  /*0640*/  IADD3 R8, -R0, R4, RZ ;  /* 0x0000000400087210 */ /* 0x004fe40007ffe1ff */
.L_x_64:
[----:B-1--4-:R1:W2:Y:S04]  /*0650*/  @P4 LDG.E R5, [R2.64] ;  /* 0x0000000602054981 */ /* 0x0122a8000c1e1900 */
[----:B------:R1:W2:Y:S01]  /*0660*/  @P4 LDG.E R4, [R2.64+0x4] ;  /* 0x0000040602044981 */ /* 0x0002a2000c1e1900 */
[----:B------:R-:W-:Y:S01]  /*0670*/  ISETP.NE.U32.AND P0, PT, RZ, c[0x0][0x378], PT ;  /* 0x0000de00ff007a0c */ /* 0x000fe20003f05070 */
[----:B-----5:R-:W-:-:S03]  /*0680*/  IMAD.MOV.U32 R153, RZ, RZ, R8 ;  /* 0x000000ffff997224 */ /* 0x020fc600078e0008 */
[----:B------:R-:W-:Y:S01]  /*0690*/  ISETP.NE.AND.EX P0, PT, RZ, c[0x0][0x37c], PT, P0 ;  /* 0x0000df00ff007a0c */ /* 0x000fe20003f05300 */
[----:B------:R-:W-:-:S12]  /*06a0*/  IMAD.IADD R0, R8, 0x1, -R14 ;  /* 0x0000000108007824 */ /* 0x000fd800078e0a0e */
[----:B-1----:R-:W-:-:S05]  /*06b0*/  @P0 IMAD.WIDE R2, R38, R13, c[0x0][0x378] ;  /* 0x0000de0026020625 */ /* 0x002fca00078e020d */
[----:B------:R1:W5:Y:S01]  /*06c0*/  @P0 LDG.E R153, [R2.64] ;  /* 0x0000000602990981 */ /* 0x000362000c1e1900 */
[----:B--2---:R-:W-:-:S04]  /*06d0*/  @P4 IMAD.IADD R105, R4, 0x1, -R5 ;  /* 0x0000000104694824 */ /* 0x004fc800078e0a05 */
[----:B------:R-:W-:-:S05]  /*06e0*/  IMAD.IADD R165, R0, 0x1, R105 ;  /* 0x0000000100a57824 */ /* 0x000fca00078e0269 */
[----:B-1----:R-:W-:-:S04]  /*06f0*/  IADD3 R2, R165, 0x3f, RZ ;  /* 0x0000003fa5027810 */ /* 0x002fc80007ffe0ff */
[----:B------:R-:W-:-:S04]  /*0700*/  SHF.R.S32.HI R3, RZ, 0x1f, R2 ;  /* 0x0000001fff037819 */ /* 0x000fc80000011402 */
[----:B------:R-:W-:Y:S01]  /*0710*/  LEA.HI R6, R3, R2, RZ, 0x6 ;  /* 0x0000000203067211 */ /* 0x000fe200078f30ff */
[----:B------:R-:W-:-:S03]  /*0720*/  IMAD.MOV R2, RZ, RZ, -R0 ;  /* 0x000000ffff027224 */ /* 0x000fc600078e0a00 */
[----:B------:R-:W-:Y:S01]  /*0730*/  LOP3.LUT R171, R6, 0xffffffc0, RZ, 0xc0, !PT ;  /* 0xffffffc006ab7812 */ /* 0x000fe200078ec0ff */
[----:B------:R1:W-:Y:S01]  /*0740*/  STL [R1], R6 ;  /* 0x0000000601007387 */ /* 0x0003e20000100800 */
[----:B------:R-:W-:-:S03]  /*0750*/  IMNMX R2, RZ, R2, !PT ;  /* 0x00000002ff027217 */ /* 0x000fc60007800200 */
[----:B------:R-:W-:Y:S01]  /*0760*/  IMAD.IADD R0, R171, 0x1, -R0 ;  /* 0x00000001ab007824 */ /* 0x000fe200078e0a00 */
[----:B------:R-:W-:-:S04]  /*0770*/  SHF.R.U32.HI R144, RZ, 0x6, R2 ;  /* 0x00000006ff907819 */ /* 0x000fc80000011602 */
[----:B------:R-:W-:Y:S01]  /*0780*/  IMNMX R0, R0, R105, PT ;  /* 0x0000006900007217 */ /* 0x000fe20003800200 */
[----:B------:R-:W-:-:S03]  /*0790*/  IMAD.MOV.U32 R4, RZ, RZ, R144 ;  /* 0x000000ffff047224 */ /* 0x000fc600078e0090 */
[----:B------:R-:W-:-:S13]  /*07a0*/  ISETP.GT.AND P0, PT, R0, R2, PT ;  /* 0x000000020000720c */ /* 0x000fda0003f04270 */
[----:B------:R-:W-:-:S04]  /*07b0*/  @P0 IADD3 R0, R0, 0x3f, RZ ;  /* 0x0000003f00000810 */ /* 0x000fc80007ffe0ff */
[----:B------:R-:W-:-:S04]  /*07c0*/  @P0 SHF.R.S32.HI R2, RZ, 0x1f, R0 ;  /* 0x0000001fff020819 */ /* 0x000fc80000011400 */
[----:B------:R-:W-:-:S04]  /*07d0*/  @P0 LEA.HI R0, R2, R0, RZ, 0x6 ;  /* 0x0000000002000211 */ /* 0x000fc800078f30ff */
[----:B------:R-:W-:-:S04]  /*07e0*/  @P0 SHF.R.S32.HI R4, RZ, 0x6, R0 ;  /* 0x00000006ff040819 */ /* 0x000fc80000011400 */
[----:B------:R-:W-:-:S13]  /*07f0*/  ISETP.GT.AND P0, PT, R4, R144, PT ;  /* 0x000000900400720c */ /* 0x000fda0003f04270 */
[----:B------:R-:W-:Y:S05]  /*0800*/  @!P0 BRA `(.L_x_65) ;  /* 0x000055c000008947 */ /* 0x000fea0003800000 */
[----:B-1----:R-:W-:-:S04]  /*0810*/  ISETP.NE.U32.AND P3, PT, RZ, c[0x0][0x340], PT ;  /* 0x0000d000ff007a0c */ /* 0x002fc80003f65070 */
[----:B------:R-:W-:-:S13]  /*0820*/  ISETP.NE.AND.EX P3, PT, RZ, c[0x0][0x344], PT, P3 ;  /* 0x0000d100ff007a0c */ /* 0x000fda0003f65330 */
[----:B------:R-:W-:-:S05]  /*0830*/  @P3 IMAD.WIDE R2, R38, R13, c[0x0][0x340] ;  /* 0x0000d00026023625 */ /* 0x000fca00078e020d */
[----:B------:R1:W2:Y:S01]  /*0840*/  @P3 LDG.E R31, [R2.64] ;  /* 0x00000006021f3981 */ /* 0x0002a2000c1e1900 */
[----:B------:R-:W-:Y:S01]  /*0850*/  SHF.R.S32.HI R16, RZ, 0x1f, R173 ;  /* 0x0000001fff107819 */ /* 0x000fe200000114ad */
[----:B------:R-:W-:Y:S01]  /*0860*/  IMAD.MOV.U32 R17, RZ, RZ, c[0x0][0x238] ;  /* 0x00008e00ff117624 */ /* 0x000fe200078e00ff */
[----:B------:R-:W-:Y:S01]  /*0870*/  IADD3 R78, R4, -0x1, RZ ;  /* 0xffffffff044e7810 */ /* 0x000fe20007ffe0ff */
[----:B------:R-:W-:Y:S01]  /*0880*/  IMAD.MOV.U32 R156, RZ, RZ, 0x6 ;  /* 0x00000006ff9c7424 */ /* 0x000fe200078e00ff */
[CC--:B------:R-:W-:Y:S01]  /*0890*/  LEA.HI R14, R16.reuse, R173.reuse, RZ, 0x2 ;  /* 0x000000ad100e7211 */ /* 0x0c0fe200078f10ff */
[----:B------:R-:W-:Y:S01]  /*08a0*/  IMAD.IADD R151, R15, 0x1, R8 ;  /* 0x000000010f977824 */ /* 0x000fe200078e0208 */
[-C--:B------:R-:W-:Y:S01]  /*08b0*/  LEA.HI R4, R16, R173.reuse, RZ, 0x3 ;  /* 0x000000ad10047211 */ /* 0x080fe200078f18ff */
[C---:B------:R-:W-:Y:S01]  /*08c0*/  IMAD.SHL.U32 R164, R17.reuse, 0x40, RZ ;  /* 0x0000004011a47824 */ /* 0x040fe200078e00ff */
[----:B------:R-:W-:Y:S01]  /*08d0*/  LOP3.LUT R0, R14, 0x1ffffffc, RZ, 0xc0, !PT ;  /* 0x1ffffffc0e007812 */ /* 0x000fe200078ec0ff */
[----:B------:R-:W-:Y:S01]  /*08e0*/  IMAD.MOV.U32 R158, RZ, RZ, 0x5 ;  /* 0x00000005ff9e7424 */ /* 0x000fe200078e00ff */
[----:B------:R-:W-:Y:S01]  /*08f0*/  SHF.R.S32.HI R7, RZ, 0x2, R14 ;  /* 0x00000002ff077819 */ /* 0x000fe2000001140e */
[----:B------:R-:W-:Y:S01]  /*0900*/  IMAD.SHL.U32 R163, R17, 0x20, RZ ;  /* 0x0000002011a37824 */ /* 0x000fe200078e00ff */
[----:B------:R-:W-:Y:S01]  /*0910*/  LEA.HI R6, R16, R173, RZ, 0x5 ;  /* 0x000000ad10067211 */ /* 0x000fe200078f28ff */
[----:B------:R-:W-:Y:S01]  /*0920*/  IMAD.WIDE.U32 R166, R34, c[0x0][0x210], RZ ;  /* 0x0000840022a67a25 */ /* 0x000fe200078e00ff */
[----:B------:R-:W-:Y:S01]  /*0930*/  IADD3 R108, P0, R7, R12, RZ ;  /* 0x0000000c076c7210 */ /* 0x000fe20007f1e0ff */
[----:B------:R-:W-:Y:S01]  /*0940*/  ULDC.U8 UR4, c[0x0][0x298] ;  /* 0x0000a60000047ab9 */ /* 0x000fe20000000000 */
[----:B------:R-:W-:Y:S01]  /*0950*/  LEA.HI R5, R14, R7, RZ, 0x1 ;  /* 0x000000070e057211 */ /* 0x000fe200078f08ff */
[----:B------:R-:W-:Y:S01]  /*0960*/  IMAD.SHL.U32 R6, R6, 0x8, RZ ;  /* 0x0000000806067824 */ /* 0x000fe200078e00ff */
[----:B------:R-:W-:Y:S01]  /*0970*/  SHF.R.S32.HI R29, RZ, 0x1f, R38 ;  /* 0x0000001fff1d7819 */ /* 0x000fe20000011426 */
[----:B------:R-:W-:Y:S01]  /*0980*/  IMAD.IADD R147, R105, 0x1, -R7 ;  /* 0x0000000169937824 */ /* 0x000fe200078e0a07 */
[----:B------:R-:W-:Y:S01]  /*0990*/  LOP3.LUT R5, R5, 0x7fffffe, RZ, 0xc0, !PT ;  /* 0x07fffffe05057812 */ /* 0x000fe200078ec0ff */
[----:B------:R-:W-:Y:S01]  /*09a0*/  IMAD.WIDE.U32 R168, R34, c[0x0][0x1e8], RZ ;  /* 0x00007a0022a87a25 */ /* 0x000fe200078e00ff */
[----:B------:R-:W-:-:S02]  /*09b0*/  LOP3.LUT R9, R6, 0xffffff00, RZ, 0xc0, !PT ;  /* 0xffffff0006097812 */ /* 0x000fc400078ec0ff */
[----:B-1----:R-:W-:Y:S01]  /*09c0*/  SHF.R.S32.HI R3, RZ, 0x1f, R12 ;  /* 0x0000001fff037819 */ /* 0x002fe2000001140c */
[----:B------:R-:W-:Y:S01]  /*09d0*/  IMAD.IADD R2, R173, 0x1, -R0 ;  /* 0x00000001ad027824 */ /* 0x000fe200078e0a00 */
[----:B------:R-:W-:Y:S01]  /*09e0*/  SHF.R.S32.HI R0, RZ, 0x3, R4 ;  /* 0x00000003ff007819 */ /* 0x000fe20000011404 */
[C---:B------:R-:W-:Y:S01]  /*09f0*/  IMAD.IADD R5, R7.reuse, 0x1, -R5 ;  /* 0x0000000107057824 */ /* 0x040fe200078e0a05 */
[----:B------:R-:W-:Y:S01]  /*0a00*/  LEA.HI.X.SX32 R109, R7, R3, 0x1, P0 ;  /* 0x00000003076d7211 */ /* 0x000fe200000f0eff */
[----:B------:R-:W-:Y:S01]  /*0a10*/  IMAD.SHL.U32 R12, R2, 0x8, RZ ;  /* 0x00000008020c7824 */ /* 0x000fe200078e00ff */
[----:B------:R-:W-:Y:S01]  /*0a20*/  SEL R30, R29, RZ, !P4 ;  /* 0x000000ff1d1e7207 */ /* 0x000fe20006000000 */
[----:B------:R-:W-:Y:S01]  /*0a30*/  IMAD.SHL.U32 R0, R0, 0x40, RZ ;  /* 0x0000004000007824 */ /* 0x000fe200078e00ff */
[----:B------:R-:W-:Y:S01]  /*0a40*/  SEL R106, R38, RZ, !P4 ;  /* 0x000000ff266a7207 */ /* 0x000fe20006000000 */
[----:B------:R-:W-:Y:S01]  /*0a50*/  IMAD R2, R109, c[0x0][0x238], RZ ;  /* 0x00008e006d027a24 */ /* 0x000fe200078e02ff */
[----:B------:R-:W-:Y:S01]  /*0a60*/  SHF.R.S32.HI R13, RZ, 0x1f, R12 ;  /* 0x0000001fff0d7819 */ /* 0x000fe2000001140c */
[----:B------:R-:W-:Y:S01]  /*0a70*/  IMAD R9, R5, 0x20, R9 ;  /* 0x0000002005097824 */ /* 0x000fe200078e0209 */
[----:B------:R-:W-:Y:S01]  /*0a80*/  LOP3.LUT R0, R0, 0xc0, RZ, 0xc0, !PT ;  /* 0x000000c000007812 */ /* 0x000fe200078ec0ff */
[C---:B------:R-:W-:Y:S01]  /*0a90*/  IMAD R4, R108.reuse, c[0x0][0x23c], R2 ;  /* 0x00008f006c047a24 */ /* 0x040fe200078e0202 */
[----:B------:R-:W-:Y:S01]  /*0aa0*/  SHF.L.U64.HI R160, R17, R156, c[0x0][0x23c] ;  /* 0x00008f0011a07619 */ /* 0x000fe2000001029c */
[----:B------:R-:W-:Y:S01]  /*0ab0*/  IMAD.WIDE.U32 R2, R108, c[0x0][0x238], R12 ;  /* 0x00008e006c027a25 */ /* 0x000fe200078e000c */
[----:B------:R-:W-:-:S02]  /*0ac0*/  LOP3.LUT R6, R0, 0x18, R12, 0xf8, !PT ;  /* 0x0000001800067812 */ /* 0x000fc400078ef80c */
[----:B------:R-:W-:Y:S01]  /*0ad0*/  SHF.R.U32.HI R0, RZ, 0x3, R0 ;  /* 0x00000003ff007819 */ /* 0x000fe20000011600 */
[----:B------:R-:W-:Y:S01]  /*0ae0*/  IMAD.IADD R3, R3, 0x1, R4 ;  /* 0x0000000103037824 */ /* 0x000fe200078e0204 */
[----:B------:R-:W-:Y:S01]  /*0af0*/  IADD3 R4, R12, 0x20, RZ ;  /* 0x000000200c047810 */ /* 0x000fe20007ffe0ff */
[----:B------:R-:W-:Y:S01]  /*0b00*/  IMAD R5, R37, c[0x0][0x240], RZ ;  /* 0x0000900025057a24 */ /* 0x000fe200078e02ff */
[----:B------:R-:W-:Y:S01]  /*0b10*/  LOP3.LUT R6, R6, R0, RZ, 0x3c, !PT ;  /* 0x0000000006067212 */ /* 0x000fe200078e3cff */
[----:B------:R-:W-:Y:S01]  /*0b20*/  IMAD.WIDE.U32 R2, R34, c[0x0][0x240], R2 ;  /* 0x0000900022027a25 */ /* 0x000fe200078e0002 */
[----:B------:R-:W-:Y:S02]  /*0b30*/  ISETP.GE.AND P6, PT, R4, c[0x0][0x1d4], PT ;  /* 0x0000750004007a0c */ /* 0x000fe40003fc6270 */
[----:B------:R-:W-:Y:S01]  /*0b40*/  SHF.R.S32.HI R4, RZ, 0x1f, R14 ;  /* 0x0000001fff047819 */ /* 0x000fe2000001140e */
[----:B------:R-:W-:Y:S01]  /*0b50*/  IMAD R5, R34, c[0x0][0x244], R5 ;  /* 0x0000910022057a24 */ /* 0x000fe200078e0205 */
[----:B------:R-:W-:Y:S01]  /*0b60*/  IADD3 R0, R12, 0x40, RZ ;  /* 0x000000400c007810 */ /* 0x000fe20007ffe0ff */
[----:B------:R-:W-:Y:S01]  /*0b70*/  IMAD R8, R78, -0x40, R147 ;  /* 0xffffffc04e087824 */ /* 0x000fe200078e0293 */
[----:B------:R-:W-:Y:S01]  /*0b80*/  LEA.HI R4, R4, R7, RZ, 0x2 ;  /* 0x0000000704047211 */ /* 0x000fe200078f10ff */
[----:B------:R-:W-:Y:S01]  /*0b90*/  IMAD.IADD R3, R3, 0x1, R5 ;  /* 0x0000000103037824 */ /* 0x000fe200078e0205 */
[----:B------:R-:W-:Y:S01]  /*0ba0*/  ISETP.GE.AND P5, PT, R0, c[0x0][0x1d4], PT ;  /* 0x0000750000007a0c */ /* 0x000fe20003fa6270 */
[----:B------:R-:W-:Y:S01]  /*0bb0*/  IMAD R0, R30, c[0x0][0x248], RZ ;  /* 0x000092001e007a24 */ /* 0x000fe200078e02ff */
[----:B------:R-:W-:Y:S01]  /*0bc0*/  LOP3.LUT R4, R4, 0xfffffffc, RZ, 0xc0, !PT ;  /* 0xfffffffc04047812 */ /* 0x000fe200078ec0ff */
[----:B------:R-:W-:Y:S01]  /*0bd0*/  IMAD.IADD R79, R9, 0x1, R6 ;  /* 0x00000001094f7824 */ /* 0x000fe200078e0206 */
[----:B------:R-:W-:Y:S01]  /*0be0*/  LEA.HI R9, R173, R173, RZ, 0x1 ;  /* 0x000000adad097211 */ /* 0x000fe200078f08ff */
[----:B------:R-:W-:Y:S01]  /*0bf0*/  IMAD.WIDE.U32 R116, R106, c[0x0][0x248], R2 ;  /* 0x000092006a747a25 */ /* 0x000fe200078e0002 */
[----:B------:R-:W-:-:S02]  /*0c00*/  ISETP.GE.AND P1, PT, R8, 0x1, PT ;  /* 0x000000010800780c */ /* 0x000fc40003f26270 */
[----:B------:R-:W-:Y:S01]  /*0c10*/  ISETP.GE.AND P0, PT, R12, c[0x0][0x1d4], PT ;  /* 0x000075000c007a0c */ /* 0x000fe20003f06270 */
[----:B------:R-:W-:Y:S01]  /*0c20*/  IMAD.IADD R21, R7, 0x1, -R4 ;  /* 0x0000000107157824 */ /* 0x000fe200078e0a04 */
[----:B------:R-:W-:Y:S01]  /*0c30*/  LOP3.LUT R5, R9, 0xfffffffe, RZ, 0xc0, !PT ;  /* 0xfffffffe09057812 */ /* 0x000fe200078ec0ff */
[----:B------:R-:W-:Y:S01]  /*0c40*/  IMAD R4, R106, c[0x0][0x24c], R0 ;  /* 0x000093006a047a24 */ /* 0x000fe200078e0200 */
[----:B------:R-:W-:Y:S01]  /*0c50*/  LEA.HI R6, R16, R173, RZ, 0x4 ;  /* 0x000000ad10067211 */ /* 0x000fe200078f20ff */
[----:B------:R-:W-:Y:S01]  /*0c60*/  IMAD R10, R160, R78, RZ ;  /* 0x0000004ea00a7224 */ /* 0x000fe200078e02ff */
[----:B------:R-:W-:Y:S01]  /*0c70*/  SHF.R.S32.HI R11, RZ, 0x1f, R78 ;  /* 0x0000001fff0b7819 */ /* 0x000fe2000001144e */
[----:B------:R-:W-:Y:S01]  /*0c80*/  IMAD.IADD R115, R117, 0x1, R4 ;  /* 0x0000000175737824 */ /* 0x000fe200078e0204 */
[----:B------:R-:W-:Y:S01]  /*0c90*/  SHF.R.S32.HI R91, RZ, 0x1, R9 ;  /* 0x00000001ff5b7819 */ /* 0x000fe20000011409 */
[----:B------:R-:W-:Y:S01]  /*0ca0*/  IMAD.MOV.U32 R114, RZ, RZ, R116 ;  /* 0x000000ffff727224 */ /* 0x000fe200078e0074 */
[----:B------:R-:W-:Y:S01]  /*0cb0*/  P2R R112, PR, RZ, 0x1 ;  /* 0x00000001ff707803 */ /* 0x000fe20000000000 */
[----:B------:R-:W-:Y:S01]  /*0cc0*/  IMAD.IADD R26, R173, 0x1, -R5 ;  /* 0x00000001ad1a7824 */ /* 0x000fe200078e0a05 */
[----:B------:R-:W-:Y:S01]  /*0cd0*/  LEA.HI R0, R9, R91, RZ, 0x1 ;  /* 0x0000005b09007211 */ /* 0x000fe200078f08ff */
[----:B------:R-:W-:Y:S01]  /*0ce0*/  IMAD.SHL.U32 R2, R6, 0x10, RZ ;  /* 0x0000001006027824 */ /* 0x000fe200078e00ff */
[----:B------:R-:W-:Y:S01]  /*0cf0*/  ISETP.NE.AND P4, PT, R112, RZ, PT ;  /* 0x000000ff7000720c */ /* 0x000fe20003f85270 */
[-C--:B------:R-:W-:Y:S01]  /*0d00*/  IMAD R10, R11, R164.reuse, R10 ;  /* 0x000000a40b0a7224 */ /* 0x080fe200078e020a */
[----:B------:R-:W-:Y:S01]  /*0d10*/  SHF.R.S32.HI R11, RZ, 0x1f, R91 ;  /* 0x0000001fff0b7819 */ /* 0x000fe2000001145b */
[----:B------:R-:W-:Y:S01]  /*0d20*/  IMAD.WIDE.U32 R4, R78, R164, R114 ;  /* 0x000000a44e047225 */ /* 0x000fe200078e0072 */
[----:B------:R-:W-:-:S02]  /*0d30*/  LOP3.LUT R9, R2, 0xffffff00, RZ, 0xc0, !PT ;  /* 0xffffff0002097812 */ /* 0x000fc400078ec0ff */
[----:B------:R-:W-:Y:S01]  /*0d40*/  LOP3.LUT R0, R0, 0x7fffffe, RZ, 0xc0, !PT ;  /* 0x07fffffe00007812 */ /* 0x000fe200078ec0ff */
[----:B------:R-:W-:Y:S01]  /*0d50*/  IMAD.SHL.U32 R32, R26, 0x4, RZ ;  /* 0x000000041a207824 */ /* 0x000fe200078e00ff */
[----:B------:R-:W-:Y:S01]  /*0d60*/  @P1 LEA R2, P2, R4, c[0x0][0x220], 0x1 ;  /* 0x0000880004021a11 */ /* 0x000fe200078408ff */
[----:B------:R-:W-:Y:S01]  /*0d70*/  IMAD.IADD R14, R5, 0x1, R10 ;  /* 0x00000001050e7824 */ /* 0x000fe200078e020a */
[----:B------:R-:W-:Y:S01]  /*0d80*/  ISETP.GT.AND P0, PT, R8, 0x20, PT ;  /* 0x000000200800780c */ /* 0x000fe20003f04270 */
[----:B------:R-:W-:Y:S01]  /*0d90*/  IMAD.SHL.U32 R24, R26, 0x8, RZ ;  /* 0x000000081a187824 */ /* 0x000fe200078e00ff */
[----:B------:R-:W-:Y:S01]  /*0da0*/  SHF.R.S32.HI R33, RZ, 0x1f, R32 ;  /* 0x0000001fff217819 */ /* 0x000fe20000011420 */
[----:B------:R-:W-:Y:S01]  /*0db0*/  IMAD R15, R11, c[0x0][0x280], RZ ;  /* 0x0000a0000b0f7a24 */ /* 0x000fe200078e02ff */
[----:B------:R-:W-:Y:S01]  /*0dc0*/  @P1 LEA.HI.X R3, R4, c[0x0][0x224], R14, 0x1, P2 ;  /* 0x0000890004031a11 */ /* 0x000fe200010f0c0e */
[----:B------:R-:W-:Y:S01]  /*0dd0*/  IMAD.IADD R0, R91, 0x1, -R0 ;  /* 0x000000015b007824 */ /* 0x000fe200078e0a00 */
[----:B------:R-:W-:Y:S01]  /*0de0*/  ISETP.GE.AND P2, PT, R24, c[0x0][0x27c], PT ;  /* 0x00009f0018007a0c */ /* 0x000fe20003f46270 */
[----:B------:R-:W-:Y:S01]  /*0df0*/  IMAD.SHL.U32 R79, R79, 0x2, RZ ;  /* 0x000000024f4f7824 */ /* 0x000fe200078e00ff */
[----:B------:R-:W-:Y:S01]  /*0e00*/  SHF.R.S32.HI R25, RZ, 0x1f, R24 ;  /* 0x0000001fff197819 */ /* 0x000fe20000011418 */
[C---:B------:R-:W-:Y:S01]  /*0e10*/  IMAD R15, R91.reuse, c[0x0][0x284], R15 ;  /* 0x0000a1005b0f7a24 */ /* 0x040fe200078e020f */
[----:B------:R-:W-:Y:S01]  /*0e20*/  SEL R5, RZ, c[0x0][0x27c], !P2 ;  /* 0x00009f00ff057a07 */ /* 0x000fe20005000000 */
[----:B------:R-:W-:Y:S01]  /*0e30*/  IMAD.WIDE.U32 R6, R91, c[0x0][0x280], R32 ;  /* 0x0000a0005b067a25 */ /* 0x000fe200078e0020 */
[----:B------:R-:W-:Y:S01]  /*0e40*/  @!PT LDS RZ, [RZ] ;  /* 0x00000000fffff984 */ /* 0x000fe20000000800 */
[----:B------:R-:W-:Y:S01]  /*0e50*/  @!PT LDS RZ, [RZ] ;  /* 0x00000000fffff984 */ /* 0x000fe20000000800 */
[----:B------:R-:W-:Y:S01]  /*0e60*/  @!PT LDS RZ, [RZ] ;  /* 0x00000000fffff984 */ /* 0x000fe20000000800 */
[----:B------:R1:W-:Y:S01]  /*0e70*/  @P1 LDGSTS.E.BYPASS.LTC128B.128 [R79+0x3100], [R2.64], !P4 ;  /* 0x03100000024f1fae */ /* 0x0003e2000e101d46 */
[----:B------:R-:W-:-:S02]  /*0e80*/  SHF.L.U64.HI R158, R17, R158, c[0x0][0x23c] ;  /* 0x00008f00119e7619 */ /* 0x000fc4000001029e */
[----:B------:R-:W-:Y:S01]  /*0e90*/  IMAD R99, R0, 0x20, R9 ;  /* 0x0000002000637824 */ /* 0x000fe200078e0209 */
[----:B------:R1:W-:Y:S01]  /*0ea0*/  @P1 LDGSTS.E.BYPASS.LTC128B.128 [R79+0x4100], [R2.64+0x40], !P6 ;  /* 0x04100040024f1fae */ /* 0x0003e2000f101d46 */
[----:B------:R-:W-:Y:S01]  /*0eb0*/  IMAD R0, R11, c[0x0][0x290], RZ ;  /* 0x0000a4000b007a24 */ /* 0x000fe200078e02ff */
[C---:B------:R-:W-:Y:S01]  /*0ec0*/  IADD3 R36, R32.reuse, 0x10, RZ ;  /* 0x0000001020247810 */ /* 0x040fe20007ffe0ff */
[----:B------:R-:W-:Y:S01]  /*0ed0*/  IMAD.IADD R23, R7, 0x1, R15 ;  /* 0x0000000107177824 */ /* 0x000fe200078e020f */
[----:B------:R1:W-:Y:S01]  /*0ee0*/  @P1 LDGSTS.E.BYPASS.LTC128B.128 [R79+0x5100], [R2.64+0x80], !P5 ;  /* 0x05100080024f1fae */ /* 0x0003e2000e901d46 */
[----:B------:R-:W-:Y:S01]  /*0ef0*/  IMAD.MOV.U32 R22, RZ, RZ, R6 ;  /* 0x000000ffff167224 */ /* 0x000fe200078e0006 */
[----:B------:R-:W-:Y:S01]  /*0f00*/  @P0 IADD3 R4, P1, R163, R4, RZ ;  /* 0x00000004a3040210 */ /* 0x000fe20007f3e0ff */
[C---:B------:R-:W-:Y:S01]  /*0f10*/  IMAD.WIDE.U32 R8, R91.reuse, c[0x0][0x280], R24 ;  /* 0x0000a0005b087a25 */ /* 0x040fe200078e0018 */
[----:B------:R-:W-:Y:S02]  /*0f20*/  IADD3 R35, R32, 0x20, RZ ;  /* 0x0000002020237810 */ /* 0x000fe40007ffe0ff */
[C---:B------:R-:W-:Y:S01]  /*0f30*/  IADD3 R94, R24.reuse, 0x30, RZ ;  /* 0x00000030185e7810 */ /* 0x040fe20007ffe0ff */
[C---:B------:R-:W-:Y:S01]  /*0f40*/  IMAD R0, R91.reuse, c[0x0][0x294], R0 ;  /* 0x0000a5005b007a24 */ /* 0x040fe200078e0200 */
[C---:B------:R-:W-:Y:S01]  /*0f50*/  IADD3 R93, R24.reuse, 0x40, RZ ;  /* 0x00000040185d7810 */ /* 0x040fe20007ffe0ff */
[----:B------:R-:W-:Y:S01]  /*0f60*/  IMAD.WIDE.U32 R10, R91, c[0x0][0x290], R32 ;  /* 0x0000a4005b0a7a25 */ /* 0x000fe200078e0020 */
[----:B------:R-:W-:-:S02]  /*0f70*/  IADD3 R92, R24, 0x50, RZ ;  /* 0x00000050185c7810 */ /* 0x000fc40007ffe0ff */
[----:B------:R-:W-:Y:S01]  /*0f80*/  P2R R150, PR, RZ, 0x4 ;  /* 0x00000004ff967803 */ /* 0x000fe20000000000 */
[----:B------:R-:W-:Y:S01]  /*0f90*/  IMAD.WIDE.U32 R6, R91, c[0x0][0x290], R24 ;  /* 0x0000a4005b067a25 */ /* 0x000fe200078e0018 */
[----:B------:R-:W-:-:S03]  /*0fa0*/  IADD3 R39, R32, 0x28, RZ ;  /* 0x0000002820277810 */ /* 0x000fc60007ffe0ff */
[----:B------:R-:W-:Y:S02]  /*0fb0*/  IMAD.IADD R5, R24, 0x1, R5 ;  /* 0x0000000118057824 */ /* 0x000fe400078e0205 */
[----:B------:R-:W-:Y:S02]  /*0fc0*/  IMAD.IADD R17, R15, 0x1, R9 ;  /* 0x000000010f117824 */ /* 0x000fe400078e0209 */
[----:B------:R-:W-:Y:S02]  /*0fd0*/  IMAD.IADD R19, R11, 0x1, R0 ;  /* 0x000000010b137824 */ /* 0x000fe400078e0200 */
[----:B------:R-:W-:Y:S01]  /*0fe0*/  IMAD.IADD R15, R0, 0x1, R7 ;  /* 0x00000001000f7824 */ /* 0x000fe200078e0207 */
[----:B------:R-:W-:Y:S01]  /*0ff0*/  SHF.R.S32.HI R0, RZ, 0x1f, R5 ;  /* 0x0000001fff007819 */ /* 0x000fe20000011405 */
[----:B------:R-:W-:Y:S01]  /*1000*/  @P0 IMAD.X R14, R158, 0x1, R14, P1 ;  /* 0x000000019e0e0824 */ /* 0x000fe200008e060e */
[----:B-1----:R-:W-:Y:S01]  /*1010*/  @P0 LEA R2, P1, R4, c[0x0][0x220], 0x1 ;  /* 0x0000880004020a11 */ /* 0x002fe200078208ff */
[----:B------:R-:W-:Y:S01]  /*1020*/  IMAD.IADD R28, R32, 0x1, R36 ;  /* 0x00000001201c7824 */ /* 0x000fe200078e0224 */
[-C--:B------:R-:W-:Y:S01]  /*1030*/  LEA.HI R20, R0, R5.reuse, RZ, 0x3 ;  /* 0x0000000500147211 */ /* 0x080fe200078f18ff */
[----:B------:R-:W-:Y:S01]  /*1040*/  IMAD.MOV.U32 R16, RZ, RZ, R8 ;  /* 0x000000ffff107224 */ /* 0x000fe200078e0008 */
[----:B------:R-:W-:Y:S01]  /*1050*/  @P0 LEA.HI.X R3, R4, c[0x0][0x224], R14, 0x1, P1 ;  /* 0x0000890004030a11 */ /* 0x000fe200008f0c0e */
[----:B------:R-:W-:Y:S01]  /*1060*/  IMAD.IADD R27, R32, 0x1, R35 ;  /* 0x00000001201b7824 */ /* 0x000fe200078e0223 */
[----:B------:R-:W-:Y:S01]  /*1070*/  LEA.HI R8, R0, R5, RZ, 0x5 ;  /* 0x0000000500087211 */ /* 0x000fe200078f28ff */
[----:B------:R-:W-:Y:S01]  /*1080*/  IMAD R0, R37, c[0x0][0x260], RZ ;  /* 0x0000980025007a24 */ /* 0x000fe200078e02ff */
[----:B------:R-:W-:Y:S01]  /*1090*/  ISETP.GE.AND P1, PT, R28, c[0x0][0x27c], PT ;  /* 0x00009f001c007a0c */ /* 0x000fe20003f26270 */
[----:B------:R-:W-:Y:S01]  /*10a0*/  IMAD.MOV.U32 R14, RZ, RZ, R6 ;  /* 0x000000ffff0e7224 */ /* 0x000fe200078e0006 */
[----:B------:R2:W-:Y:S01]  /*10b0*/  @P0 LDGSTS.E.BYPASS.LTC128B.128 [R79+0x3900], [R2.64], !P4 ;  /* 0x03900000024f0fae */ /* 0x0005e2000e101d46 */
[C---:B------:R-:W-:Y:S01]  /*10c0*/  IMAD R0, R34.reuse, c[0x0][0x264], R0 ;  /* 0x0000990022007a24 */ /* 0x040fe200078e0200 */
[----:B------:R-:W-:Y:S01]  /*10d0*/  SEL R6, RZ, c[0x0][0x27c], !P1 ;  /* 0x00009f00ff067a07 */ /* 0x000fe20004800000 */
[----:B------:R-:W-:Y:S01]  /*10e0*/  IMAD.WIDE.U32 R4, R34, c[0x0][0x260], R12 ;  /* 0x0000980022047a25 */ /* 0x000fe200078e000c */
[----:B------:R-:W-:Y:S01]  /*10f0*/  P2R R149, PR, RZ, 0x2 ;  /* 0x00000002ff957803 */ /* 0x000fe20000000000 */
[----:B------:R2:W-:Y:S01]  /*1100*/  @P0 LDGSTS.E.BYPASS.LTC128B.128 [R79+0x4900], [R2.64+0x40], !P6 ;  /* 0x04900040024f0fae */ /* 0x0005e2000f101d46 */
[----:B------:R-:W-:Y:S01]  /*1110*/  ISETP.GE.AND P1, PT, R27, c[0x0][0x27c], PT ;  /* 0x00009f001b007a0c */ /* 0x000fe20003f26270 */
[----:B------:R-:W-:Y:S01]  /*1120*/  IMAD.IADD R5, R5, 0x1, R0 ;  /* 0x0000000105057824 */ /* 0x000fe200078e0200 */
[----:B------:R-:W-:Y:S01]  /*1130*/  SHF.R.S32.HI R143, RZ, 0x3, R20 ;  /* 0x00000003ff8f7819 */ /* 0x000fe20000011414 */
[----:B------:R-:W-:Y:S01]  /*1140*/  IMAD.IADD R0, R6, 0x1, R28 ;  /* 0x0000000106007824 */ /* 0x000fe200078e021c */
[----:B------:R-:W-:Y:S01]  /*1150*/  SEL R6, RZ, c[0x0][0x27c], !P1 ;  /* 0x00009f00ff067a07 */ /* 0x000fe20004800000 */
[----:B------:R-:W-:Y:S01]  /*1160*/  IMAD.SHL.U32 R7, R21, 0x40, RZ ;  /* 0x0000004015077824 */ /* 0x000fe200078e00ff */
[----:B------:R2:W-:Y:S01]  /*1170*/  @P0 LDGSTS.E.BYPASS.LTC128B.128 [R79+0x5900], [R2.64+0x80], !P5 ;  /* 0x05900080024f0fae */ /* 0x0005e2000e901d46 */
[----:B------:R-:W-:Y:S01]  /*1180*/  IMAD.SHL.U32 R8, R8, 0x40, RZ ;  /* 0x0000004008087824 */ /* 0x000fe200078e00ff */
[----:B------:R-:W-:Y:S01]  /*1190*/  SHF.R.S32.HI R9, RZ, 0x1f, R0 ;  /* 0x0000001fff097819 */ /* 0x000fe20000011400 */
[----:B------:R-:W-:Y:S01]  /*11a0*/  IMAD.IADD R6, R6, 0x1, R27 ;  /* 0x0000000106067824 */ /* 0x000fe200078e021b */
[----:B------:R-:W-:Y:S01]  /*11b0*/  LOP3.LUT R97, R7, 0xc0, RZ, 0xc0, !PT ;  /* 0x000000c007617812 */ /* 0x000fe200078ec0ff */
[----:B------:R-:W-:Y:S01]  /*11c0*/  IMAD.MOV.U32 R18, RZ, RZ, R10 ;  /* 0x000000ffff127224 */ /* 0x000fe200078e000a */
[CC--:B------:R-:W-:Y:S01]  /*11d0*/  LEA.HI R135, R9.reuse, R0.reuse, RZ, 0x3 ;  /* 0x0000000009877211 */ /* 0x0c0fe200078f18ff */
[----:B------:R-:W-:Y:S01]  /*11e0*/  IMAD R7, R30, c[0x0][0x268], RZ ;  /* 0x00009a001e077a24 */ /* 0x000fe200078e02ff */
[----:B------:R-:W-:Y:S01]  /*11f0*/  LEA.HI R12, R9, R0, RZ, 0x5 ;  /* 0x00000000090c7211 */ /* 0x000fe200078f28ff */
[----:B------:R-:W0:Y:S01]  /*1200*/  LDGDEPBAR ;  /* 0x00000000000079af */ /* 0x000e220000000000 */
[----:B------:R-:W-:Y:S01]  /*1210*/  SHF.R.S32.HI R0, RZ, 0x1f, R6 ;  /* 0x0000001fff007819 */ /* 0x000fe20000011406 */
[----:B------:R-:W-:Y:S01]  /*1220*/  IMAD R110, R106, c[0x0][0x26c], R7 ;  /* 0x00009b006a6e7a24 */ /* 0x000fe200078e0207 */
[----:B------:R-:W-:Y:S01]  /*1230*/  LOP3.LUT R10, R8, 0x7ffff800, RZ, 0xc0, !PT ;  /* 0x7ffff800080a7812 */ /* 0x000fe200078ec0ff */
[----:B------:R-:W-:Y:S01]  /*1240*/  IMAD.SHL.U32 R8, R12, 0x40, RZ ;  /* 0x000000400c087824 */ /* 0x000fe200078e00ff */
[-C--:B------:R-:W-:Y:S01]  /*1250*/  LEA.HI R11, R0, R6.reuse, RZ, 0x3 ;  /* 0x00000006000b7211 */ /* 0x080fe200078f18ff */
[----:B------:R-:W-:Y:S01]  /*1260*/  IMAD.WIDE.U32 R106, R106, c[0x0][0x268], R4 ;  /* 0x00009a006a6a7a25 */ /* 0x000fe200078e0004 */
[----:B------:R-:W-:-:S02]  /*1270*/  LEA.HI R0, R0, R6, RZ, 0x5 ;  /* 0x0000000600007211 */ /* 0x000fc400078f28ff */
[----:B------:R-:W-:Y:S01]  /*1280*/  SHF.R.U32.HI R98, RZ, 0x3, R97 ;  /* 0x00000003ff627819 */ /* 0x000fe20000011661 */
[----:B------:R-:W-:Y:S01]  /*1290*/  IMAD R4, R37, c[0x0][0x1e8], RZ ;  /* 0x00007a0025047a24 */ /* 0x000fe200078e02ff */
[C---:B------:R-:W-:Y:S01]  /*12a0*/  LOP3.LUT R6, R97.reuse, 0x18, R135, 0xf8, !PT ;  /* 0x0000001861067812 */ /* 0x040fe200078ef887 */
[----:B------:R-:W-:Y:S01]  /*12b0*/  IMAD.SHL.U32 R0, R0, 0x40, RZ ;  /* 0x0000004000007824 */ /* 0x000fe200078e00ff */
[C---:B------:R-:W-:Y:S01]  /*12c0*/  LOP3.LUT R9, R97.reuse, 0x18, R20, 0xf8, !PT ;  /* 0x0000001861097812 */ /* 0x040fe200078ef814 */
[----:B------:R-:W-:Y:S01]  /*12d0*/  IMAD R4, R34, c[0x0][0x1ec], R4 ;  /* 0x00007b0022047a24 */ /* 0x000fe200078e0204 */
[----:B------:R-:W-:Y:S01]  /*12e0*/  LOP3.LUT R7, R97, 0x18, R11, 0xf8, !PT ;  /* 0x0000001861077812 */ /* 0x000fe200078ef80b */
[----:B------:R-:W-:Y:S01]  /*12f0*/  IMAD.MOV.U32 R161, RZ, RZ, c[0x0][0x280] ;  /* 0x0000a000ffa17624 */ /* 0x000fe200078e00ff */
[----:B------:R-:W-:Y:S01]  /*1300*/  LOP3.LUT R12, R8, 0x7ffff800, RZ, 0xc0, !PT ;  /* 0x7ffff800080c7812 */ /* 0x000fe200078ec0ff */
[----:B------:R-:W-:Y:S01]  /*1310*/  IMAD.IADD R146, R169, 0x1, R4 ;  /* 0x00000001a9927824 */ /* 0x000fe200078e0204 */
[-C--:B------:R-:W-:Y:S01]  /*1320*/  LOP3.LUT R8, R6, R98.reuse, RZ, 0x3c, !PT ;  /* 0x0000006206087212 */ /* 0x080fe200078e3cff */
[----:B------:R-:W-:Y:S01]  /*1330*/  IMAD.MOV.U32 R162, RZ, RZ, c[0x0][0x290] ;  /* 0x0000a400ffa27624 */ /* 0x000fe200078e00ff */
[-C--:B------:R-:W-:Y:S01]  /*1340*/  LOP3.LUT R9, R9, R98.reuse, RZ, 0x3c, !PT ;  /* 0x0000006209097212 */ /* 0x080fe200078e3cff */
[----:B------:R-:W-:Y:S01]  /*1350*/  IMAD.MOV.U32 R172, RZ, RZ, c[0x0][0x2b8] ;  /* 0x0000ae00ffac7624 */ /* 0x000fe200078e00ff */
[----:B------:R-:W-:Y:S01]  /*1360*/  LOP3.LUT R6, R0, 0x7ffff800, RZ, 0xc0, !PT ;  /* 0x7ffff80000067812 */ /* 0x000fe200078ec0ff */
[----:B------:R-:W-:Y:S01]  /*1370*/  IMAD.MOV.U32 R170, RZ, RZ, c[0x0][0x27c] ;  /* 0x00009f00ffaa7624 */ /* 0x000fe200078e00ff */
[----:B------:R-:W-:Y:S01]  /*1380*/  LOP3.LUT R0, R7, R98, RZ, 0x3c, !PT ;  /* 0x0000006207007212 */ /* 0x000fe200078e3cff */
[----:B------:R-:W-:Y:S01]  /*1390*/  IMAD R7, R37, c[0x0][0x210], RZ ;  /* 0x0000840025077a24 */ /* 0x000fe200078e02ff */
[--C-:B------:R-:W-:Y:S01]  /*13a0*/  IADD3 R10, R9, R10, R99.reuse ;  /* 0x0000000a090a7210 */ /* 0x100fe20007ffe063 */
[----:B------:R-:W-:Y:S01]  /*13b0*/  IMAD.MOV.U32 R154, RZ, RZ, c[0x0][0x27c] ;  /* 0x00009f00ff9a7624 */ /* 0x000fe200078e00ff */
[----:B------:R-:W-:Y:S01]  /*13c0*/  IADD3 R9, R0, R6, R99 ;  /* 0x0000000600097210 */ /* 0x000fe20007ffe063 */
[----:B-----5:R-:W-:Y:S01]  /*13d0*/  IMAD.WIDE.U32 R124, R153, c[0x0][0x280], R22 ;  /* 0x0000a000997c7a25 */ /* 0x020fe200078e0016 */
[----:B------:R-:W-:-:S02]  /*13e0*/  SHF.R.S32.HI R0, RZ, 0x1f, R153 ;  /* 0x0000001fff007819 */ /* 0x000fc40000011499 */
[----:B------:R-:W-:Y:S01]  /*13f0*/  LOP3.LUT P0, RZ, R21, 0x2, RZ, 0xc0, !PT ;  /* 0x0000000215ff7812 */ /* 0x000fe2000780c0ff */
[----:B------:R-:W-:Y:S01]  /*1400*/  IMAD.WIDE.U32 R122, R153, c[0x0][0x290], R18 ;  /* 0x0000a400997a7a25 */ /* 0x000fe200078e0012 */
[----:B------:R-:W-:Y:S02]  /*1410*/  IADD3 R12, R8, R12, R99 ;  /* 0x0000000c080c7210 */ /* 0x000fe40007ffe063 */
[----:B------:R-:W-:Y:S01]  /*1420*/  SHF.R.S32.HI R4, RZ, 0x1f, R28 ;  /* 0x0000001fff047819 */ /* 0x000fe2000001141c */
[C---:B------:R-:W-:Y:S01]  /*1430*/  IMAD R6, R0.reuse, c[0x0][0x280], RZ ;  /* 0x0000a00000067a24 */ /* 0x040fe200078e02ff */
[----:B------:R-:W-:Y:S01]  /*1440*/  SHF.L.U64.HI R155, R161, R156, c[0x0][0x284] ;  /* 0x0000a100a19b7619 */ /* 0x000fe2000001029c */
[----:B------:R-:W-:Y:S01]  /*1450*/  IMAD R5, R0, c[0x0][0x290], RZ ;  /* 0x0000a40000057a24 */ /* 0x000fe200078e02ff */
[----:B------:R-:W-:Y:S01]  /*1460*/  LEA.HI R4, R4, R28, RZ, 0x3 ;  /* 0x0000001c04047211 */ /* 0x000fe200078f18ff */
[----:B------:R-:W-:Y:S01]  /*1470*/  IMAD R0, R34, c[0x0][0x214], R7 ;  /* 0x0000850022007a24 */ /* 0x000fe200078e0207 */
[----:B------:R-:W-:Y:S01]  /*1480*/  P2R R148, PR, RZ, 0x2 ;  /* 0x00000002ff947803 */ /* 0x000fe20000000000 */
[----:B------:R-:W-:Y:S01]  /*1490*/  IMAD R8, R153, c[0x0][0x284], R6 ;  /* 0x0000a10099087a24 */ /* 0x000fe200078e0206 */
[----:B------:R-:W-:Y:S01]  /*14a0*/  SHF.R.S32.HI R6, RZ, 0x1f, R93 ;  /* 0x0000001fff067819 */ /* 0x000fe2000001145d */
[----:B------:R-:W-:Y:S01]  /*14b0*/  IMAD.IADD R145, R167, 0x1, R0 ;  /* 0x00000001a7917824 */ /* 0x000fe200078e0200 */
[----:B------:R-:W-:Y:S01]  /*14c0*/  SHF.R.S32.HI R0, RZ, 0x1f, R94 ;  /* 0x0000001fff007819 */ /* 0x000fe2000001145e */
[C---:B------:R-:W-:Y:S01]  /*14d0*/  IMAD R7, R153.reuse, c[0x0][0x294], R5 ;  /* 0x0000a50099077a24 */ /* 0x040fe200078e0205 */
[----:B------:R-:W-:Y:S01]  /*14e0*/  SHF.R.S32.HI R5, RZ, 0x1f, R92 ;  /* 0x0000001fff057819 */ /* 0x000fe2000001145c */
[----:B------:R-:W-:Y:S01]  /*14f0*/  IMAD.WIDE.U32 R120, R153, c[0x0][0x280], R16 ;  /* 0x0000a00099787a25 */ /* 0x000fe200078e0010 */
[----:B------:R-:W-:-:S02]  /*1500*/  LEA.HI R89, R0, R94, RZ, 0x3 ;  /* 0x0000005e00597211 */ /* 0x000fc400078f18ff */
[----:B------:R-:W-:Y:S01]  /*1510*/  SHF.R.S32.HI R0, RZ, 0x1f, R27 ;  /* 0x0000001fff007819 */ /* 0x000fe2000001141b */
[----:B------:R-:W-:Y:S01]  /*1520*/  IMAD.WIDE.U32 R118, R153, c[0x0][0x290], R14 ;  /* 0x0000a40099767a25 */ /* 0x000fe200078e000e */
[----:B------:R-:W-:Y:S02]  /*1530*/  LEA.HI R6, R6, R93, RZ, 0x3 ;  /* 0x0000005d06067211 */ /* 0x000fe400078f18ff */
[----:B------:R-:W-:Y:S01]  /*1540*/  LEA.HI R85, R0, R27, RZ, 0x3 ;  /* 0x0000001b00557211 */ /* 0x000fe200078f18ff */
[----:B------:R-:W-:Y:S01]  /*1550*/  IMAD.SHL.U32 R161, R161, 0x40, RZ ;  /* 0x00000040a1a17824 */ /* 0x000fe200078e00ff */
[----:B------:R-:W-:Y:S01]  /*1560*/  LEA.HI R5, R5, R92, RZ, 0x3 ;  /* 0x0000005c05057211 */ /* 0x000fe200078f18ff */
[----:B------:R-:W-:Y:S01]  /*1570*/  IMAD.SHL.U32 R154, R154, 0x2, RZ ;  /* 0x000000029a9a7824 */ /* 0x000fe200078e00ff */
[----:B------:R-:W-:Y:S01]  /*1580*/  LOP3.LUT R86, R4, 0xfffffff8, RZ, 0xc0, !PT ;  /* 0xfffffff804567812 */ /* 0x000fe200078ec0ff */
[----:B------:R-:W-:Y:S01]  /*1590*/  IMAD R111, R26, 0x40, R91 ;  /* 0x000000401a6f7824 */ /* 0x000fe200078e025b */
[----:B------:R-:W-:Y:S01]  /*15a0*/  LOP3.LUT R89, R89, 0xfffffff8, RZ, 0xc0, !PT ;  /* 0xfffffff859597812 */ /* 0x000fe200078ec0ff */
[----:B------:R-:W-:Y:S01]  /*15b0*/  IMAD.IADD R141, R125, 0x1, R8 ;  /* 0x000000017d8d7824 */ /* 0x000fe200078e0208 */
[----:B------:R-:W-:Y:S01]  /*15c0*/  LOP3.LUT R88, R6, 0xfffffff8, RZ, 0xc0, !PT ;  /* 0xfffffff806587812 */ /* 0x000fe200078ec0ff */
[----:B------:R-:W-:Y:S01]  /*15d0*/  IMAD.IADD R139, R8, 0x1, R121 ;  /* 0x00000001088b7824 */ /* 0x000fe200078e0279 */
[----:B------:R-:W-:Y:S01]  /*15e0*/  LOP3.LUT R87, R5, 0xfffffff8, RZ, 0xc0, !PT ;  /* 0xfffffff805577812 */ /* 0x000fe200078ec0ff */
[----:B------:R-:W-:Y:S01]  /*15f0*/  IMAD.IADD R140, R123, 0x1, R7 ;  /* 0x000000017b8c7824 */ /* 0x000fe200078e0207 */
[----:B------:R-:W-:Y:S01]  /*1600*/  LOP3.LUT R85, R85, 0xfffffff8, RZ, 0xc0, !PT ;  /* 0xfffffff855557812 */ /* 0x000fe200078ec0ff */
[----:B------:R-:W-:Y:S01]  /*1610*/  IMAD.IADD R138, R7, 0x1, R119 ;  /* 0x00000001078a7824 */ /* 0x000fe200078e0277 */
[C---:B------:R-:W-:Y:S01]  /*1620*/  SHF.L.U64.HI R156, R162.reuse, R156, c[0x0][0x294] ;  /* 0x0000a500a29c7619 */ /* 0x040fe2000001029c */
[----:B------:R-:W-:Y:S01]  /*1630*/  IMAD.SHL.U32 R162, R162, 0x40, RZ ;  /* 0x00000040a2a27824 */ /* 0x000fe200078e00ff */
[----:B------:R-:W-:Y:S01]  /*1640*/  IADD3 R37, R32, 0x18, RZ ;  /* 0x0000001820257810 */ /* 0x000fe20007ffe0ff */
[----:B------:R-:W-:Y:S01]  /*1650*/  IMAD.IADD R110, R107, 0x1, R110 ;  /* 0x000000016b6e7824 */ /* 0x000fe200078e026e */
[----:B------:R-:W-:Y:S01]  /*1660*/  SHF.R.S32.HI R104, RZ, 0x1f, R89 ;  /* 0x0000001fff687819 */ /* 0x000fe20000011459 */
[----:B------:R-:W-:Y:S01]  /*1670*/  IMAD.SHL.U32 R133, R10, 0x2, RZ ;  /* 0x000000020a857824 */ /* 0x000fe200078e00ff */
[----:B------:R-:W-:Y:S01]  /*1680*/  SHF.R.S32.HI R103, RZ, 0x1f, R88 ;  /* 0x0000001fff677819 */ /* 0x000fe20000011458 */
[----:B------:R-:W-:Y:S01]  /*1690*/  IMAD.SHL.U32 R128, R12, 0x2, RZ ;  /* 0x000000020c807824 */ /* 0x000fe200078e00ff */
[----:B------:R-:W-:Y:S01]  /*16a0*/  SHF.R.S32.HI R102, RZ, 0x1f, R87 ;  /* 0x0000001fff667819 */ /* 0x000fe20000011457 */
[----:B------:R-:W-:Y:S01]  /*16b0*/  IMAD.SHL.U32 R113, R9, 0x2, RZ ;  /* 0x0000000209717824 */ /* 0x000fe200078e00ff */
[----:B------:R-:W-:-:S02]  /*16c0*/  SHF.R.S32.HI R101, RZ, 0x1f, R86 ;  /* 0x0000001fff657819 */ /* 0x000fc40000011456 */
[----:B------:R-:W-:Y:S02]  /*16d0*/  SHF.R.S32.HI R100, RZ, 0x1f, R85 ;  /* 0x0000001fff647819 */ /* 0x000fe40000011455 */
[----:B------:R-:W-:Y:S01]  /*16e0*/  SHF.R.S32.HI R134, RZ, 0x3, R11 ;  /* 0x00000003ff867819 */ /* 0x000fe2000001140b */
[----:B------:R-:W-:Y:S01]  /*16f0*/  BAR.SYNC.DEFER_BLOCKING 0x0 ;  /* 0x0000000000007b1d */ /* 0x000fe20000010000 */
[----:B------:R-:W-:Y:S02]  /*1700*/  ISETP.NE.AND P1, PT, R172, 0x1, PT ;  /* 0x00000001ac00780c */ /* 0x000fe40003f25270 */
[----:B--2---:R-:W-:Y:S01]  /*1710*/  @P3 SHF.R.S32.HI R3, RZ, 0x1f, R31 ;  /* 0x0000001fff033819 */ /* 0x004fe2000001141f */
[----:B------:R-:W-:Y:S02]  /*1720*/  @!P3 IMAD.MOV.U32 R3, RZ, RZ, R29 ;  /* 0x000000ffff03b224 */ /* 0x000fe400078e001d */
[----:B------:R-:W-:Y:S02]  /*1730*/  @P3 IMAD.MOV.U32 R2, RZ, RZ, R31 ;  /* 0x000000ffff023224 */ /* 0x000fe400078e001f */
[----:B------:R-:W-:Y:S01]  /*1740*/  @!P3 IMAD.MOV.U32 R2, RZ, RZ, R38 ;  /* 0x000000ffff02b224 */ /* 0x000fe200078e0026 */
[----:B------:R-:W-:Y:S01]  /*1750*/  IADD3 R38, R32, 0x8, RZ ;  /* 0x0000000820267810 */ /* 0x000fe20007ffe0ff */
[----:B------:R-:W-:-:S02]  /*1760*/  IMAD R0, R3, c[0x0][0x2b0], RZ ;  /* 0x0000ac0003007a24 */ /* 0x000fc400078e02ff */
[----:B------:R-:W-:-:S04]  /*1770*/  IMAD.WIDE.U32 R126, R2, c[0x0][0x2b0], RZ ;  /* 0x0000ac00027e7a25 */ /* 0x000fc800078e00ff */
[----:B------:R-:W-:Y:S01]  /*1780*/  IMAD R3, R2, c[0x0][0x2b4], R0 ;  /* 0x0000ad0002037a24 */ /* 0x000fe200078e0200 */
[----:B------:R-:W-:Y:S02]  /*1790*/  LOP3.LUT R2, R97, 0x8, R24, 0xf8, !PT ;  /* 0x0000000861027812 */ /* 0x000fe400078ef818 */
[----:B------:R-:W-:Y:S01]  /*17a0*/  LOP3.LUT R0, R20, 0xfffffff8, RZ, 0xc0, !PT ;  /* 0xfffffff814007812 */ /* 0x000fe200078ec0ff */
[----:B------:R-:W-:Y:S01]  /*17b0*/  IMAD.IADD R142, R127, 0x1, R3 ;  /* 0x000000017f8e7824 */ /* 0x000fe200078e0203 */
[----:B------:R-:W-:Y:S02]  /*17c0*/  LOP3.LUT R2, R2, R98, RZ, 0x3c, !PT ;  /* 0x0000006202027212 */ /* 0x000fe400078e3cff */
[----:B------:R-:W-:Y:S01]  /*17d0*/  LOP3.LUT R3, R135, 0xfffffff8, RZ, 0xc0, !PT ;  /* 0xfffffff887037812 */ /* 0x000fe200078ec0ff */
[----:B------:R-:W-:Y:S01]  /*17e0*/  IMAD.SHL.U32 R136, R0, 0x2, RZ ;  /* 0x0000000200887824 */ /* 0x000fe200078e00ff */
[----:B------:R-:W-:Y:S01]  /*17f0*/  SHF.R.S32.HI R135, RZ, 0x3, R135 ;  /* 0x00000003ff877819 */ /* 0x000fe20000011487 */
[----:B------:R-:W-:Y:S01]  /*1800*/  IMAD.IADD R80, R99, 0x1, R2 ;  /* 0x0000000163507824 */ /* 0x000fe200078e0202 */
[----:B------:R-:W-:Y:S01]  /*1810*/  SHF.R.S32.HI R2, RZ, 0x1f, R0 ;  /* 0x0000001fff027819 */ /* 0x000fe20000011400 */
[----:B------:R-:W-:Y:S01]  /*1820*/  IMAD.SHL.U32 R131, R3, 0x2, RZ ;  /* 0x0000000203837824 */ /* 0x000fe200078e00ff */
[----:B------:R-:W-:-:S02]  /*1830*/  SHF.R.S32.HI R4, RZ, 0x1f, R3 ;  /* 0x0000001fff047819 */ /* 0x000fc40000011403 */
[----:B------:R-:W-:Y:S02]  /*1840*/  SHF.L.U64.HI R137, R0, 0x1, R2 ;  /* 0x0000000100897819 */ /* 0x000fe40000010202 */
[----:B------:R-:W-:Y:S02]  /*1850*/  LOP3.LUT R0, R11, 0xfffffff8, RZ, 0xc0, !PT ;  /* 0xfffffff80b007812 */ /* 0x000fe400078ec0ff */
[----:B------:R-:W-:Y:S02]  /*1860*/  LEA R80, R80, 0x100, 0x1 ;  /* 0x0000010050507811 */ /* 0x000fe400078e08ff */
[----:B------:R-:W-:Y:S01]  /*1870*/  SHF.R.S32.HI R2, RZ, 0x1f, R0 ;  /* 0x0000001fff027819 */ /* 0x000fe20000011400 */
[----:B------:R-:W-:Y:S01]  /*1880*/  IMAD.SHL.U32 R129, R0, 0x2, RZ ;  /* 0x0000000200817824 */ /* 0x000fe200078e00ff */
[C---:B------:R-:W-:Y:S02]  /*1890*/  IADD3 R81, R80.reuse, 0x20, RZ ;  /* 0x0000002050517810 */ /* 0x040fe40007ffe0ff */
[----:B------:R-:W-:-:S02]  /*18a0*/  @P0 IADD3 R81, R80, -0x20, RZ ;  /* 0xffffffe050510810 */ /* 0x000fc40007ffe0ff */
[----:B------:R-:W-:Y:S02]  /*18b0*/  SHF.L.U64.HI R132, R3, 0x1, R4 ;  /* 0x0000000103847819 */ /* 0x000fe40000010204 */
[----:B------:R-:W-:Y:S02]  /*18c0*/  SHF.L.U64.HI R130, R0, 0x1, R2 ;  /* 0x0000000100827819 */ /* 0x000fe40000010202 */
[----:B------:R-:W-:Y:S02]  /*18d0*/  ISETP.GE.AND P0, PT, R170, 0x1, PT ;  /* 0x00000001aa00780c */ /* 0x000fe40003f06270 */
.L_x_90:
[----:B------:R-:W-:Y:S01]  /*18e0*/  IMAD.SHL.U32 R90, R78, 0x40, RZ ;  /* 0x000000404e5a7824 */ /* 0x000fe200078e00ff */
[----:B------:R-:W-:Y:S04]  /*18f0*/  DEPBAR.LE SB0, 0x0 ;  /* 0x000080000000791a */ /* 0x000fe80000000000 */
[----:B-1----:R-:W-:Y:S01]  /*1900*/  IMAD.IADD R2, R111, 0x1, R90 ;  /* 0x000000016f027824 */ /* 0x002fe200078e025a */
[----:B------:R-:W-:Y:S01]  /*1910*/  ISETP.NE.AND P1, PT, R172, 0x1, PT ;  /* 0x00000001ac00780c */ /* 0x000fe20003f25270 */
[----:B------:R-:W-:Y:S01]  /*1920*/  IMAD.MOV.U32 R82, RZ, RZ, RZ ;  /* 0x000000ffff527224 */ /* 0x000fe200078e00ff */
[----:B------:R-:W-:Y:S01]  /*1930*/  ISETP.GE.AND P2, PT, R170, 0x1, PT ;  /* 0x00000001aa00780c */ /* 0x000fe20003f46270 */
[----:B------:R-:W-:Y:S01]  /*1940*/  IMAD.IADD R0, R151, 0x1, R2 ;  /* 0x0000000197007824 */ /* 0x000fe200078e0202 */
[----:B------:R-:W-:Y:S01]  /*1950*/  ISETP.GE.AND P0, PT, R2, R105, PT ;  /* 0x000000690200720c */ /* 0x000fe20003f06270 */
[----:B------:R-:W-:Y:S02]  /*1960*/  BSSY B1, `(.L_x_66) ;  /* 0x00003d7000017945 */ /* 0x000fe40003800000 */
[----:B------:R-:W-:Y:S01]  /*1970*/  IMAD.MOV.U32 R2, RZ, RZ, R0 ;  /* 0x000000ffff027224 */ /* 0x000fe200078e0000 */
[----:B------:R-:W-:Y:S05]  /*1980*/  ISETP.GT.OR P0, PT, R111, 0x3f, P0 ;  /* 0x0000003f6f00780c */ /* 0x000fea0000704670 */
[----:B------:R-:W-:Y:S05]  /*1990*/  @P1 IMAD.HI.U32 R3, R0, c[0x0][0x2bc], RZ ;  /* 0x0000af0000031a27 */ /* 0x000fea00078e00ff */
[----:B------:R-:W-:Y:S04]  /*19a0*/  @P1 SHF.R.U32.HI R2, RZ, c[0x0][0x2c0], R3 ;  /* 0x0000b000ff021a19 */ /* 0x000fe80000011603 */
[C---:B------:R-:W-:Y:S04]  /*19b0*/  @!P0 IADD3 R3, P1, R2.reuse, R126, RZ ;  /* 0x0000007e02038210 */ /* 0x040fe80007f3e0ff */
[----:B------:R-:W-:Y:S01]  /*19c0*/  @!P0 LEA.HI.X.SX32 R5, R2, R142, 0x1, P1 ;  /* 0x0000008e02058211 */ /* 0x000fe200008f0eff */
[----:B------:R-:W-:Y:S01]  /*19d0*/  IMAD.MOV R2, RZ, RZ, -R2 ;  /* 0x000000ffff027224 */ /* 0x000fe200078e0a02 */
[C---:B------:R-:W-:Y:S03]  /*19e0*/  @!P0 LEA R4, P1, R3.reuse, c[0x0][0x2a0], 0x2 ;  /* 0x0000a80003048a11 */ /* 0x040fe600078210ff */
[----:B------:R-:W-:Y:S01]  /*19f0*/  IMAD R83, R2, c[0x0][0x2b8], R0 ;  /* 0x0000ae0002537a24 */ /* 0x000fe200078e0200 */
[----:B------:R-:W-:Y:S03]  /*1a00*/  @!P0 LEA.HI.X R5, R3, c[0x0][0x2a4], R5, 0x2, P1 ;  /* 0x0000a90003058a11 */ /* 0x000fe600008f1405 */
[----:B------:R-:W-:Y:S01]  /*1a10*/  IMAD.WIDE.U32 R2, R83, c[0x0][0x1e0], RZ ;  /* 0x0000780053027a25 */ /* 0x000fe200078e00ff */
[----:B------:R-:W-:Y:S01]  /*1a20*/  SHF.R.S32.HI R95, RZ, 0x1f, R83 ;  /* 0x0000001fff5f7819 */ /* 0x000fe20000011453 */
[----:B------:R-:W2:Y:S04]  /*1a30*/  @!P0 LDG.E R82, [R4.64] ;  /* 0x0000000604528981 */ /* 0x000ea8000c1e1900 */
[----:B------:R-:W-:Y:S01]  /*1a40*/  IMAD R0, R95, c[0x0][0x1e0], RZ ;  /* 0x000078005f007a24 */ /* 0x000fe200078e02ff */
[----:B------:R-:W-:Y:S03]  /*1a50*/  BAR.SYNC.DEFER_BLOCKING 0x0 ;  /* 0x0000000000007b1d */ /* 0x000fe60000010000 */
[----:B------:R-:W-:Y:S04]  /*1a60*/  IMAD R0, R83, c[0x0][0x1e4], R0 ;  /* 0x0000790053007a24 */ /* 0x000fe800078e0200 */
[----:B------:R-:W-:Y:S01]  /*1a70*/  IMAD.IADD R3, R3, 0x1, R0 ;  /* 0x0000000103037824 */ /* 0x000fe200078e0200 */
[----:B--2---:R-:W-:Y:S03]  /*1a80*/  SHF.R.S32.HI R96, RZ, 0x1f, R82 ;  /* 0x0000001fff607819 */ /* 0x004fe60000011452 */
[----:B------:R-:W-:Y:S04]  /*1a90*/  IMAD.WIDE.U32 R2, R82, c[0x0][0x1f0], R2 ;  /* 0x00007c0052027a25 */ /* 0x000fe800078e0002 */
[----:B------:R-:W-:Y:S01]  /*1aa0*/  IMAD R4, R96, c[0x0][0x1f0], RZ ;  /* 0x00007c0060047a24 */ /* 0x000fe200078e02ff */
[----:B------:R-:W-:Y:S03]  /*1ab0*/  IADD3 R0, P0, R168, R2, RZ ;  /* 0x00000002a8007210 */ /* 0x000fe60007f1e0ff */
[----:B------:R-:W-:Y:S05]  /*1ac0*/  IMAD R4, R82, c[0x0][0x1f4], R4 ;  /* 0x00007d0052047a24 */ /* 0x000fea00078e0204 */
[----:B------:R-:W-:Y:S02]  /*1ad0*/  IADD3.X R2, R146, R3, R4, P0, !PT ;  /* 0x0000000392027210 */ /* 0x000fe400007fe404 */
[C---:B------:R-:W-:Y:S04]  /*1ae0*/  LEA R29, P0, R0.reuse, c[0x0][0x1c8], 0x1 ;  /* 0x00007200001d7a11 */ /* 0x040fe800078008ff */
[----:B------:R-:W-:Y:S01]  /*1af0*/  LEA.HI.X R26, R0, c[0x0][0x1cc], R2, 0x1, P0 ;  /* 0x00007300001a7a11 */ /* 0x000fe200000f0c02 */
[----:B----4-:R-:W-:-:S05]  /*1b00*/  @!P2 BRA `(.L_x_67) ;  /* 0x000039600000a947 */ /* 0x010fca0003800000 */
[-C--:B------:R-:W-:Y:S01]  /*1b10*/  IMAD R3, R155, R78.reuse, RZ ;  /* 0x0000004e9b037224 */ /* 0x080fe200078e02ff */
[----:B------:R-:W-:Y:S01]  /*1b20*/  ISETP.NE.AND P0, PT, RZ, UR4, PT ;  /* 0x00000004ff007c0c */ /* 0x000fe2000bf05270 */
[-C--:B------:R-:W-:Y:S01]  /*1b30*/  IMAD R2, R156, R78.reuse, RZ ;  /* 0x0000004e9c027224 */ /* 0x080fe200078e02ff */
[----:B------:R-:W-:Y:S01]  /*1b40*/  SHF.R.S32.HI R0, RZ, 0x1f, R78 ;  /* 0x0000001fff007819 */ /* 0x000fe2000001144e */
[----:B------:R-:W-:Y:S01]  /*1b50*/  IMAD.WIDE.U32 R8, R161, R78, RZ ;  /* 0x0000004ea1087225 */ /* 0x000fe200078e00ff */
[----:B------:R-:W-:Y:S03]  /*1b60*/  IADD3 R4, -R90, R105, RZ ;  /* 0x000000695a047210 */ /* 0x000fe60007ffe1ff */
[----:B------:R-:W-:Y:S01]  /*1b70*/  IMAD R3, R0, R161, R3 ;  /* 0x000000a100037224 */ /* 0x000fe200078e0203 */
[----:B------:R-:W-:Y:S01]  /*1b80*/  IMNMX R84, R4, 0x40, PT ;  /* 0x0000004004547817 */ /* 0x000fe20003800200 */
[----:B------:R-:W-:Y:S02]  /*1b90*/  IMAD R0, R0, R162, R2 ;  /* 0x000000a200007224 */ /* 0x000fe400078e0202 */
[----:B------:R-:W-:Y:S01]  /*1ba0*/  IMAD.WIDE.U32 R10, R162, R78, RZ ;  /* 0x0000004ea20a7225 */ /* 0x000fe200078e00ff */
[----:B------:R-:W-:Y:S04]  /*1bb0*/  IADD3 R30, R9, R3, RZ ;  /* 0x00000003091e7210 */ /* 0x000fe80007ffe0ff */
[----:B------:R-:W-:Y:S01]  /*1bc0*/  IADD3 R31, R11, R0, RZ ;  /* 0x000000000b1f7210 */ /* 0x000fe20007ffe0ff */
[----:B------:R-:W-:-:S05]  /*1bd0*/  @!P0 BRA `(.L_x_68) ;  /* 0x00001c0000008947 */ /* 0x000fca0003800000 */
[----:B------:R-:W-:Y:S01]  /*1be0*/  ISETP.GE.AND P1, PT, R91, R84, PT ;  /* 0x000000545b00720c */ /* 0x000fe20003f26270 */
[----:B------:R-:W-:Y:S01]  /*1bf0*/  BSSY B0, `(.L_x_69) ;  /* 0x000003a000007945 */ /* 0x000fe20003800000 */
[----:B------:R-:W-:Y:S01]  /*1c00*/  CS2R R52, SRZ ;  /* 0x0000000000347805 */ /* 0x000fe2000001ff00 */
        /* <DEDUP_REMOVED lines=11> */
[----:B------:R-:W-:-:S05]  /*1cc0*/  @P1 BRA `(.L_x_70) ;  /* 0x000002c000001947 */ /* 0x000fca0003800000 */
[----:B------:R-:W-:Y:S01]  /*1cd0*/  IADD3 R0, P0, R124, R8, RZ ;  /* 0x000000087c007210 */ /* 0x000fe20007f1e0ff */
[----:B------:R-:W-:Y:S01]  /*1ce0*/  CS2R R40, SRZ ;  /* 0x0000000000287805 */ /* 0x000fe2000001ff00 */
[----:B------:R-:W-:Y:S01]  /*1cf0*/  CS2R R44, SRZ ;  /* 0x00000000002c7805 */ /* 0x000fe2000001ff00 */
[----:B------:R-:W-:Y:S01]  /*1d00*/  CS2R R12, SRZ ;  /* 0x00000000000c7805 */ /* 0x000fe2000001ff00 */
[----:B------:R-:W-:Y:S01]  /*1d10*/  CS2R R46, SRZ ;  /* 0x00000000002e7805 */ /* 0x000fe2000001ff00 */
[----:B------:R-:W-:Y:S01]  /*1d20*/  IMAD.X R3, R30, 0x1, R141, P0 ;  /* 0x000000011e037824 */ /* 0x000fe200000e068d */
[----:B------:R-:W-:Y:S01]  /*1d30*/  IADD3 R2, P0, R122, R10, RZ ;  /* 0x0000000a7a027210 */ /* 0x000fe20007f1e0ff */
[----:B------:R-:W-:Y:S01]  /*1d40*/  CS2R R14, SRZ ;  /* 0x00000000000e7805 */ /* 0x000fe2000001ff00 */
[----:B------:R-:W-:Y:S01]  /*1d50*/  CS2R R48, SRZ ;  /* 0x0000000000307805 */ /* 0x000fe2000001ff00 */
[----:B------:R-:W-:Y:S01]  /*1d60*/  CS2R R16, SRZ ;  /* 0x0000000000107805 */ /* 0x000fe2000001ff00 */
[----:B------:R-:W-:Y:S01]  /*1d70*/  CS2R R50, SRZ ;  /* 0x0000000000327805 */ /* 0x000fe2000001ff00 */
[----:B------:R-:W-:Y:S01]  /*1d80*/  IMAD.X R5, R31, 0x1, R140, P0 ;  /* 0x000000011f057824 */ /* 0x000fe200000e068c */
[C---:B------:R-:W-:Y:S01]  /*1d90*/  LEA R6, P0, R0.reuse, c[0x0][0x270], 0x1 ;  /* 0x00009c0000067a11 */ /* 0x040fe200078008ff */
[----:B------:R-:W-:Y:S01]  /*1da0*/  CS2R R18, SRZ ;  /* 0x0000000000127805 */ /* 0x000fe2000001ff00 */
[----:B------:R-:W-:Y:S01]  /*1db0*/  CS2R R52, SRZ ;  /* 0x0000000000347805 */ /* 0x000fe2000001ff00 */
[----:B------:R-:W-:Y:S01]  /*1dc0*/  CS2R R20, SRZ ;  /* 0x0000000000147805 */ /* 0x000fe2000001ff00 */
[----:B------:R-:W-:Y:S02]  /*1dd0*/  LEA.HI.X R7, R0, c[0x0][0x274], R3, 0x1, P0 ;  /* 0x00009d0000077a11 */ /* 0x000fe400000f0c03 */
[C---:B------:R-:W-:Y:S04]  /*1de0*/  LEA R4, P0, R2.reuse, c[0x0][0x288], 0x1 ;  /* 0x0000a20002047a11 */ /* 0x040fe800078008ff */
[----:B------:R-:W-:Y:S02]  /*1df0*/  LEA.HI.X R5, R2, c[0x0][0x28c], R5, 0x1, P0 ;  /* 0x0000a30002057a11 */ /* 0x000fe400000f0c05 */
[----:B------:R-:W-:Y:S01]  /*1e00*/  ISETP.GE.AND P0, PT, R32, c[0x0][0x27c], PT ;  /* 0x00009f0020007a0c */ /* 0x000fe20003f06270 */
[----:B------:R-:W-:Y:S11]  /*1e10*/  CS2R R2, SRZ ;  /* 0x0000000000027805 */ /* 0x000ff6000001ff00 */
[----:B------:R-:W-:Y:S01]  /*1e20*/  @!UPT UIADD3 URZ, URZ, URZ, URZ ;  /* 0x0000003f3f3ff290 */ /* 0x000fe2000fffe03f */
[----:B------:R1:W5:Y:S04]  /*1e30*/  @!P0 LDG.E.64 R40, [R6.64] ;  /* 0x0000000606288981 */ /* 0x000368000c1e1b00 */
[----:B------:R1:W5:Y:S01]  /*1e40*/  @!P0 LDG.E.64 R2, [R4.64] ;  /* 0x0000000604028981 */ /* 0x000362000c1e1b00 */
[----:B------:R-:W-:Y:S11]  /*1e50*/  ISETP.GE.AND P0, PT, R38, c[0x0][0x27c], PT ;  /* 0x00009f0026007a0c */ /* 0x000ff60003f06270 */
[----:B------:R-:W-:Y:S02]  /*1e60*/  @!UPT UIADD3 URZ, URZ, URZ, URZ ;  /* 0x0000003f3f3ff290 */ /* 0x000fe4000fffe03f */
[----:B------:R1:W5:Y:S04]  /*1e70*/  @!P0 LDG.E.64 R44, [R6.64+0x10] ;  /* 0x00001006062c8981 */ /* 0x000368000c1e1b00 */
[----:B------:R1:W5:Y:S01]  /*1e80*/  @!P0 LDG.E.64 R12, [R4.64+0x10] ;  /* 0x00001006040c8981 */ /* 0x000362000c1e1b00 */
        /* <DEDUP_REMOVED lines=15> */
[----:B------:R1:W5:Y:S02]  /*1f80*/  @!P0 LDG.E.64 R20, [R4.64+0x50] ;  /* 0x0000500604148981 */ /* 0x000364000c1e1b00 */
.L_x_70:
[----:B------:R-:W-:Y:S05]  /*1f90*/  BSYNC B0 ;  /* 0x0000000000007941 */ /* 0x000fea0003800000 */
.L_x_69:
[----:B------:R2:W3:Y:S04]  /*1fa0*/  SHFL.IDX PT, R65, R26, RZ, 0x1e1f ;  /* 0x001e1fff1a417589 */ /* 0x0004e800000e0000 */
[----:B------:R2:W4:Y:S01]  /*1fb0*/  SHFL.IDX PT, R64, R29, RZ, 0x1e1f ;  /* 0x001e1fff1d407589 */ /* 0x00052200000e0000 */
[----:B------:R-:W-:-:S05]  /*1fc0*/  @P1 BRA `(.L_x_71) ;  /* 0x0000370000001947 */ /* 0x000fca0003800000 */
[----:B-----5:R-:W-:Y:S01]  /*1fd0*/  MOV R0, R51 ;  /* 0x0000003300007202 */ /* 0x020fe20000000f00 */
[----:B-1----:R-:W-:Y:S01]  /*1fe0*/  IMAD.MOV.U32 R6, RZ, RZ, R52 ;  /* 0x000000ffff067224 */ /* 0x002fe200078e0034 */
[----:B------:R-:W-:Y:S01]  /*1ff0*/  ISETP.GE.AND P0, PT, R24, c[0x0][0x1d4], PT ;  /* 0x0000750018007a0c */ /* 0x000fe20003f06270 */
[----:B------:R-:W-:Y:S01]  /*2000*/  IMAD.MOV.U32 R5, RZ, RZ, R53 ;  /* 0x000000ffff057224 */ /* 0x000fe200078e0035 */
[----:B------:R-:W-:Y:S01]  /*2010*/  BSSY B0, `(.L_x_72) ;  /* 0x0000056000007945 */ /* 0x000fe20003800000 */
[----:B------:R-:W-:Y:S03]  /*2020*/  IMAD.MOV.U32 R4, RZ, RZ, R50 ;  /* 0x000000ffff047224 */ /* 0x000fe600078e0032 */
[----:B------:R-:W-:Y:S01]  /*2030*/  PRMT R59, R6, 0x5410, R5 ;  /* 0x00005410063b7816 */ /* 0x000fe20000000005 */
[----:B------:R-:W-:Y:S01]  /*2040*/  IMAD.MOV.U32 R6, RZ, RZ, R48 ;  /* 0x000000ffff067224 */ /* 0x000fe200078e0030 */
[----:B------:R-:W-:Y:S01]  /*2050*/  PRMT R58, R4, 0x5410, R0 ;  /* 0x00005410043a7816 */ /* 0x000fe20000000000 */
[----:B------:R-:W-:Y:S01]  /*2060*/  IMAD.MOV.U32 R5, RZ, RZ, R49 ;  /* 0x000000ffff057224 */ /* 0x000fe200078e0031 */
[----:B------:R-:W-:Y:S01]  /*2070*/  MOV R4, R46 ;  /* 0x0000002e00047202 */ /* 0x000fe20000000f00 */
        /* <DEDUP_REMOVED lines=11> */
[----:B------:R-:W-:Y:S02]  /*2130*/  MOV R6, R18 ;  /* 0x0000001200067202 */ /* 0x000fe40000000f00 */
[----:B------:R-:W-:Y:S02]  /*2140*/  MOV R0, R17 ;  /* 0x0000001100007202 */ /* 0x000fe40000000f00 */
[----:B--2---:R-:W-:Y:S01]  /*2150*/  PRMT R29, R6, 0x5410, R5 ;  /* 0x00005410061d7816 */ /* 0x004fe20000000005 */
[----:B------:R-:W-:Y:S01]  /*2160*/  IMAD.MOV.U32 R6, RZ, RZ, R14 ;  /* 0x000000ffff067224 */ /* 0x000fe200078e000e */
[----:B------:R-:W-:Y:S01]  /*2170*/  PRMT R26, R4, 0x5410, R0 ;  /* 0x00005410041a7816 */ /* 0x000fe20000000000 */
[----:B------:R-:W-:Y:S01]  /*2180*/  IMAD.MOV.U32 R5, RZ, RZ, R15 ;  /* 0x000000ffff057224 */ /* 0x000fe200078e000f */
[----:B------:R-:W-:Y:S01]  /*2190*/  MOV R4, R12 ;  /* 0x0000000c00047202 */ /* 0x000fe20000000f00 */
[----:B------:R-:W-:Y:S03]  /*21a0*/  IMAD.MOV.U32 R0, RZ, RZ, R13 ;  /* 0x000000ffff007224 */ /* 0x000fe600078e000d */
[----:B------:R-:W-:Y:S02]  /*21b0*/  PRMT R23, R6, 0x5410, R5 ;  /* 0x0000541006177816 */ /* 0x000fe40000000005 */
[----:B------:R-:W-:Y:S01]  /*21c0*/  PRMT R22, R4, 0x5410, R0 ;  /* 0x0000541004167816 */ /* 0x000fe20000000000 */
[----:B------:R-:W-:-:S05]  /*21d0*/  @P0 BRA `(.L_x_73) ;  /* 0x0000039000000947 */ /* 0x000fca0003800000 */
[C---:B----4-:R-:W-:Y:S01]  /*21e0*/  LEA R60, P0, R24.reuse, R64, 0x1 ;  /* 0x00000040183c7211 */ /* 0x050fe200078008ff */
[----:B------:R-:W1:Y:S01]  /*21f0*/  LDS.128 R8, [R80+0x3000] ;  /* 0x0030000050087984 */ /* 0x000e620000000c00 */
[----:B------:R-:W-:Y:S01]  /*2200*/  MOV R4, R2 ;  /* 0x0000000200047202 */ /* 0x000fe20000000f00 */
[----:B------:R-:W-:Y:S01]  /*2210*/  IMAD.MOV.U32 R34, RZ, RZ, R40 ;  /* 0x000000ffff227224 */ /* 0x000fe200078e0028 */
[----:B---3--:R-:W-:Y:S02]  /*2220*/  LEA.HI.X R61, R24, R65, R25, 0x1, P0 ;  /* 0x00000041183d7211 */ /* 0x008fe400000f0c19 */
[----:B------:R-:W-:Y:S02]  /*2230*/  ISETP.GE.AND P0, PT, R32, c[0x0][0x27c], PT ;  /* 0x00009f0020007a0c */ /* 0x000fe40003f06270 */
[----:B------:R-:W-:Y:S02]  /*2240*/  MOV R6, R3 ;  /* 0x0000000300067202 */ /* 0x000fe40000000f00 */
[----:B------:R-:W-:Y:S09]  /*2250*/  MOV R43, R41 ;  /* 0x00000029002b7202 */ /* 0x000ff20000000f00 */
[--C-:B------:R-:W-:Y:S01]  /*2260*/  @!P0 SHF.R.U64 R5, R2, 0x10, R3.reuse ;  /* 0x0000001002058819 */ /* 0x100fe20000001203 */
[----:B------:R-:W-:Y:S01]  /*2270*/  @!P0 HADD2.F32 R4, -RZ, R4.H0_H0 ;  /* 0x20000004ff048230 */ /* 0x000fe20000004100 */
[----:B------:R-:W-:Y:S01]  /*2280*/  @!P0 SHF.R.U32.HI R7, RZ, 0x10, R3 ;  /* 0x00000010ff078819 */ /* 0x000fe20000011603 */
[----:B------:R-:W-:Y:S01]  /*2290*/  @!P0 HADD2.F32 R34, -RZ, R34.H0_H0 ;  /* 0x20000022ff228230 */ /* 0x000fe20000004100 */
[--C-:B------:R-:W-:Y:S01]  /*22a0*/  @!P0 SHF.R.U64 R42, R40, 0x10, R41.reuse ;  /* 0x00000010282a8819 */ /* 0x100fe20000001229 */
[----:B------:R-:W-:Y:S01]  /*22b0*/  @!P0 HADD2.F32 R5, -RZ, R5.H0_H0 ;  /* 0x20000005ff058230 */ /* 0x000fe20000004100 */
[----:B------:R-:W-:Y:S01]  /*22c0*/  @!P0 SHF.R.U32.HI R54, RZ, 0x10, R41 ;  /* 0x00000010ff368819 */ /* 0x000fe20000011629 */
[----:B------:R-:W-:Y:S02]  /*22d0*/  @!P0 HADD2.F32 R6, -RZ, R6.H0_H0 ;  /* 0x20000006ff068230 */ /* 0x000fe40000004100 */
[----:B------:R-:W-:Y:S01]  /*22e0*/  @!P0 HADD2.F32 R7, -RZ, R7.H0_H0 ;  /* 0x20000007ff078230 */ /* 0x000fe20000004100 */
[----:B-1----:R-:W-:Y:S02]  /*22f0*/  @!P0 MOV R0, R8 ;  /* 0x0000000800008202 */ /* 0x002fe40000000f00 */
[----:B------:R-:W-:Y:S03]  /*2300*/  @!P0 MOV R3, R9 ;  /* 0x0000000900038202 */ /* 0x000fe60000000f00 */
[--C-:B------:R-:W-:Y:S02]  /*2310*/  @!P0 HADD2.F32 R31, -RZ, R0.reuse.H1_H1 ;  /* 0x30000000ff1f8230 */ /* 0x100fe40000004100 */
[----:B------:R-:W-:Y:S02]  /*2320*/  @!P0 HADD2.F32 R2, -RZ, R0.H0_H0 ;  /* 0x20000000ff028230 */ /* 0x000fe40000004100 */
[--C-:B------:R-:W-:Y:S01]  /*2330*/  @!P0 HADD2.F32 R40, -RZ, R3.reuse.H1_H1 ;  /* 0x30000003ff288230 */ /* 0x100fe20000004100 */
[-C--:B------:R-:W-:Y:S01]  /*2340*/  @!P0 FMUL.FTZ R41, R31, R4.reuse ;  /* 0x000000041f298220 */ /* 0x080fe20000410000 */
[----:B------:R-:W-:Y:S01]  /*2350*/  @!P0 HADD2.F32 R3, -RZ, R3.H0_H0 ;  /* 0x20000003ff038230 */ /* 0x000fe20000004100 */
[C---:B------:R-:W-:Y:S02]  /*2360*/  @!P0 FMUL.FTZ R0, R2.reuse, R4 ;  /* 0x0000000402008220 */ /* 0x040fe40000410000 */
[-C--:B------:R-:W-:Y:S01]  /*2370*/  @!P0 FFMA.FTZ R66, R2, R34.reuse, -R41 ;  /* 0x0000002202428223 */ /* 0x080fe20000010829 */
[----:B------:R-:W-:Y:S01]  /*2380*/  @!P0 HADD2.F32 R41, -RZ, R42.H0_H0 ;  /* 0x2000002aff298230 */ /* 0x000fe20000004100 */
[CC--:B------:R-:W-:Y:S02]  /*2390*/  @!P0 FMUL.FTZ R42, R40.reuse, R5.reuse ;  /* 0x00000005282a8220 */ /* 0x0c0fe40000410000 */
[----:B------:R-:W-:Y:S02]  /*23a0*/  @!P0 IMAD.MOV.U32 R4, RZ, RZ, R10 ;  /* 0x000000ffff048224 */ /* 0x000fe400078e000a */
[C---:B------:R-:W-:Y:S02]  /*23b0*/  @!P0 FMUL.FTZ R2, R3.reuse, R5 ;  /* 0x0000000503028220 */ /* 0x040fe40000410000 */
[----:B------:R-:W-:Y:S01]  /*23c0*/  @!P0 FFMA.FTZ R63, R3, R41, -R42 ;  /* 0x00000029033f8223 */ /* 0x000fe2000001082a */
[----:B------:R-:W-:Y:S01]  /*23d0*/  @!P0 MOV R3, R11 ;  /* 0x0000000b00038202 */ /* 0x000fe20000000f00 */
[----:B------:R-:W-:Y:S01]  /*23e0*/  @!P0 FFMA.FTZ R0, R31, R34, R0 ;  /* 0x000000221f008223 */ /* 0x000fe20000010000 */
[--C-:B------:R-:W-:Y:S01]  /*23f0*/  @!P0 HADD2.F32 R31, -RZ, R4.reuse.H1_H1 ;  /* 0x30000004ff1f8230 */ /* 0x100fe20000004100 */
[----:B------:R-:W-:Y:S01]  /*2400*/  @!P0 FFMA.FTZ R2, R40, R41, R2 ;  /* 0x0000002928028223 */ /* 0x000fe20000010002 */
[----:B------:R-:W-:Y:S02]  /*2410*/  @!P0 HADD2.F32 R4, -RZ, R4.H0_H0 ;  /* 0x20000004ff048230 */ /* 0x000fe40000004100 */
[----:B------:R-:W-:Y:S01]  /*2420*/  @!P0 HADD2.F32 R34, -RZ, R43.H0_H0 ;  /* 0x2000002bff228230 */ /* 0x000fe20000004100 */
[-C--:B------:R-:W-:Y:S01]  /*2430*/  @!P0 FMUL.FTZ R62, R31, R6.reuse ;  /* 0x000000061f3e8220 */ /* 0x080fe20000410000 */
[--C-:B------:R-:W-:Y:S01]  /*2440*/  @!P0 HADD2.F32 R42, -RZ, R3.reuse.H1_H1 ;  /* 0x30000003ff2a8230 */ /* 0x100fe20000004100 */
[----:B------:R-:W-:Y:S01]  /*2450*/  @!P0 F2FP.PACK_AB R2, R2, R63 ;  /* 0x0000003f0202823e */ /* 0x000fe200000000ff */
[----:B------:R-:W-:Y:S01]  /*2460*/  @!P0 HADD2.F32 R5, -RZ, R3.H0_H0 ;  /* 0x20000003ff058230 */ /* 0x000fe20000004100 */
[----:B------:R-:W-:Y:S01]  /*2470*/  @!P0 FMUL.FTZ R3, R4, R6 ;  /* 0x0000000604038220 */ /* 0x000fe20000410000 */
[----:B------:R-:W-:Y:S01]  /*2480*/  @!P0 HADD2.F32 R43, -RZ, R54.H0_H0 ;  /* 0x20000036ff2b8230 */ /* 0x000fe20000004100 */
[-C--:B------:R-:W-:Y:S01]  /*2490*/  @!P0 FMUL.FTZ R54, R42, R7.reuse ;  /* 0x000000072a368220 */ /* 0x080fe20000410000 */
[----:B------:R-:W-:Y:S01]  /*24a0*/  @!P0 F2FP.PACK_AB R0, R0, R66 ;  /* 0x000000420000823e */ /* 0x000fe200000000ff */
[----:B------:R-:W-:Y:S02]  /*24b0*/  @!P0 FFMA.FTZ R62, R4, R34, -R62 ;  /* 0x00000022043e8223 */ /* 0x000fe4000001083e */
[----:B------:R-:W-:Y:S01]  /*24c0*/  @!P0 FMUL.FTZ R4, R5, R7 ;  /* 0x0000000705048220 */ /* 0x000fe20000410000 */
[----:B------:R-:W-:Y:S01]  /*24d0*/  @!P0 MOV R8, R0 ;  /* 0x0000000000088202 */ /* 0x000fe20000000f00 */
[----:B------:R-:W-:Y:S02]  /*24e0*/  @!P0 FFMA.FTZ R3, R31, R34, R3 ;  /* 0x000000221f038223 */ /* 0x000fe40000010003 */
[-C--:B------:R-:W-:Y:S02]  /*24f0*/  @!P0 FFMA.FTZ R54, R5, R43.reuse, -R54 ;  /* 0x0000002b05368223 */ /* 0x080fe40000010836 */
[----:B------:R-:W-:Y:S01]  /*2500*/  @!P0 FFMA.FTZ R4, R42, R43, R4 ;  /* 0x0000002b2a048223 */ /* 0x000fe20000010004 */
[----:B------:R-:W-:Y:S01]  /*2510*/  @!P0 F2FP.PACK_AB R3, R3, R62 ;  /* 0x0000003e0303823e */ /* 0x000fe200000000ff */
[----:B------:R-:W-:Y:S03]  /*2520*/  @!P0 IMAD.MOV.U32 R9, RZ, RZ, R2 ;  /* 0x000000ffff098224 */ /* 0x000fe600078e0002 */
[----:B------:R-:W-:Y:S02]  /*2530*/  @!P0 F2FP.PACK_AB R4, R4, R54 ;  /* 0x000000360404823e */ /* 0x000fe400000000ff */
[----:B------:R-:W-:Y:S02]  /*2540*/  @!P0 MOV R10, R3 ;  /* 0x00000003000a8202 */ /* 0x000fe40000000f00 */
[----:B------:R-:W-:Y:S05]  /*2550*/  @!P0 MOV R11, R4 ;  /* 0x00000004000b8202 */ /* 0x000fea0000000f00 */
[----:B------:R1:W-:Y:S02]  /*2560*/  ST.E.128 [R60.64], R8 ;  /* 0x000000083c007985 */ /* 0x0003e4000c101d06 */
.L_x_73:
[----:B------:R-:W-:Y:S05]  /*2570*/  BSYNC B0 ;  /* 0x0000000000007941 */ /* 0x000fea0003800000 */
.L_x_72:
[----:B------:R-:W-:Y:S01]  /*2580*/  ISETP.GE.AND P0, PT, R28, c[0x0][0x1d4], PT ;  /* 0x000075001c007a0c */ /* 0x000fe20003f06270 */
[----:B------:R-:W-:Y:S01]  /*2590*/  @!UPT UIADD3 URZ, URZ, URZ, URZ ;  /* 0x0000003f3f3ff290 */ /* 0x000fe2000fffe03f */
[----:B------:R-:W-:Y:S11]  /*25a0*/  BSSY B0, `(.L_x_74) ;  /* 0x0000038000007945 */ /* 0x000ff60003800000 */
[----:B------:R-:W-:-:S05]  /*25b0*/  @P0 BRA `(.L_x_75) ;  /* 0x0000036000000947 */ /* 0x000fca0003800000 */
[C---:B----4-:R-:W-:Y:S01]  /*25c0*/  LEA R42, P0, R86.reuse, R64, 0x1 ;  /* 0x00000040562a7211 */ /* 0x050fe200078008ff */
[----:B-1----:R-:W1:Y:S03]  /*25d0*/  LDS.128 R8, [R81+0x3000] ;  /* 0x0030000051087984 */ /* 0x002e660000000c00 */
[----:B---3--:R-:W-:Y:S02]  /*25e0*/  LEA.HI.X R43, R86, R65, R101, 0x1, P0 ;  /* 0x00000041562b7211 */ /* 0x008fe400000f0c65 */
[----:B------:R-:W-:Y:S11]  /*25f0*/  ISETP.GE.AND P0, PT, R38, c[0x0][0x27c], PT ;  /* 0x00009f0026007a0c */ /* 0x000ff60003f06270 */
[----:B------:R-:W-:Y:S02]  /*2600*/  @!UPT UIADD3 URZ, URZ, URZ, URZ ;  /* 0x0000003f3f3ff290 */ /* 0x000fe4000fffe03f */
[----:B------:R-:W-:Y:S01]  /*2610*/  @!P0 HADD2.F32 R0, -RZ, R22.H0_H0 ;  /* 0x20000016ff008230 */ /* 0x000fe20000004100 */
[--C-:B------:R-:W-:Y:S01]  /*2620*/  @!P0 SHF.R.U64 R4, R12, 0x10, R13.reuse ;  /* 0x000000100c048819 */ /* 0x100fe2000000120d */
[----:B------:R-:W-:Y:S01]  /*2630*/  @!P0 HADD2.F32 R6, -RZ, R55.H0_H0 ;  /* 0x20000037ff068230 */ /* 0x000fe20000004100 */
[----:B------:R-:W-:Y:S02]  /*2640*/  @!P0 SHF.R.U32.HI R7, RZ, 0x10, R13 ;  /* 0x00000010ff078819 */ /* 0x000fe4000001160d */
[--C-:B------:R-:W-:Y:S01]  /*2650*/  @!P0 SHF.R.U64 R13, R44, 0x10, R45.reuse ;  /* 0x000000102c0d8819 */ /* 0x100fe2000000122d */
[----:B------:R-:W-:Y:S01]  /*2660*/  @!P0 HADD2.F32 R4, -RZ, R4.H0_H0 ;  /* 0x20000004ff048230 */ /* 0x000fe20000004100 */
[----:B------:R-:W-:Y:S01]  /*2670*/  @!P0 SHF.R.U32.HI R40, RZ, 0x10, R45 ;  /* 0x00000010ff288819 */ /* 0x000fe2000001162d */
[----:B------:R-:W-:Y:S02]  /*2680*/  @!P0 HADD2.F32 R7, -RZ, R7.H0_H0 ;  /* 0x20000007ff078230 */ /* 0x000fe40000004100 */
[----:B------:R-:W-:Y:S02]  /*2690*/  @!P0 HADD2.F32 R13, -RZ, R13.H0_H0 ;  /* 0x2000000dff0d8230 */ /* 0x000fe40000004100 */
[----:B------:R-:W-:Y:S01]  /*26a0*/  @!P0 HADD2.F32 R40, -RZ, R40.H0_H0 ;  /* 0x20000028ff288230 */ /* 0x000fe20000004100 */
[----:B-1----:R-:W-:Y:S02]  /*26b0*/  @!P0 MOV R2, R8 ;  /* 0x0000000800028202 */ /* 0x002fe40000000f00 */
[----:B------:R-:W-:Y:S03]  /*26c0*/  @!P0 MOV R3, R9 ;  /* 0x0000000900038202 */ /* 0x000fe60000000f00 */
[--C-:B------:R-:W-:Y:S02]  /*26d0*/  @!P0 HADD2.F32 R5, -RZ, R2.reuse.H1_H1 ;  /* 0x30000002ff058230 */ /* 0x100fe40000004100 */
[----:B------:R-:W-:Y:S02]  /*26e0*/  @!P0 HADD2.F32 R2, -RZ, R2.H0_H0 ;  /* 0x20000002ff028230 */ /* 0x000fe40000004100 */
[--C-:B------:R-:W-:Y:S01]  /*26f0*/  @!P0 HADD2.F32 R12, -RZ, R3.reuse.H1_H1 ;  /* 0x30000003ff0c8230 */ /* 0x100fe20000004100 */
[CC--:B------:R-:W-:Y:S01]  /*2700*/  @!P0 FMUL.FTZ R31, R5.reuse, R0.reuse ;  /* 0x00000000051f8220 */ /* 0x0c0fe20000410000 */
[----:B------:R-:W-:Y:S01]  /*2710*/  @!P0 HADD2.F32 R3, -RZ, R3.H0_H0 ;  /* 0x20000003ff038230 */ /* 0x000fe20000004100 */
[C---:B------:R-:W-:Y:S02]  /*2720*/  @!P0 FMUL.FTZ R0, R2.reuse, R0 ;  /* 0x0000000002008220 */ /* 0x040fe40000410000 */
[-C--:B------:R-:W-:Y:S02]  /*2730*/  @!P0 FFMA.FTZ R45, R2, R6.reuse, -R31 ;  /* 0x00000006022d8223 */ /* 0x080fe4000001081f */
[----:B------:R-:W-:Y:S01]  /*2740*/  @!P0 FFMA.FTZ R0, R5, R6, R0 ;  /* 0x0000000605008223 */ /* 0x000fe20000010000 */
[----:B------:R-:W-:Y:S01]  /*2750*/  @!P0 MOV R5, R10 ;  /* 0x0000000a00058202 */ /* 0x000fe20000000f00 */
[CC--:B------:R-:W-:Y:S02]  /*2760*/  @!P0 FMUL.FTZ R31, R12.reuse, R4.reuse ;  /* 0x000000040c1f8220 */ /* 0x0c0fe40000410000 */
[C---:B------:R-:W-:Y:S01]  /*2770*/  @!P0 FMUL.FTZ R2, R3.reuse, R4 ;  /* 0x0000000403028220 */ /* 0x040fe20000410000 */
[----:B------:R-:W-:Y:S01]  /*2780*/  @!P0 MOV R4, R11 ;  /* 0x0000000b00048202 */ /* 0x000fe20000000f00 */
[-C--:B------:R-:W-:Y:S01]  /*2790*/  @!P0 FFMA.FTZ R44, R3, R13.reuse, -R31 ;  /* 0x0000000d032c8223 */ /* 0x080fe2000001081f */
[----:B------:R-:W-:Y:S01]  /*27a0*/  @!P0 HADD2.F32 R3, -RZ, R22.H1_H1 ;  /* 0x30000016ff038230 */ /* 0x000fe20000004100 */
[----:B------:R-:W-:Y:S01]  /*27b0*/  @!P0 FFMA.FTZ R2, R12, R13, R2 ;  /* 0x0000000d0c028223 */ /* 0x000fe20000010002 */
[----:B------:R-:W-:Y:S01]  /*27c0*/  @!P0 F2FP.PACK_AB R0, R0, R45 ;  /* 0x0000002d0000823e */ /* 0x000fe200000000ff */
[--C-:B------:R-:W-:Y:S02]  /*27d0*/  @!P0 HADD2.F32 R22, -RZ, R5.reuse.H1_H1 ;  /* 0x30000005ff168230 */ /* 0x100fe40000004100 */
[----:B------:R-:W-:Y:S01]  /*27e0*/  @!P0 HADD2.F32 R6, -RZ, R5.H0_H0 ;  /* 0x20000005ff068230 */ /* 0x000fe20000004100 */
[----:B------:R-:W-:Y:S01]  /*27f0*/  @!P0 F2FP.PACK_AB R2, R2, R44 ;  /* 0x0000002c0202823e */ /* 0x000fe200000000ff */
[----:B------:R-:W-:Y:S01]  /*2800*/  @!P0 HADD2.F32 R31, -RZ, R55.H1_H1 ;  /* 0x30000037ff1f8230 */ /* 0x000fe20000004100 */
[----:B------:R-:W-:Y:S01]  /*2810*/  @!P0 MOV R8, R0 ;  /* 0x0000000000088202 */ /* 0x000fe20000000f00 */
[--C-:B------:R-:W-:Y:S01]  /*2820*/  @!P0 HADD2.F32 R34, -RZ, R4.reuse.H1_H1 ;  /* 0x30000004ff228230 */ /* 0x100fe20000004100 */
[----:B------:R-:W-:Y:S01]  /*2830*/  @!P0 MOV R9, R2 ;  /* 0x0000000200098202 */ /* 0x000fe20000000f00 */
[----:B------:R-:W-:Y:S01]  /*2840*/  @!P0 HADD2.F32 R5, -RZ, R4.H0_H0 ;  /* 0x20000004ff058230 */ /* 0x000fe20000004100 */
[-C--:B------:R-:W-:Y:S02]  /*2850*/  @!P0 FMUL.FTZ R4, R22, R3.reuse ;  /* 0x0000000316048220 */ /* 0x080fe40000410000 */
[----:B------:R-:W-:Y:S02]  /*2860*/  @!P0 FMUL.FTZ R3, R6, R3 ;  /* 0x0000000306038220 */ /* 0x000fe40000410000 */
[----:B------:R-:W-:Y:S02]  /*2870*/  @!P0 FMUL.FTZ R41, R34, R7 ;  /* 0x0000000722298220 */ /* 0x000fe40000410000 */
[----:B------:R-:W-:Y:S02]  /*2880*/  @!P0 FFMA.FTZ R6, R6, R31, -R4 ;  /* 0x0000001f06068223 */ /* 0x000fe40000010804 */
[C---:B------:R-:W-:Y:S02]  /*2890*/  @!P0 FMUL.FTZ R4, R5.reuse, R7 ;  /* 0x0000000705048220 */ /* 0x040fe40000410000 */
[----:B------:R-:W-:Y:S02]  /*28a0*/  @!P0 FFMA.FTZ R3, R22, R31, R3 ;  /* 0x0000001f16038223 */ /* 0x000fe40000010003 */
[-C--:B------:R-:W-:Y:S02]  /*28b0*/  @!P0 FFMA.FTZ R41, R5, R40.reuse, -R41 ;  /* 0x0000002805298223 */ /* 0x080fe40000010829 */
[----:B------:R-:W-:Y:S01]  /*28c0*/  @!P0 FFMA.FTZ R4, R34, R40, R4 ;  /* 0x0000002822048223 */ /* 0x000fe20000010004 */
[----:B------:R-:W-:Y:S04]  /*28d0*/  @!P0 F2FP.PACK_AB R3, R3, R6 ;  /* 0x000000060303823e */ /* 0x000fe800000000ff */
[----:B------:R-:W-:Y:S02]  /*28e0*/  @!P0 F2FP.PACK_AB R4, R4, R41 ;  /* 0x000000290404823e */ /* 0x000fe400000000ff */
[----:B------:R-:W-:Y:S02]  /*28f0*/  @!P0 MOV R10, R3 ;  /* 0x00000003000a8202 */ /* 0x000fe40000000f00 */
[----:B------:R-:W-:Y:S05]  /*2900*/  @!P0 MOV R11, R4 ;  /* 0x00000004000b8202 */ /* 0x000fea0000000f00 */
[----:B------:R1:W-:Y:S02]  /*2910*/  ST.E.128 [R42.64], R8 ;  /* 0x000000082a007985 */ /* 0x0003e4000c101d06 */
.L_x_75:
[----:B------:R-:W-:Y:S05]  /*2920*/  BSYNC B0 ;  /* 0x0000000000007941 */ /* 0x000fea0003800000 */
.L_x_74:
        /* <DEDUP_REMOVED lines=10> */
[----:B------:R-:W-:Y:S01]  /*29d0*/  @!P0 SHF.R.U64 R4, R14, 0x10, R15 ;  /* 0x000000100e048819 */ /* 0x000fe2000000120f */
[----:B------:R-:W-:Y:S01]  /*29e0*/  @!P0 HADD2.F32 R6, -RZ, R56.H0_H0 ;  /* 0x20000038ff068230 */ /* 0x000fe20000004100 */
[----:B------:R-:W-:Y:S02]  /*29f0*/  @!P0 SHF.R.U64 R13, R46, 0x10, R47 ;  /* 0x000000102e0d8819 */ /* 0x000fe4000000122f */
[----:B------:R-:W-:Y:S01]  /*2a00*/  @!P0 SHF.R.U32.HI R7, RZ, 0x10, R15 ;  /* 0x00000010ff078819 */ /* 0x000fe2000001160f */
[----:B------:R-:W-:Y:S01]  /*2a10*/  @!P0 HADD2.F32 R4, -RZ, R4.H0_H0 ;  /* 0x20000004ff048230 */ /* 0x000fe20000004100 */
[----:B------:R-:W-:Y:S01]  /*2a20*/  @!P0 SHF.R.U32.HI R46, RZ, 0x10, R47 ;  /* 0x00000010ff2e8819 */ /* 0x000fe2000001162f */
[----:B------:R-:W-:Y:S02]  /*2a30*/  @!P0 HADD2.F32 R13, -RZ, R13.H0_H0 ;  /* 0x2000000dff0d8230 */ /* 0x000fe40000004100 */
[----:B------:R-:W-:Y:S02]  /*2a40*/  @!P0 HADD2.F32 R15, -RZ, R56.H1_H1 ;  /* 0x30000038ff0f8230 */ /* 0x000fe40000004100 */
        /* <DEDUP_REMOVED lines=19> */
[----:B------:R-:W-:Y:S02]  /*2b80*/  @!P0 HADD2.F32 R3, -RZ, R23.H1_H1 ;  /* 0x30000017ff038230 */ /* 0x000fe40000004100 */
[----:B------:R-:W-:Y:S01]  /*2b90*/  @!P0 HADD2.F32 R6, -RZ, R5.H0_H0 ;  /* 0x20000005ff068230 */ /* 0x000fe20000004100 */
[----:B------:R-:W-:Y:S01]  /*2ba0*/  @!P0 F2FP.PACK_AB R2, R2, R34 ;  /* 0x000000220202823e */ /* 0x000fe200000000ff */
[--C-:B------:R-:W-:Y:S01]  /*2bb0*/  @!P0 HADD2.F32 R22, -RZ, R4.reuse.H1_H1 ;  /* 0x30000004ff168230 */ /* 0x100fe20000004100 */
[----:B------:R-:W-:Y:S01]  /*2bc0*/  @!P0 MOV R8, R0 ;  /* 0x0000000000088202 */ /* 0x000fe20000000f00 */
[----:B------:R-:W-:Y:S01]  /*2bd0*/  @!P0 HADD2.F32 R5, -RZ, R4.H0_H0 ;  /* 0x20000004ff058230 */ /* 0x000fe20000004100 */
[-C--:B------:R-:W-:Y:S01]  /*2be0*/  @!P0 FMUL.FTZ R4, R14, R3.reuse ;  /* 0x000000030e048220 */ /* 0x080fe20000410000 */
[----:B------:R-:W-:Y:S01]  /*2bf0*/  @!P0 MOV R9, R2 ;  /* 0x0000000200098202 */ /* 0x000fe20000000f00 */
[----:B------:R-:W-:Y:S01]  /*2c00*/  @!P0 FMUL.FTZ R3, R6, R3 ;  /* 0x0000000306038220 */ /* 0x000fe20000410000 */
[----:B------:R-:W-:Y:S01]  /*2c10*/  @!P0 HADD2.F32 R23, -RZ, R46.H0_H0 ;  /* 0x2000002eff178230 */ /* 0x000fe20000004100 */
        /* <DEDUP_REMOVED lines=11> */
.L_x_77:
[----:B------:R-:W-:Y:S05]  /*2cd0*/  BSYNC B0 ;  /* 0x0000000000007941 */ /* 0x000fea0003800000 */
.L_x_76:
        /* <DEDUP_REMOVED lines=11> */
[--C-:B------:R-:W-:Y:S01]  /*2d90*/  @!P0 HADD2.F32 R6, -RZ, R57.reuse.H0_H0 ;  /* 0x20000039ff068230 */ /* 0x100fe20000004100 */
[----:B------:R-:W-:Y:S01]  /*2da0*/  @!P0 SHF.R.U64 R13, R48, 0x10, R49 ;  /* 0x00000010300d8819 */ /* 0x000fe20000001231 */
[----:B------:R-:W-:Y:S01]  /*2db0*/  @!P0 HADD2.F32 R15, -RZ, R57.H1_H1 ;  /* 0x30000039ff0f8230 */ /* 0x000fe20000004100 */
[----:B------:R-:W-:Y:S01]  /*2dc0*/  @!P0 SHF.R.U32.HI R7, RZ, 0x10, R17 ;  /* 0x00000010ff078819 */ /* 0x000fe20000011611 */
        /* <DEDUP_REMOVED lines=20> */
[--C-:B------:R-:W-:Y:S01]  /*2f10*/  @!P0 HADD2.F32 R14, -RZ, R5.reuse.H1_H1 ;  /* 0x30000005ff0e8230 */ /* 0x100fe20000004100 */
        /* <DEDUP_REMOVED lines=22> */
.L_x_79:
[----:B------:R-:W-:Y:S05]  /*3080*/  BSYNC B0 ;  /* 0x0000000000007941 */ /* 0x000fea0003800000 */
.L_x_78:
[----:B------:R-:W-:Y:S01]  /*3090*/  ISETP.GE.AND P0, PT, R93, c[0x0][0x1d4], PT ;  /* 0x000075005d007a0c */ /* 0x000fe20003f06270 */
[----:B------:R-:W-:Y:S01]  /*30a0*/  @!UPT UIADD3 URZ, URZ, URZ, URZ ;  /* 0x0000003f3f3ff290 */ /* 0x000fe2000fffe03f */
[----:B------:R-:W-:Y:S11]  /*30b0*/  BSSY B0, `(.L_x_80) ;  /* 0x0000038000007945 */ /* 0x000ff60003800000 */
[----:B------:R-:W-:-:S05]  /*30c0*/  @P0 BRA `(.L_x_81) ;  /* 0x0000036000000947 */ /* 0x000fca0003800000 */
[C---:B-1--4-:R-:W-:Y:S01]  /*30d0*/  LEA R22, P0, R88.reuse, R64, 0x1 ;  /* 0x0000004058167211 */ /* 0x052fe200078008ff */
[----:B------:R-:W1:Y:S03]  /*30e0*/  LDS.128 R8, [R80+0x5000] ;  /* 0x0050000050087984 */ /* 0x000e660000000c00 */
        /* <DEDUP_REMOVED lines=52> */
.L_x_81:
[----:B------:R-:W-:Y:S05]  /*3430*/  BSYNC B0 ;  /* 0x0000000000007941 */ /* 0x000fea0003800000 */
.L_x_80:
[----:B------:R-:W-:Y:S11]  /*3440*/  ISETP.GE.AND P0, PT, R92, c[0x0][0x1d4], PT ;  /* 0x000075005c007a0c */ /* 0x000ff60003f06270 */
[----:B------:R-:W-:Y:S02]  /*3450*/  @!UPT UIADD3 URZ, URZ, URZ, URZ ;  /* 0x0000003f3f3ff290 */ /* 0x000fe4000fffe03f */
        /* <DEDUP_REMOVED lines=54> */
[----:B------:R1:W-:Y:S01]  /*37c0*/  ST.E.128 [R22.64], R8 ;  /* 0x0000000816007985 */ /* 0x0003e2000c101d06 */
[----:B------:R-:W-:-:S05]  /*37d0*/  BRA `(.L_x_71) ;  /* 0x00001ef000007947 */ /* 0x000fca0003800000 */
.L_x_68:
        /* <DEDUP_REMOVED lines=37> */
[----:B------:R1:W5:Y:S04]  /*3a30*/  @!P0 LDG.E.128 R40, [R8.64] ;  /* 0x0000000608288981 */ /* 0x000368000c1e1d00 */
[----:B------:R1:W5:Y:S01]  /*3a40*/  @!P0 LDG.E.128 R4, [R2.64] ;  /* 0x0000000602048981 */ /* 0x000362000c1e1d00 */
[----:B------:R-:W-:Y:S11]  /*3a50*/  ISETP.GE.AND P0, PT, R28, c[0x0][0x27c], PT ;  /* 0x00009f001c007a0c */ /* 0x000ff60003f06270 */
[----:B------:R-:W-:Y:S02]  /*3a60*/  @!UPT UIADD3 URZ, URZ, URZ, URZ ;  /* 0x0000003f3f3ff290 */ /* 0x000fe4000fffe03f */
[----:B------:R1:W5:Y:S04]  /*3a70*/  @!P0 LDG.E.128 R52, [R8.64+0x20] ;  /* 0x0000200608348981 */ /* 0x000368000c1e1d00 */
[----:B------:R1:W5:Y:S01]  /*3a80*/  @!P0 LDG.E.128 R12, [R2.64+0x20] ;  /* 0x00002006020c8981 */ /* 0x000362000c1e1d00 */
[----:B------:R-:W-:Y:S11]  /*3a90*/  ISETP.GE.AND P0, PT, R27, c[0x0][0x27c], PT ;  /* 0x00009f001b007a0c */ /* 0x000ff60003f06270 */
[----:B------:R-:W-:Y:S02]  /*3aa0*/  @!UPT UIADD3 URZ, URZ, URZ, URZ ;  /* 0x0000003f3f3ff290 */ /* 0x000fe4000fffe03f */
[----:B------:R1:W5:Y:S04]  /*3ab0*/  @!P0 LDG.E.128 R60, [R8.64+0x40] ;  /* 0x00004006083c8981 */ /* 0x000368000c1e1d00 */
[----:B------:R1:W5:Y:S02]  /*3ac0*/  @!P0 LDG.E.128 R20, [R2.64+0x40] ;  /* 0x0000400602148981 */ /* 0x000364000c1e1d00 */
.L_x_83:
[----:B------:R-:W-:Y:S05]  /*3ad0*/  BSYNC B0 ;  /* 0x0000000000007941 */ /* 0x000fea0003800000 */
.L_x_82:
[----:B------:R2:W3:Y:S04]  /*3ae0*/  SHFL.IDX PT, R69, R26, RZ, 0x1e1f ;  /* 0x001e1fff1a457589 */ /* 0x0004e800000e0000 */
[----:B------:R2:W4:Y:S01]  /*3af0*/  SHFL.IDX PT, R68, R29, RZ, 0x1e1f ;  /* 0x001e1fff1d447589 */ /* 0x00052200000e0000 */
[----:B------:R-:W-:-:S05]  /*3b00*/  @P1 BRA `(.L_x_71) ;  /* 0x00001bc000001947 */ /* 0x000fca0003800000 */
[----:B------:R-:W-:Y:S01]  /*3b10*/  ISETP.GE.AND P0, PT, R24, c[0x0][0x1d4], PT ;  /* 0x0000750018007a0c */ /* 0x000fe20003f06270 */
[----:B-1---5:R-:W-:Y:S01]  /*3b20*/  IMAD.MOV.U32 R8, RZ, RZ, R62 ;  /* 0x000000ffff087224 */ /* 0x022fe200078e003e */
[----:B------:R-:W-:Y:S01]  /*3b30*/  IADD3 R152, -R154, c[0x0][0x1d4], RZ ;  /* 0x000075009a987a10 */ /* 0x000fe20007ffe1ff */
[----:B------:R-:W-:Y:S01]  /*3b40*/  IMAD.MOV.U32 R3, RZ, RZ, R63 ;  /* 0x000000ffff037224 */ /* 0x000fe200078e003f */
[----:B------:R-:W-:Y:S01]  /*3b50*/  BSSY B0, `(.L_x_84) ;  /* 0x0000097000007945 */ /* 0x000fe20003800000 */
[----:B------:R-:W-:Y:S02]  /*3b60*/  IMAD.MOV.U32 R2, RZ, RZ, R60 ;  /* 0x000000ffff027224 */ /* 0x000fe400078e003c */
[----:B------:R-:W-:Y:S01]  /*3b70*/  IMAD.MOV.U32 R0, RZ, RZ, R61 ;  /* 0x000000ffff007224 */ /* 0x000fe200078e003d */
[----:B------:R-:W-:Y:S01]  /*3b80*/  PRMT R67, R3, 0x5410, R8 ;  /* 0x0000541003437816 */ /* 0x000fe20000000008 */
[----:B------:R-:W-:Y:S01]  /*3b90*/  IMAD.MOV.U32 R3, RZ, RZ, R55 ;  /* 0x000000ffff037224 */ /* 0x000fe200078e0037 */
[----:B------:R-:W-:Y:S02]  /*3ba0*/  MOV R8, R54 ;  /* 0x0000003600087202 */ /* 0x000fe40000000f00 */
        /* <DEDUP_REMOVED lines=15> */
[----:B------:R-:W-:Y:S02]  /*3ca0*/  PRMT R30, R3, 0x5410, R8 ;  /* 0x00005410031e7816 */ /* 0x000fe40000000008 */
[----:B--2---:R-:W-:Y:S01]  /*3cb0*/  PRMT R29, R2, 0x5410, R0 ;  /* 0x00005410021d7816 */ /* 0x004fe20000000000 */
[----:B------:R-:W-:-:S05]  /*3cc0*/  @P0 BRA `(.L_x_85) ;  /* 0x000007f000000947 */ /* 0x000fca0003800000 */
[----:B------:R-:W-:Y:S01]  /*3cd0*/  IMAD.MOV.U32 R9, RZ, RZ, R6 ;  /* 0x000000ffff097224 */ /* 0x000fe200078e0006 */
[----:B------:R-:W-:Y:S01]  /*3ce0*/  ISETP.NE.AND P2, PT, R150, RZ, PT ;  /* 0x000000ff9600720c */ /* 0x000fe20003f45270 */
[----:B------:R-:W1:Y:S01]  /*3cf0*/  LDS.128 R16, [R133+0x3100] ;  /* 0x0031000085107984 */ /* 0x000e620000000c00 */
[----:B------:R-:W-:Y:S01]  /*3d00*/  ISETP.GE.AND P0, PT, R24, c[0x0][0x27c], PT ;  /* 0x00009f0018007a0c */ /* 0x000fe20003f06270 */
[----:B------:R-:W-:Y:S01]  /*3d10*/  IMAD.MOV.U32 R47, RZ, RZ, R42 ;  /* 0x000000ffff2f7224 */ /* 0x000fe200078e002a */
[----:B------:R-:W-:Y:S02]  /*3d20*/  SEL R0, R154, R152, !P2 ;  /* 0x000000989a007207 */ /* 0x000fe40005000000 */
[----:B------:R-:W-:Y:S02]  /*3d30*/  MOV R45, R41 ;  /* 0x00000029002d7202 */ /* 0x000fe40000000f00 */
[----:B------:R-:W-:Y:S02]  /*3d40*/  SHF.R.S32.HI R2, RZ, 0x1f, R0 ;  /* 0x0000001fff027819 */ /* 0x000fe40000011400 */
[----:B------:R-:W-:Y:S02]  /*3d50*/  MOV R11, R7 ;  /* 0x00000007000b7202 */ /* 0x000fe40000000f00 */
[----:B------:R-:W-:Y:S02]  /*3d60*/  LEA.HI R0, R2, R0, RZ, 0x4 ;  /* 0x0000000002007211 */ /* 0x000fe400078f20ff */
[----:B------:R-:W-:Y:S02]  /*3d70*/  MOV R49, R43 ;  /* 0x0000002b00317202 */ /* 0x000fe40000000f00 */
[----:B------:R-:W-:Y:S02]  /*3d80*/  LEA.HI.SX32 R0, R0, R143, 0x1c ;  /* 0x0000008f00007211 */ /* 0x000fe400078fe2ff */
[--C-:B------:R-:W-:Y:S01]  /*3d90*/  @!P0 SHF.R.U64 R44, R40, 0x10, R41.reuse ;  /* 0x00000010282c8819 */ /* 0x100fe20000001229 */
[----:B------:R-:W-:Y:S01]  /*3da0*/  @!P0 HADD2.F32 R49, -RZ, R49.H0_H0 ;  /* 0x20000031ff318230 */ /* 0x000fe20000004100 */
[----:B------:R-:W-:Y:S02]  /*3db0*/  SHF.R.S32.HI R2, RZ, 0x1f, R0 ;  /* 0x0000001fff027819 */ /* 0x000fe40000011400 */
[----:B------:R-:W-:Y:S02]  /*3dc0*/  SHF.L.U32 R72, R0, 0x3, RZ ;  /* 0x0000000300487819 */ /* 0x000fe400000006ff */
[----:B------:R-:W-:Y:S02]  /*3dd0*/  LEA.HI R0, R2, R0, RZ, 0x2 ;  /* 0x0000000002007211 */ /* 0x000fe400078f10ff */
[----:B------:R-:W-:Y:S02]  /*3de0*/  @!P0 SHF.R.U32.HI R46, RZ, 0x10, R41 ;  /* 0x00000010ff2e8819 */ /* 0x000fe40000011629 */
[----:B------:R-:W-:Y:S01]  /*3df0*/  @!P0 SHF.R.U64 R3, R4, 0x10, R5 ;  /* 0x0000001004038819 */ /* 0x000fe20000001205 */
[----:B------:R-:W-:Y:S01]  /*3e00*/  IMAD.SHL.U32 R0, R0, 0x200, RZ ;  /* 0x0000020000007824 */ /* 0x000fe200078e00ff */
[----:B------:R-:W-:Y:S02]  /*3e10*/  LOP3.LUT R2, R97, 0x18, R72, 0xf8, !PT ;  /* 0x0000001861027812 */ /* 0x000fe400078ef848 */
[--C-:B------:R-:W-:Y:S02]  /*3e20*/  @!P0 SHF.R.U64 R10, R6, 0x10, R7.reuse ;  /* 0x00000010060a8819 */ /* 0x100fe40000001207 */
[----:B------:R-:W-:Y:S02]  /*3e30*/  LOP3.LUT R2, R2, R98, RZ, 0x3c, !PT ;  /* 0x0000006202027212 */ /* 0x000fe400078e3cff */
[----:B------:R-:W-:Y:S02]  /*3e40*/  LOP3.LUT R0, R0, 0x7ffff800, RZ, 0xc0, !PT ;  /* 0x7ffff80000007812 */ /* 0x000fe400078ec0ff */
[----:B------:R-:W-:Y:S02]  /*3e50*/  @!P0 SHF.R.U32.HI R26, RZ, 0x10, R7 ;  /* 0x00000010ff1a8819 */ /* 0x000fe40000011607 */
[----:B------:R-:W-:Y:S01]  /*3e60*/  IADD3 R0, R2, R0, R99 ;  /* 0x0000000002007210 */ /* 0x000fe20007ffe063 */
[----:B------:R-:W-:Y:S01]  /*3e70*/  IMAD.MOV.U32 R2, RZ, RZ, R4 ;  /* 0x000000ffff027224 */ /* 0x000fe200078e0004 */
[--C-:B------:R-:W-:Y:S01]  /*3e80*/  @!P0 SHF.R.U64 R48, R42, 0x10, R43.reuse ;  /* 0x000000102a308819 */ /* 0x100fe2000000122b */
[----:B------:R-:W-:Y:S01]  /*3e90*/  IMAD.MOV.U32 R4, RZ, RZ, R40 ;  /* 0x000000ffff047224 */ /* 0x000fe200078e0028 */
[----:B------:R-:W-:Y:S01]  /*3ea0*/  SHF.L.U32 R0, R0, 0x1, RZ ;  /* 0x0000000100007819 */ /* 0x000fe200000006ff */
[----:B------:R-:W-:Y:S01]  /*3eb0*/  @!P0 HADD2.F32 R42, -RZ, R44.H0_H0 ;  /* 0x2000002cff2a8230 */ /* 0x000fe20000004100 */
[----:B------:R-:W-:Y:S01]  /*3ec0*/  @!P0 SHF.R.U32.HI R50, RZ, 0x10, R43 ;  /* 0x00000010ff328819 */ /* 0x000fe2000001162b */
[----:B------:R-:W-:Y:S01]  /*3ed0*/  @!P0 HADD2.F32 R6, -RZ, R2.H0_H0 ;  /* 0x20000002ff068230 */ /* 0x000fe20000004100 */
[----:B------:R-:W-:Y:S01]  /*3ee0*/  MOV R8, R5 ;  /* 0x0000000500087202 */ /* 0x000fe20000000f00 */
[----:B------:R1:W2:Y:S01]  /*3ef0*/  LDS.128 R56, [R0+0x3100] ;  /* 0x0031000000387984 */ /* 0x0002a20000000c00 */
[----:B------:R-:W-:Y:S01]  /*3f00*/  @!P0 HADD2.F32 R40, -RZ, R4.H0_H0 ;  /* 0x20000004ff288230 */ /* 0x000fe20000004100 */
[----:B------:R-:W-:Y:S01]  /*3f10*/  @!P0 SHF.R.U32.HI R5, RZ, 0x10, R5 ;  /* 0x00000010ff058819 */ /* 0x000fe20000011605 */
[----:B------:R-:W-:Y:S02]  /*3f20*/  @!P0 HADD2.F32 R2, -RZ, R3.H0_H0 ;  /* 0x20000003ff028230 */ /* 0x000fe40000004100 */
[----:B------:R-:W-:Y:S01]  /*3f30*/  @!P0 HADD2.F32 R50, -RZ, R50.H0_H0 ;  /* 0x20000032ff328230 */ /* 0x000fe20000004100 */
[----:B-1----:R-:W-:Y:S05]  /*3f40*/  @!P0 IMAD.MOV.U32 R0, RZ, RZ, R16 ;  /* 0x000000ffff008224 */ /* 0x002fea00078e0010 */
[--C-:B------:R-:W-:Y:S02]  /*3f50*/  @!P0 HADD2.F32 R4, -RZ, R0.reuse.H0_H0 ;  /* 0x20000000ff048230 */ /* 0x100fe40000004100 */
[----:B------:R-:W-:Y:S03]  /*3f60*/  @!P0 HADD2.F32 R3, -RZ, R0.H1_H1 ;  /* 0x30000000ff038230 */ /* 0x000fe60000004100 */
[C---:B------:R-:W-:Y:S01]  /*3f70*/  @!P0 FMUL.FTZ R0, R4.reuse, R6 ;  /* 0x0000000604008220 */ /* 0x040fe20000410000 */
[----:B--2---:R-:W-:Y:S05]  /*3f80*/  @!P0 MOV R41, R56 ;  /* 0x0000003800298202 */ /* 0x004fea0000000f00 */
[--C-:B------:R-:W-:Y:S02]  /*3f90*/  @!P0 HADD2.F32 R7, -RZ, R41.reuse.H0_H0 ;  /* 0x20000029ff078230 */ /* 0x100fe40000004100 */
[----:B------:R-:W-:Y:S03]  /*3fa0*/  @!P0 HADD2.F32 R41, -RZ, R41.H1_H1 ;  /* 0x30000029ff298230 */ /* 0x000fe60000004100 */
[----:B------:R-:W-:Y:S02]  /*3fb0*/  @!P0 FMUL.FTZ R43, R7, R6 ;  /* 0x00000006072b8220 */ /* 0x000fe40000410000 */
[----:B------:R-:W-:Y:S02]  /*3fc0*/  @!P0 FMUL.FTZ R6, R41, R2 ;  /* 0x0000000229068220 */ /* 0x000fe40000410000 */
[----:B------:R-:W-:Y:S02]  /*3fd0*/  @!P0 FFMA.FTZ R77, R4, R40, -R43 ;  /* 0x00000028044d8223 */ /* 0x000fe4000001082b */
[----:B------:R-:W-:Y:S02]  /*3fe0*/  @!P0 IMAD.MOV.U32 R43, RZ, RZ, R57 ;  /* 0x000000ffff2b8224 */ /* 0x000fe400078e0039 */
[C---:B------:R-:W-:Y:S02]  /*3ff0*/  @!P0 FMUL.FTZ R2, R3.reuse, R2 ;  /* 0x0000000203028220 */ /* 0x040fe40000410000 */
[----:B------:R-:W-:Y:S01]  /*4000*/  @!P0 FFMA.FTZ R76, R3, R42, -R6 ;  /* 0x0000002a034c8223 */ /* 0x000fe20000010806 */
[----:B------:R-:W-:Y:S01]  /*4010*/  @!P0 MOV R3, R17 ;  /* 0x0000001100038202 */ /* 0x000fe20000000f00 */
[----:B------:R-:W-:Y:S01]  /*4020*/  @!P0 FFMA.FTZ R0, R7, R40, R0 ;  /* 0x0000002807008223 */ /* 0x000fe20000010000 */
[----:B------:R-:W-:Y:S01]  /*4030*/  @!P0 HADD2.F32 R6, -RZ, R8.H0_H0 ;  /* 0x20000008ff068230 */ /* 0x000fe20000004100 */
[----:B------:R-:W-:Y:S01]  /*4040*/  @!P0 FFMA.FTZ R2, R41, R42, R2 ;  /* 0x0000002a29028223 */ /* 0x000fe20000010002 */
[----:B------:R-:W-:Y:S02]  /*4050*/  @!P0 HADD2.F32 R40, -RZ, R43.H0_H0 ;  /* 0x2000002bff288230 */ /* 0x000fe40000004100 */
[----:B------:R-:W-:Y:S02]  /*4060*/  @!P0 HADD2.F32 R7, -RZ, R5.H0_H0 ;  /* 0x20000005ff078230 */ /* 0x000fe40000004100 */
[----:B------:R-:W-:Y:S01]  /*4070*/  @!P0 HADD2.F32 R4, -RZ, R3.H0_H0 ;  /* 0x20000003ff048230 */ /* 0x000fe20000004100 */
[----:B------:R-:W-:Y:S01]  /*4080*/  @!P0 FMUL.FTZ R8, R40, R6 ;  /* 0x0000000628088220 */ /* 0x000fe20000410000 */
[----:B------:R-:W-:Y:S01]  /*4090*/  @!P0 HADD2.F32 R42, -RZ, R43.H1_H1 ;  /* 0x3000002bff2a8230 */ /* 0x000fe20000004100 */
[----:B------:R-:W-:Y:S01]  /*40a0*/  @!P0 F2FP.PACK_AB R0, R2, R0 ;  /* 0x000000000200823e */ /* 0x000fe200000000ff */
[----:B------:R-:W-:Y:S02]  /*40b0*/  @!P0 HADD2.F32 R41, -RZ, R45.H0_H0 ;  /* 0x2000002dff298230 */ /* 0x000fe40000004100 */
[----:B------:R-:W-:Y:S01]  /*40c0*/  @!P0 HADD2.F32 R5, -RZ, R3.H1_H1 ;  /* 0x30000003ff058230 */ /* 0x000fe20000004100 */
[----:B------:R-:W-:Y:S01]  /*40d0*/  @!P0 FMUL.FTZ R3, R4, R6 ;  /* 0x0000000604038220 */ /* 0x000fe20000410000 */
[----:B------:R-:W-:Y:S01]  /*40e0*/  @!P0 HADD2.F32 R43, -RZ, R46.H0_H0 ;  /* 0x2000002eff2b8230 */ /* 0x000fe20000004100 */
[----:B------:R-:W-:Y:S01]  /*40f0*/  @!P0 FMUL.FTZ R6, R42, R7 ;  /* 0x000000072a068220 */ /* 0x000fe20000410000 */
[----:B------:R-:W-:Y:S01]  /*4100*/  @!P0 MOV R56, R0 ;  /* 0x0000000000388202 */ /* 0x000fe20000000f00 */
[----:B------:R-:W-:Y:S01]  /*4110*/  @!P0 FFMA.FTZ R75, R4, R41, -R8 ;  /* 0x00000029044b8223 */ /* 0x000fe20000010808 */
[----:B------:R-:W-:Y:S01]  /*4120*/  @!P0 HADD2.F32 R8, -RZ, R9.H0_H0 ;  /* 0x20000009ff088230 */ /* 0x000fe20000004100 */
[C---:B------:R-:W-:Y:S01]  /*4130*/  @!P0 FMUL.FTZ R4, R5.reuse, R7 ;  /* 0x0000000705048220 */ /* 0x040fe20000410000 */
[----:B------:R-:W-:Y:S01]  /*4140*/  @!P0 HADD2.F32 R9, -RZ, R10.H0_H0 ;  /* 0x2000000aff098230 */ /* 0x000fe20000004100 */
[----:B------:R-:W-:Y:S01]  /*4150*/  @!P0 IMAD.MOV.U32 R7, RZ, RZ, R58 ;  /* 0x000000ffff078224 */ /* 0x000fe200078e003a */
[----:B------:R-:W-:Y:S01]  /*4160*/  @!P0 HADD2.F32 R45, -RZ, R47.H0_H0 ;  /* 0x2000002fff2d8230 */ /* 0x000fe20000004100 */
[----:B------:R-:W-:Y:S01]  /*4170*/  @!P0 FFMA.FTZ R74, R5, R43, -R6 ;  /* 0x0000002b054a8223 */ /* 0x000fe20000010806 */
[----:B------:R-:W-:Y:S01]  /*4180*/  @!P0 MOV R5, R18 ;  /* 0x0000001200058202 */ /* 0x000fe20000000f00 */
[----:B------:R-:W-:Y:S01]  /*4190*/  @!P0 FFMA.FTZ R3, R40, R41, R3 ;  /* 0x0000002928038223 */ /* 0x000fe20000010003 */
[--C-:B------:R-:W-:Y:S01]  /*41a0*/  @!P0 HADD2.F32 R44, -RZ, R7.reuse.H0_H0 ;  /* 0x20000007ff2c8230 */ /* 0x100fe20000004100 */
[----:B------:R-:W-:Y:S01]  /*41b0*/  @!P0 FFMA.FTZ R4, R42, R43, R4 ;  /* 0x0000002b2a048223 */ /* 0x000fe20000010004 */
[----:B------:R-:W-:Y:S01]  /*41c0*/  @!P0 HADD2.F32 R46, -RZ, R7.H1_H1 ;  /* 0x30000007ff2e8230 */ /* 0x000fe20000004100 */
[----:B------:R-:W-:Y:S01]  /*41d0*/  @!P0 F2FP.PACK_AB R40, R74, R75 ;  /* 0x0000004b4a28823e */ /* 0x000fe200000000ff */
[--C-:B------:R-:W-:Y:S01]  /*41e0*/  @!P0 HADD2.F32 R6, -RZ, R5.reuse.H0_H0 ;  /* 0x20000005ff068230 */ /* 0x100fe20000004100 */
[-C--:B------:R-:W-:Y:S01]  /*41f0*/  @!P0 FMUL.FTZ R51, R44, R8.reuse ;  /* 0x000000082c338220 */ /* 0x080fe20000410000 */
[----:B------:R-:W-:Y:S01]  /*4200*/  @!P0 HADD2.F32 R7, -RZ, R5.H1_H1 ;  /* 0x30000005ff078230 */ /* 0x000fe20000004100 */
[----:B------:R-:W-:Y:S01]  /*4210*/  @!P0 FMUL.FTZ R10, R46, R9 ;  /* 0x000000092e0a8220 */ /* 0x000fe20000410000 */
[----:B------:R-:W-:Y:S01]  /*4220*/  @!P0 HADD2.F32 R47, -RZ, R48.H0_H0 ;  /* 0x20000030ff2f8230 */ /* 0x000fe20000004100 */
[----:B------:R-:W-:Y:S01]  /*4230*/  @!P0 FMUL.FTZ R5, R6, R8 ;  /* 0x0000000806058220 */ /* 0x000fe20000410000 */
[----:B------:R-:W-:Y:S01]  /*4240*/  @!P0 MOV R17, R40 ;  /* 0x0000002800118202 */ /* 0x000fe20000000f00 */
[----:B------:R-:W-:Y:S01]  /*4250*/  @!P0 IMAD.MOV.U32 R8, RZ, RZ, R59 ;  /* 0x000000ffff088224 */ /* 0x000fe200078e003b */
[----:B------:R-:W-:Y:S01]  /*4260*/  @!P0 F2FP.PACK_AB R3, R4, R3 ;  /* 0x000000030403823e */ /* 0x000fe200000000ff */
[----:B------:R-:W-:Y:S02]  /*4270*/  @!P0 FFMA.FTZ R51, R6, R45, -R51 ;  /* 0x0000002d06338223 */ /* 0x000fe40000010833 */
[C---:B------:R-:W-:Y:S01]  /*4280*/  @!P0 FMUL.FTZ R6, R7.reuse, R9 ;  /* 0x0000000907068220 */ /* 0x040fe20000410000 */
[----:B------:R-:W-:Y:S01]  /*4290*/  @!P0 MOV R57, R3 ;  /* 0x0000000300398202 */ /* 0x000fe20000000f00 */
[----:B------:R-:W-:Y:S01]  /*42a0*/  @!P0 FFMA.FTZ R73, R7, R47, -R10 ;  /* 0x0000002f07498223 */ /* 0x000fe2000001080a */
[----:B------:R-:W-:Y:S01]  /*42b0*/  @!P0 MOV R7, R19 ;  /* 0x0000001300078202 */ /* 0x000fe20000000f00 */
[----:B------:R-:W-:Y:S01]  /*42c0*/  @!P0 FFMA.FTZ R5, R44, R45, R5 ;  /* 0x0000002d2c058223 */ /* 0x000fe20000010005 */
[----:B------:R-:W-:Y:S01]  /*42d0*/  @!P0 HADD2.F32 R10, -RZ, R11.H0_H0 ;  /* 0x2000000bff0a8230 */ /* 0x000fe20000004100 */
[----:B------:R-:W-:Y:S01]  /*42e0*/  @!P0 FFMA.FTZ R6, R46, R47, R6 ;  /* 0x0000002f2e068223 */ /* 0x000fe20000010006 */
[----:B------:R-:W-:Y:S02]  /*42f0*/  @!P0 HADD2.F32 R48, -RZ, R8.H0_H0 ;  /* 0x20000008ff308230 */ /* 0x000fe40000004100 */
[----:B------:R-:W-:Y:S02]  /*4300*/  @!P0 HADD2.F32 R11, -RZ, R26.H0_H0 ;  /* 0x2000001aff0b8230 */ /* 0x000fe40000004100 */
[----:B------:R-:W-:Y:S01]  /*4310*/  @!P0 HADD2.F32 R26, -RZ, R8.H1_H1 ;  /* 0x30000008ff1a8230 */ /* 0x000fe20000004100 */
[-C--:B------:R-:W-:Y:S01]  /*4320*/  @!P0 FMUL.FTZ R71, R48, R10.reuse ;  /* 0x0000000a30478220 */ /* 0x080fe20000410000 */
[--C-:B------:R-:W-:Y:S01]  /*4330*/  @!P0 HADD2.F32 R8, -RZ, R7.reuse.H0_H0 ;  /* 0x20000007ff088230 */ /* 0x100fe20000004100 */
[----:B------:R-:W-:Y:S01]  /*4340*/  @!P0 F2FP.PACK_AB R5, R6, R5 ;  /* 0x000000050605823e */ /* 0x000fe200000000ff */
[----:B------:R-:W-:Y:S01]  /*4350*/  @!P0 HADD2.F32 R9, -RZ, R7.H1_H1 ;  /* 0x30000007ff098230 */ /* 0x000fe20000004100 */
[----:B------:R-:W-:Y:S02]  /*4360*/  @!P0 FMUL.FTZ R70, R26, R11 ;  /* 0x0000000b1a468220 */ /* 0x000fe40000410000 */
[C---:B------:R-:W-:Y:S01]  /*4370*/  @!P0 FMUL.FTZ R7, R8.reuse, R10 ;  /* 0x0000000a08078220 */ /* 0x040fe20000410000 */
[----:B------:R-:W-:Y:S01]  /*4380*/  @!P0 F2FP.PACK_AB R10, R73, R51 ;  /* 0x00000033490a823e */ /* 0x000fe200000000ff */
[----:B------:R-:W-:Y:S02]  /*4390*/  @!P0 FFMA.FTZ R71, R8, R49, -R71 ;  /* 0x0000003108478223 */ /* 0x000fe40000010847 */
[C---:B------:R-:W-:Y:S01]  /*43a0*/  @!P0 FMUL.FTZ R8, R9.reuse, R11 ;  /* 0x0000000b09088220 */ /* 0x040fe20000410000 */
[----:B------:R-:W-:Y:S01]  /*43b0*/  @!P0 F2FP.PACK_AB R11, R76, R77 ;  /* 0x0000004d4c0b823e */ /* 0x000fe200000000ff */
[----:B------:R-:W-:Y:S01]  /*43c0*/  @!P0 FFMA.FTZ R7, R48, R49, R7 ;  /* 0x0000003130078223 */ /* 0x000fe20000010007 */
[----:B------:R-:W-:Y:S01]  /*43d0*/  @!P0 MOV R18, R10 ;  /* 0x0000000a00128202 */ /* 0x000fe20000000f00 */
[-C--:B------:R-:W-:Y:S02]  /*43e0*/  @!P0 FFMA.FTZ R70, R9, R50.reuse, -R70 ;  /* 0x0000003209468223 */ /* 0x080fe40000010846 */
[----:B------:R-:W-:Y:S02]  /*43f0*/  @!P0 FFMA.FTZ R8, R26, R50, R8 ;  /* 0x000000321a088223 */ /* 0x000fe40000010008 */
[----:B------:R-:W-:Y:S01]  /*4400*/  @!P0 IMAD.MOV.U32 R16, RZ, RZ, R11 ;  /* 0x000000ffff108224 */ /* 0x000fe200078e000b */
[----:B------:R-:W-:Y:S01]  /*4410*/  @!P0 F2FP.PACK_AB R9, R70, R71 ;  /* 0x000000474609823e */ /* 0x000fe200000000ff */
[----:B------:R-:W-:Y:S01]  /*4420*/  @!P0 IMAD.MOV.U32 R58, RZ, RZ, R5 ;  /* 0x000000ffff3a8224 */ /* 0x000fe200078e0005 */
[----:B------:R-:W-:Y:S03]  /*4430*/  @!P0 F2FP.PACK_AB R7, R8, R7 ;  /* 0x000000070807823e */ /* 0x000fe600000000ff */
[----:B------:R-:W-:Y:S01]  /*4440*/  @!P0 IMAD.MOV.U32 R19, RZ, RZ, R9 ;  /* 0x000000ffff138224 */ /* 0x000fe200078e0009 */
[----:B------:R-:W-:Y:S02]  /*4450*/  @!P0 MOV R59, R7 ;  /* 0x00000007003b8202 */ /* 0x000fe40000000f00 */
[----:B----4-:R-:W-:Y:S04]  /*4460*/  IADD3 R2, P0, R68, R136, RZ ;  /* 0x0000008844027210 */ /* 0x010fe80007f1e0ff */
[----:B---3--:R-:W-:Y:S02]  /*4470*/  IADD3.X R3, R69, R137, RZ, P0, !PT ;  /* 0x0000008945037210 */ /* 0x008fe400007fe4ff */
[C---:B------:R-:W-:Y:S03]  /*4480*/  ISETP.GE.AND P0, PT, R72.reuse, c[0x0][0x1d4], PT ;  /* 0x0000750048007a0c */ /* 0x040fe60003f06270 */
[----:B------:R1:W-:Y:S10]  /*4490*/  ST.E.128 [R2.64], R16 ;  /* 0x0000001002007985 */ /* 0x0003f4000c101d06 */
[----:B------:R-:W-:Y:S05]  /*44a0*/  @!P0 IMAD.WIDE R4, R72, 0x2, R68 ;  /* 0x0000000248048825 */ /* 0x000fea00078e0244 */
[----:B------:R1:W-:Y:S02]  /*44b0*/  @!P0 ST.E.128 [R4.64], R56 ;  /* 0x0000003804008985 */ /* 0x0003e4000c101d06 */
.L_x_85:
[----:B------:R-:W-:Y:S05]  /*44c0*/  BSYNC B0 ;  /* 0x0000000000007941 */ /* 0x000fea0003800000 */
.L_x_84:
[----:B------:R-:W-:Y:S01]  /*44d0*/  ISETP.GE.AND P0, PT, R28, c[0x0][0x1d4], PT ;  /* 0x000075001c007a0c */ /* 0x000fe20003f06270 */
[----:B------:R-:W-:Y:S01]  /*44e0*/  @!UPT UIADD3 URZ, URZ, URZ, URZ ;  /* 0x0000003f3f3ff290 */ /* 0x000fe2000fffe03f */
[----:B------:R-:W-:Y:S11]  /*44f0*/  BSSY B0, `(.L_x_86) ;  /* 0x0000079000007945 */ /* 0x000ff60003800000 */
[----:B------:R-:W-:-:S05]  /*4500*/  @P0 BRA `(.L_x_87) ;  /* 0x0000077000000947 */ /* 0x000fca0003800000 */
[----:B------:R-:W-:Y:S01]  /*4510*/  ISETP.NE.AND P1, PT, R149, RZ, PT ;  /* 0x000000ff9500720c */ /* 0x000fe20003f25270 */
[----:B-1----:R-:W1:Y:S01]  /*4520*/  LDS.128 R16, [R128+0x3100] ;  /* 0x0031000080107984 */ /* 0x002e620000000c00 */
[----:B------:R-:W-:Y:S02]  /*4530*/  ISETP.GE.AND P0, PT, R28, c[0x0][0x27c], PT ;  /* 0x00009f001c007a0c */ /* 0x000fe40003f06270 */
[----:B------:R-:W-:Y:S04]  /*4540*/  SEL R0, R154, R152, !P1 ;  /* 0x000000989a007207 */ /* 0x000fe80004800000 */
[----:B------:R-:W-:Y:S04]  /*4550*/  SHF.R.S32.HI R2, RZ, 0x1f, R0 ;  /* 0x0000001fff027819 */ /* 0x000fe80000011400 */
[----:B------:R-:W-:Y:S03]  /*4560*/  LEA.HI R0, R2, R0, RZ, 0x4 ;  /* 0x0000000002007211 */ /* 0x000fe600078f20ff */
[----:B------:R-:W-:Y:S01]  /*4570*/  @!P0 SHF.R.U64 R3, R12, 0x10, R13 ;  /* 0x000000100c038819 */ /* 0x000fe2000000120d */
[----:B------:R-:W-:Y:S01]  /*4580*/  @!P0 HADD2.F32 R9, -RZ, R64.H0_H0 ;  /* 0x20000040ff098230 */ /* 0x000fe20000004100 */
[----:B------:R-:W-:Y:S01]  /*4590*/  LEA.HI.SX32 R0, R0, R135, 0x1c ;  /* 0x0000008700007211 */ /* 0x000fe200078fe2ff */
[----:B------:R-:W-:Y:S01]  /*45a0*/  @!P0 HADD2.F32 R42, -RZ, R65.H0_H0 ;  /* 0x20000041ff2a8230 */ /* 0x000fe20000004100 */
[----:B------:R-:W-:Y:S01]  /*45b0*/  @!P0 SHF.R.U64 R12, R52, 0x10, R53 ;  /* 0x00000010340c8819 */ /* 0x000fe20000001235 */
[----:B------:R-:W-:Y:S01]  /*45c0*/  @!P0 HADD2.F32 R5, -RZ, R3.H0_H0 ;  /* 0x20000003ff058230 */ /* 0x000fe20000004100 */
[----:B------:R-:W-:Y:S02]  /*45d0*/  SHF.R.S32.HI R2, RZ, 0x1f, R0 ;  /* 0x0000001fff027819 */ /* 0x000fe40000011400 */
[----:B------:R-:W-:Y:S01]  /*45e0*/  SHF.L.U32 R47, R0, 0x3, RZ ;  /* 0x00000003002f7819 */ /* 0x000fe200000006ff */
[----:B------:R-:W-:Y:S01]  /*45f0*/  @!P0 HADD2.F32 R12, -RZ, R12.H0_H0 ;  /* 0x2000000cff0c8230 */ /* 0x000fe20000004100 */
[----:B------:R-:W-:Y:S02]  /*4600*/  LEA.HI R0, R2, R0, RZ, 0x2 ;  /* 0x0000000002007211 */ /* 0x000fe400078f10ff */
[----:B------:R-:W-:Y:S02]  /*4610*/  @!P0 SHF.R.U32.HI R7, RZ, 0x10, R13 ;  /* 0x00000010ff078819 */ /* 0x000fe4000001160d */
[----:B------:R-:W-:Y:S01]  /*4620*/  @!P0 SHF.R.U64 R11, R14, 0x10, R15 ;  /* 0x000000100e0b8819 */ /* 0x000fe2000000120f */
[----:B------:R-:W-:Y:S01]  /*4630*/  IMAD.SHL.U32 R0, R0, 0x200, RZ ;  /* 0x0000020000007824 */ /* 0x000fe200078e00ff */
[----:B------:R-:W-:Y:S01]  /*4640*/  LOP3.LUT R2, R97, 0x18, R47, 0xf8, !PT ;  /* 0x0000001861027812 */ /* 0x000fe200078ef82f */
[----:B------:R-:W-:Y:S01]  /*4650*/  @!P0 HADD2.F32 R7, -RZ, R7.H0_H0 ;  /* 0x20000007ff078230 */ /* 0x000fe20000004100 */
[----:B------:R-:W-:Y:S01]  /*4660*/  @!P0 SHF.R.U32.HI R52, RZ, 0x10, R53 ;  /* 0x00000010ff348819 */ /* 0x000fe20000011635 */
[----:B------:R-:W-:Y:S01]  /*4670*/  @!P0 HADD2.F32 R11, -RZ, R11.H0_H0 ;  /* 0x2000000bff0b8230 */ /* 0x000fe20000004100 */
[----:B------:R-:W-:Y:S02]  /*4680*/  LOP3.LUT R2, R2, R98, RZ, 0x3c, !PT ;  /* 0x0000006202027212 */ /* 0x000fe400078e3cff */
[----:B------:R-:W-:Y:S02]  /*4690*/  LOP3.LUT R0, R0, 0x7ffff800, RZ, 0xc0, !PT ;  /* 0x7ffff80000007812 */ /* 0x000fe400078ec0ff */
[----:B------:R-:W-:Y:S01]  /*46a0*/  @!P0 SHF.R.U32.HI R8, RZ, 0x10, R15 ;  /* 0x00000010ff088819 */ /* 0x000fe2000001160f */
[----:B------:R-:W-:Y:S01]  /*46b0*/  @!P0 HADD2.F32 R15, -RZ, R52.H0_H0 ;  /* 0x20000034ff0f8230 */ /* 0x000fe20000004100 */
[----:B------:R-:W-:Y:S01]  /*46c0*/  IADD3 R0, R2, R0, R99 ;  /* 0x0000000002007210 */ /* 0x000fe20007ffe063 */
[--C-:B------:R-:W-:Y:S01]  /*46d0*/  @!P0 HADD2.F32 R2, -RZ, R29.reuse.H0_H0 ;  /* 0x2000001dff028230 */ /* 0x100fe20000004100 */
[--C-:B------:R-:W-:Y:S01]  /*46e0*/  @!P0 SHF.R.U32.HI R44, RZ, 0x10, R55.reuse ;  /* 0x00000010ff2c8819 */ /* 0x100fe20000011637 */
[----:B------:R-:W-:Y:S01]  /*46f0*/  @!P0 HADD2.F32 R8, -RZ, R8.H0_H0 ;  /* 0x20000008ff088230 */ /* 0x000fe20000004100 */
[----:B------:R-:W-:Y:S02]  /*4700*/  SHF.L.U32 R0, R0, 0x1, RZ ;  /* 0x0000000100007819 */ /* 0x000fe400000006ff */
[----:B------:R-:W-:Y:S01]  /*4710*/  @!P0 SHF.R.U64 R40, R54, 0x10, R55 ;  /* 0x0000001036288819 */ /* 0x000fe20000001237 */
[----:B------:R-:W-:Y:S02]  /*4720*/  @!P0 HADD2.F32 R44, -RZ, R44.H0_H0 ;  /* 0x2000002cff2c8230 */ /* 0x000fe40000004100 */
[----:B------:R1:W2:Y:S02]  /*4730*/  LDS.128 R48, [R0+0x3100] ;  /* 0x0031000000307984 */ /* 0x0002a40000000c00 */
[----:B------:R-:W-:Y:S01]  /*4740*/  @!P0 HADD2.F32 R40, -RZ, R40.H0_H0 ;  /* 0x20000028ff288230 */ /* 0x000fe20000004100 */
[----:B-1----:R-:W-:Y:S05]  /*4750*/  @!P0 IMAD.MOV.U32 R0, RZ, RZ, R16 ;  /* 0x000000ffff008224 */ /* 0x002fea00078e0010 */
[--C-:B------:R-:W-:Y:S02]  /*4760*/  @!P0 HADD2.F32 R4, -RZ, R0.reuse.H0_H0 ;  /* 0x20000000ff048230 */ /* 0x100fe40000004100 */
[----:B------:R-:W-:Y:S03]  /*4770*/  @!P0 HADD2.F32 R3, -RZ, R0.H1_H1 ;  /* 0x30000000ff038230 */ /* 0x000fe60000004100 */
[----:B------:R-:W-:Y:S01]  /*4780*/  @!P0 FMUL.FTZ R0, R4, R2 ;  /* 0x0000000204008220 */ /* 0x000fe20000410000 */
[----:B--2---:R-:W-:Y:S05]  /*4790*/  @!P0 MOV R10, R48 ;  /* 0x00000030000a8202 */ /* 0x004fea0000000f00 */
[--C-:B------:R-:W-:Y:S02]  /*47a0*/  @!P0 HADD2.F32 R6, -RZ, R10.reuse.H0_H0 ;  /* 0x2000000aff068230 */ /* 0x100fe40000004100 */
[----:B------:R-:W-:Y:S03]  /*47b0*/  @!P0 HADD2.F32 R10, -RZ, R10.H1_H1 ;  /* 0x3000000aff0a8230 */ /* 0x000fe60000004100 */
[----:B------:R-:W-:Y:S02]  /*47c0*/  @!P0 FMUL.FTZ R14, R6, R2 ;  /* 0x00000002060e8220 */ /* 0x000fe40000410000 */
[-C--:B------:R-:W-:Y:S02]  /*47d0*/  @!P0 FMUL.FTZ R13, R10, R5.reuse ;  /* 0x000000050a0d8220 */ /* 0x080fe40000410000 */
[C---:B------:R-:W-:Y:S02]  /*47e0*/  @!P0 FMUL.FTZ R2, R3.reuse, R5 ;  /* 0x0000000503028220 */ /* 0x040fe40000410000 */
[----:B------:R-:W-:Y:S02]  /*47f0*/  @!P0 IMAD.MOV.U32 R5, RZ, RZ, R49 ;  /* 0x000000ffff058224 */ /* 0x000fe400078e0031 */
[-C--:B------:R-:W-:Y:S02]  /*4800*/  @!P0 FFMA.FTZ R0, R6, R9.reuse, R0 ;  /* 0x0000000906008223 */ /* 0x080fe40000010000 */
[----:B------:R-:W-:Y:S01]  /*4810*/  @!P0 FFMA.FTZ R57, R4, R9, -R14 ;  /* 0x0000000904398223 */ /* 0x000fe2000001080e */
[----:B------:R-:W-:Y:S01]  /*4820*/  @!P0 MOV R4, R17 ;  /* 0x0000001100048202 */ /* 0x000fe20000000f00 */
[-C--:B------:R-:W-:Y:S01]  /*4830*/  @!P0 FFMA.FTZ R56, R3, R12.reuse, -R13 ;  /* 0x0000000c03388223 */ /* 0x080fe2000001080d */
[----:B------:R-:W-:Y:S01]  /*4840*/  @!P0 HADD2.F32 R3, -RZ, R29.H1_H1 ;  /* 0x3000001dff038230 */ /* 0x000fe20000004100 */
[----:B------:R-:W-:Y:S01]  /*4850*/  @!P0 FFMA.FTZ R2, R10, R12, R2 ;  /* 0x0000000c0a028223 */ /* 0x000fe20000010002 */
[--C-:B------:R-:W-:Y:S01]  /*4860*/  @!P0 HADD2.F32 R12, -RZ, R5.reuse.H0_H0 ;  /* 0x20000005ff0c8230 */ /* 0x100fe20000004100 */
[----:B------:R-:W-:Y:S01]  /*4870*/  @!P0 IMAD.MOV.U32 R9, RZ, RZ, R51 ;  /* 0x000000ffff098224 */ /* 0x000fe200078e0033 */
[----:B------:R-:W-:Y:S02]  /*4880*/  @!P0 HADD2.F32 R14, -RZ, R5.H1_H1 ;  /* 0x30000005ff0e8230 */ /* 0x000fe40000004100 */
[----:B------:R-:W-:Y:S01]  /*4890*/  @!P0 HADD2.F32 R13, -RZ, R64.H1_H1 ;  /* 0x30000040ff0d8230 */ /* 0x000fe20000004100 */
[----:B------:R-:W-:Y:S01]  /*48a0*/  @!P0 F2FP.PACK_AB R0, R2, R0 ;  /* 0x000000000200823e */ /* 0x000fe200000000ff */
[--C-:B------:R-:W-:Y:S01]  /*48b0*/  @!P0 HADD2.F32 R6, -RZ, R4.reuse.H0_H0 ;  /* 0x20000004ff068230 */ /* 0x100fe20000004100 */
[----:B------:R-:W-:Y:S01]  /*48c0*/  @!P0 FMUL.FTZ R10, R14, R7 ;  /* 0x000000070e0a8220 */ /* 0x000fe20000410000 */
[----:B------:R-:W-:Y:S01]  /*48d0*/  @!P0 HADD2.F32 R5, -RZ, R4.H1_H1 ;  /* 0x30000004ff058230 */ /* 0x000fe20000004100 */
[-C--:B------:R-:W-:Y:S01]  /*48e0*/  @!P0 FMUL.FTZ R4, R12, R3.reuse ;  /* 0x000000030c048220 */ /* 0x080fe20000410000 */
[----:B------:R-:W-:Y:S01]  /*48f0*/  @!P0 MOV R48, R0 ;  /* 0x0000000000308202 */ /* 0x000fe20000000f00 */
[C---:B------:R-:W-:Y:S01]  /*4900*/  @!P0 FMUL.FTZ R3, R6.reuse, R3 ;  /* 0x0000000306038220 */ /* 0x040fe20000410000 */
[--C-:B------:R-:W-:Y:S01]  /*4910*/  @!P0 HADD2.F32 R41, -RZ, R9.reuse.H0_H0 ;  /* 0x20000009ff298230 */ /* 0x100fe20000004100 */
[----:B------:R-:W-:Y:S01]  /*4920*/  @!P0 FFMA.FTZ R55, R6, R13, -R4 ;  /* 0x0000000d06378223 */ /* 0x000fe20000010804 */
[----:B------:R-:W-:Y:S01]  /*4930*/  @!P0 HADD2.F32 R43, -RZ, R9.H1_H1 ;  /* 0x30000009ff2b8230 */ /* 0x000fe20000004100 */
[C---:B------:R-:W-:Y:S01]  /*4940*/  @!P0 FMUL.FTZ R4, R5.reuse, R7 ;  /* 0x0000000705048220 */ /* 0x040fe20000410000 */
[--C-:B------:R-:W-:Y:S01]  /*4950*/  @!P0 HADD2.F32 R7, -RZ, R30.reuse.H0_H0 ;  /* 0x2000001eff078230 */ /* 0x100fe20000004100 */
[----:B------:R-:W-:Y:S01]  /*4960*/  @!P0 FFMA.FTZ R54, R5, R15, -R10 ;  /* 0x0000000f05368223 */ /* 0x000fe2000001080a */
[----:B------:R-:W-:Y:S01]  /*4970*/  @!P0 MOV R5, R19 ;  /* 0x0000001300058202 */ /* 0x000fe20000000f00 */
[----:B------:R-:W-:Y:S01]  /*4980*/  @!P0 FMUL.FTZ R10, R43, R8 ;  /* 0x000000082b0a8220 */ /* 0x000fe20000410000 */
[----:B------:R-:W-:Y:S01]  /*4990*/  @!P0 HADD2.F32 R29, -RZ, R65.H1_H1 ;  /* 0x30000041ff1d8230 */ /* 0x000fe20000004100 */
[----:B------:R-:W-:Y:S02]  /*49a0*/  @!P0 FMUL.FTZ R9, R41, R7 ;  /* 0x0000000729098220 */ /* 0x000fe40000410000 */
[----:B------:R-:W-:Y:S01]  /*49b0*/  @!P0 FFMA.FTZ R3, R12, R13, R3 ;  /* 0x0000000d0c038223 */ /* 0x000fe20000010003 */
[--C-:B------:R-:W-:Y:S01]  /*49c0*/  @!P0 HADD2.F32 R6, -RZ, R5.reuse.H0_H0 ;  /* 0x20000005ff068230 */ /* 0x100fe20000004100 */
[----:B------:R-:W-:Y:S01]  /*49d0*/  @!P0 FFMA.FTZ R4, R14, R15, R4 ;  /* 0x0000000f0e048223 */ /* 0x000fe20000010004 */
[----:B------:R-:W-:Y:S01]  /*49e0*/  @!P0 HADD2.F32 R5, -RZ, R5.H1_H1 ;  /* 0x30000005ff058230 */ /* 0x000fe20000004100 */
[----:B------:R-:W-:Y:S02]  /*49f0*/  @!P0 F2FP.PACK_AB R12, R54, R55 ;  /* 0x00000037360c823e */ /* 0x000fe400000000ff */
[----:B------:R-:W-:Y:S01]  /*4a00*/  @!P0 FFMA.FTZ R53, R6, R42, -R9 ;  /* 0x0000002a06358223 */ /* 0x000fe20000010809 */
[----:B------:R-:W-:Y:S01]  /*4a10*/  @!P0 F2FP.PACK_AB R3, R4, R3 ;  /* 0x000000030403823e */ /* 0x000fe200000000ff */
[----:B------:R-:W-:Y:S01]  /*4a20*/  @!P0 IMAD.MOV.U32 R9, RZ, RZ, R50 ;  /* 0x000000ffff098224 */ /* 0x000fe200078e0032 */
[----:B------:R-:W-:Y:S01]  /*4a30*/  @!P0 MOV R17, R12 ;  /* 0x0000000c00118202 */ /* 0x000fe20000000f00 */
[----:B------:R-:W-:Y:S01]  /*4a40*/  @!P0 FMUL.FTZ R7, R6, R7 ;  /* 0x0000000706078220 */ /* 0x000fe20000410000 */
[----:B------:R-:W-:Y:S01]  /*4a50*/  @!P0 MOV R6, R18 ;  /* 0x0000001200068202 */ /* 0x000fe20000000f00 */
[C---:B------:R-:W-:Y:S01]  /*4a60*/  @!P0 FMUL.FTZ R8, R5.reuse, R8 ;  /* 0x0000000805088220 */ /* 0x040fe20000410000 */
[----:B------:R-:W-:Y:S01]  /*4a70*/  @!P0 MOV R49, R3 ;  /* 0x0000000300318202 */ /* 0x000fe20000000f00 */
[----:B------:R-:W-:Y:S01]  /*4a80*/  @!P0 FFMA.FTZ R52, R5, R44, -R10 ;  /* 0x0000002c05348223 */ /* 0x000fe2000001080a */
[----:B------:R-:W-:Y:S02]  /*4a90*/  @!P0 HADD2.F32 R5, -RZ, R30.H1_H1 ;  /* 0x3000001eff058230 */ /* 0x000fe40000004100 */
[--C-:B------:R-:W-:Y:S02]  /*4aa0*/  @!P0 HADD2.F32 R26, -RZ, R9.reuse.H0_H0 ;  /* 0x20000009ff1a8230 */ /* 0x100fe40000004100 */
[--C-:B------:R-:W-:Y:S02]  /*4ab0*/  @!P0 HADD2.F32 R10, -RZ, R6.reuse.H0_H0 ;  /* 0x20000006ff0a8230 */ /* 0x100fe40000004100 */
[----:B------:R-:W-:Y:S02]  /*4ac0*/  @!P0 HADD2.F32 R30, -RZ, R9.H1_H1 ;  /* 0x30000009ff1e8230 */ /* 0x000fe40000004100 */
[----:B------:R-:W-:Y:S01]  /*4ad0*/  @!P0 HADD2.F32 R9, -RZ, R6.H1_H1 ;  /* 0x30000006ff098230 */ /* 0x000fe20000004100 */
[-C--:B------:R-:W-:Y:S02]  /*4ae0*/  @!P0 FMUL.FTZ R6, R26, R5.reuse ;  /* 0x000000051a068220 */ /* 0x080fe40000410000 */
[C---:B------:R-:W-:Y:S02]  /*4af0*/  @!P0 FMUL.FTZ R5, R10.reuse, R5 ;  /* 0x000000050a058220 */ /* 0x040fe40000410000 */
[----:B------:R-:W-:Y:S01]  /*4b00*/  @!P0 FFMA.FTZ R46, R10, R29, -R6 ;  /* 0x0000001d0a2e8223 */ /* 0x000fe20000010806 */
[----:B------:R-:W-:Y:S01]  /*4b10*/  @!P0 F2FP.PACK_AB R10, R52, R53 ;  /* 0x00000035340a823e */ /* 0x000fe200000000ff */
[----:B------:R-:W-:Y:S02]  /*4b20*/  @!P0 FMUL.FTZ R6, R9, R11 ;  /* 0x0000000b09068220 */ /* 0x000fe40000410000 */
[----:B------:R-:W-:Y:S02]  /*4b30*/  @!P0 FFMA.FTZ R5, R26, R29, R5 ;  /* 0x0000001d1a058223 */ /* 0x000fe40000010005 */
[----:B------:R-:W-:Y:S01]  /*4b40*/  @!P0 FMUL.FTZ R45, R30, R11 ;  /* 0x0000000b1e2d8220 */ /* 0x000fe20000410000 */
[----:B------:R-:W-:Y:S01]  /*4b50*/  @!P0 F2FP.PACK_AB R11, R56, R57 ;  /* 0x00000039380b823e */ /* 0x000fe200000000ff */
[----:B------:R-:W-:Y:S02]  /*4b60*/  @!P0 FFMA.FTZ R6, R30, R40, R6 ;  /* 0x000000281e068223 */ /* 0x000fe40000010006 */
[----:B------:R-:W-:Y:S02]  /*4b70*/  @!P0 FFMA.FTZ R7, R41, R42, R7 ;  /* 0x0000002a29078223 */ /* 0x000fe40000010007 */
[----:B------:R-:W-:Y:S01]  /*4b80*/  @!P0 FFMA.FTZ R45, R9, R40, -R45 ;  /* 0x00000028092d8223 */ /* 0x000fe2000001082d */
[----:B------:R-:W-:Y:S01]  /*4b90*/  @!P0 F2FP.PACK_AB R5, R6, R5 ;  /* 0x000000050605823e */ /* 0x000fe200000000ff */
[----:B------:R-:W-:Y:S02]  /*4ba0*/  @!P0 FFMA.FTZ R8, R43, R44, R8 ;  /* 0x0000002c2b088223 */ /* 0x000fe40000010008 */
[----:B------:R-:W-:Y:S01]  /*4bb0*/  @!P0 IMAD.MOV.U32 R16, RZ, RZ, R11 ;  /* 0x000000ffff108224 */ /* 0x000fe200078e000b */
[----:B------:R-:W-:Y:S01]  /*4bc0*/  @!P0 F2FP.PACK_AB R9, R45, R46 ;  /* 0x0000002e2d09823e */ /* 0x000fe200000000ff */
[----:B------:R-:W-:Y:S01]  /*4bd0*/  @!P0 IMAD.MOV.U32 R19, RZ, RZ, R10 ;  /* 0x000000ffff138224 */ /* 0x000fe200078e000a */
[----:B------:R-:W-:Y:S01]  /*4be0*/  @!P0 F2FP.PACK_AB R7, R8, R7 ;  /* 0x000000070807823e */ /* 0x000fe200000000ff */
[----:B------:R-:W-:Y:S01]  /*4bf0*/  @!P0 IMAD.MOV.U32 R50, RZ, RZ, R5 ;  /* 0x000000ffff328224 */ /* 0x000fe200078e0005 */
[----:B------:R-:W-:Y:S02]  /*4c00*/  @!P0 MOV R18, R9 ;  /* 0x0000000900128202 */ /* 0x000fe40000000f00 */
[----:B------:R-:W-:Y:S02]  /*4c10*/  @!P0 MOV R51, R7 ;  /* 0x0000000700338202 */ /* 0x000fe40000000f00 */
[----:B----4-:R-:W-:Y:S04]  /*4c20*/  IADD3 R2, P0, R68, R131, RZ ;  /* 0x0000008344027210 */ /* 0x010fe80007f1e0ff */
[----:B---3--:R-:W-:Y:S02]  /*4c30*/  IADD3.X R3, R69, R132, RZ, P0, !PT ;  /* 0x0000008445037210 */ /* 0x008fe400007fe4ff */
[C---:B------:R-:W-:Y:S03]  /*4c40*/  ISETP.GE.AND P0, PT, R47.reuse, c[0x0][0x1d4], PT ;  /* 0x000075002f007a0c */ /* 0x040fe60003f06270 */
[----:B------:R1:W-:Y:S10]  /*4c50*/  ST.E.128 [R2.64], R16 ;  /* 0x0000001002007985 */ /* 0x0003f4000c101d06 */
[----:B------:R-:W-:Y:S05]  /*4c60*/  @!P0 IMAD.WIDE R4, R47, 0x2, R68 ;  /* 0x000000022f048825 */ /* 0x000fea00078e0244 */
[----:B------:R1:W-:Y:S02]  /*4c70*/  @!P0 ST.E.128 [R4.64], R48 ;  /* 0x0000003004008985 */ /* 0x0003e4000c101d06 */
.L_x_87:
[----:B------:R-:W-:Y:S05]  /*4c80*/  BSYNC B0 ;  /* 0x0000000000007941 */ /* 0x000fea0003800000 */
.L_x_86:
[----:B------:R-:W-:Y:S11]  /*4c90*/  ISETP.GE.AND P0, PT, R27, c[0x0][0x1d4], PT ;  /* 0x000075001b007a0c */ /* 0x000ff60003f06270 */
[----:B------:R-:W-:Y:S02]  /*4ca0*/  @!UPT UIADD3 URZ, URZ, URZ, URZ ;  /* 0x0000003f3f3ff290 */ /* 0x000fe4000fffe03f */
[----:B------:R-:W-:-:S05]  /*4cb0*/  @P0 BRA `(.L_x_71) ;  /* 0x00000a1000000947 */ /* 0x000fca0003800000 */
[----:B------:R-:W-:Y:S01]  /*4cc0*/  ISETP.NE.AND P1, PT, R148, RZ, PT ;  /* 0x000000ff9400720c */ /* 0x000fe20003f25270 */
[----:B------:R-:W-:Y:S01]  /*4cd0*/  LDS.128 R12, [R113+0x3100] ;  /* 0x00310000710c7984 */ /* 0x000fe20000000c00 */
[----:B-1--4-:R-:W-:Y:S02]  /*4ce0*/  IADD3 R50, P0, R68, R129, RZ ;  /* 0x0000008144327210 */ /* 0x012fe40007f1e0ff */
[----:B------:R-:W-:Y:S02]  /*4cf0*/  SEL R0, R154, R152, !P1 ;  /* 0x000000989a007207 */ /* 0x000fe40004800000 */
[----:B---3--:R-:W-:Y:S02]  /*4d00*/  IADD3.X R51, R69, R130, RZ, P0, !PT ;  /* 0x0000008245337210 */ /* 0x008fe400007fe4ff */
[----:B------:R-:W-:Y:S02]  /*4d10*/  SHF.R.S32.HI R2, RZ, 0x1f, R0 ;  /* 0x0000001fff027819 */ /* 0x000fe40000011400 */
[----:B------:R-:W-:Y:S02]  /*4d20*/  ISETP.GE.AND P0, PT, R27, c[0x0][0x27c], PT ;  /* 0x00009f001b007a0c */ /* 0x000fe40003f06270 */
[----:B------:R-:W-:Y:S04]  /*4d30*/  LEA.HI R0, R2, R0, RZ, 0x4 ;  /* 0x0000000002007211 */ /* 0x000fe800078f20ff */
[----:B------:R-:W-:Y:S04]  /*4d40*/  LEA.HI.SX32 R0, R0, R134, 0x1c ;  /* 0x0000008600007211 */ /* 0x000fe800078fe2ff */
[----:B------:R-:W-:Y:S01]  /*4d50*/  SHF.R.S32.HI R2, RZ, 0x1f, R0 ;  /* 0x0000001fff027819 */ /* 0x000fe20000011400 */
[----:B------:R-:W-:Y:S02]  /*4d60*/  IMAD.SHL.U32 R44, R0, 0x8, RZ ;  /* 0x00000008002c7824 */ /* 0x000fe400078e00ff */
[----:B------:R-:W-:Y:S01]  /*4d70*/  @!P0 HADD2.F32 R4, -RZ, R31.H0_H0 ;  /* 0x2000001fff048230 */ /* 0x000fe20000004100 */
[----:B------:R-:W-:Y:S01]  /*4d80*/  LEA.HI R0, R2, R0, RZ, 0x2 ;  /* 0x0000000002007211 */ /* 0x000fe200078f10ff */
[----:B------:R-:W-:Y:S01]  /*4d90*/  @!P0 HADD2.F32 R9, -RZ, R66.H0_H0 ;  /* 0x20000042ff098230 */ /* 0x000fe20000004100 */
[----:B------:R-:W-:Y:S01]  /*4da0*/  LOP3.LUT R2, R97, 0x18, R44, 0xf8, !PT ;  /* 0x0000001861027812 */ /* 0x000fe200078ef82c */
[----:B------:R-:W-:Y:S01]  /*4db0*/  @!P0 HADD2.F32 R29, -RZ, R67.H0_H0 ;  /* 0x20000043ff1d8230 */ /* 0x000fe20000004100 */
[----:B------:R-:W-:Y:S02]  /*4dc0*/  SHF.L.U32 R0, R0, 0x9, RZ ;  /* 0x0000000900007819 */ /* 0x000fe400000006ff */
[----:B------:R-:W-:Y:S02]  /*4dd0*/  LOP3.LUT R2, R2, R98, RZ, 0x3c, !PT ;  /* 0x0000006202027212 */ /* 0x000fe400078e3cff */
[----:B------:R-:W-:Y:S02]  /*4de0*/  LOP3.LUT R0, R0, 0x7ffff800, RZ, 0xc0, !PT ;  /* 0x7ffff80000007812 */ /* 0x000fe400078ec0ff */
[----:B------:R-:W-:Y:S02]  /*4df0*/  @!P0 SHF.R.U64 R16, R60, 0x10, R61 ;  /* 0x000000103c108819 */ /* 0x000fe4000000123d */
[----:B------:R-:W-:Y:S02]  /*4e00*/  IADD3 R0, R2, R0, R99 ;  /* 0x0000000002007210 */ /* 0x000fe40007ffe063 */
[----:B------:R-:W-:Y:S01]  /*4e10*/  @!P0 SHF.R.U64 R11, R22, 0x10, R23 ;  /* 0x00000010160b8819 */ /* 0x000fe20000001217 */
[----:B------:R-:W-:Y:S01]  /*4e20*/  @!P0 HADD2.F32 R16, -RZ, R16.H0_H0 ;  /* 0x20000010ff108230 */ /* 0x000fe20000004100 */
[--C-:B------:R-:W-:Y:S01]  /*4e30*/  @!P0 SHF.R.U64 R2, R20, 0x10, R21.reuse ;  /* 0x0000001014028819 */ /* 0x100fe20000001215 */
[----:B------:R-:W-:Y:S01]  /*4e40*/  IMAD.SHL.U32 R0, R0, 0x2, RZ ;  /* 0x0000000200007824 */ /* 0x000fe200078e00ff */
[----:B------:R-:W-:Y:S01]  /*4e50*/  @!P0 SHF.R.U32.HI R7, RZ, 0x10, R21 ;  /* 0x00000010ff078819 */ /* 0x000fe20000011615 */
[----:B------:R-:W-:Y:S01]  /*4e60*/  @!P0 HADD2.F32 R11, -RZ, R11.H0_H0 ;  /* 0x2000000bff0b8230 */ /* 0x000fe20000004100 */
[----:B------:R-:W-:Y:S01]  /*4e70*/  @!P0 SHF.R.U32.HI R19, RZ, 0x10, R61 ;  /* 0x00000010ff138819 */ /* 0x000fe2000001163d */
[----:B------:R-:W-:Y:S01]  /*4e80*/  @!P0 HADD2.F32 R2, -RZ, R2.H0_H0 ;  /* 0x20000002ff028230 */ /* 0x000fe20000004100 */
[----:B------:R-:W1:Y:S01]  /*4e90*/  LDS.128 R40, [R0+0x3100] ;  /* 0x0031000000287984 */ /* 0x000e620000000c00 */
[----:B------:R-:W-:Y:S01]  /*4ea0*/  @!P0 HADD2.F32 R7, -RZ, R7.H0_H0 ;  /* 0x20000007ff078230 */ /* 0x000fe20000004100 */
[----:B------:R-:W-:Y:S01]  /*4eb0*/  @!P0 SHF.R.U32.HI R20, RZ, 0x10, R63 ;  /* 0x00000010ff148819 */ /* 0x000fe2000001163f */
[----:B------:R-:W-:Y:S01]  /*4ec0*/  @!P0 HADD2.F32 R19, -RZ, R19.H0_H0 ;  /* 0x20000013ff138230 */ /* 0x000fe20000004100 */
[----:B------:R-:W-:Y:S01]  /*4ed0*/  @!P0 SHF.R.U32.HI R8, RZ, 0x10, R23 ;  /* 0x00000010ff088819 */ /* 0x000fe20000011617 */
[----:B------:R-:W-:Y:S01]  /*4ee0*/  @!P0 HADD2.F32 R21, -RZ, R67.H1_H1 ;  /* 0x30000043ff158230 */ /* 0x000fe20000004100 */
[----:B------:R-:W-:Y:S03]  /*4ef0*/  @!P0 SHF.R.U64 R23, R62, 0x10, R63 ;  /* 0x000000103e178819 */ /* 0x000fe6000000123f */
[----:B------:R-:W-:Y:S02]  /*4f00*/  @!P0 HADD2.F32 R8, -RZ, R8.H0_H0 ;  /* 0x20000008ff088230 */ /* 0x000fe40000004100 */
[----:B------:R-:W-:Y:S01]  /*4f10*/  @!P0 HADD2.F32 R23, -RZ, R23.H0_H0 ;  /* 0x20000017ff178230 */ /* 0x000fe20000004100 */
[----:B-1----:R-:W-:Y:S01]  /*4f20*/  @!P0 IMAD.MOV.U32 R3, RZ, RZ, R40 ;  /* 0x000000ffff038224 */ /* 0x002fe200078e0028 */
[----:B------:R-:W-:Y:S04]  /*4f30*/  @!P0 MOV R0, R12 ;  /* 0x0000000c00008202 */ /* 0x000fe80000000f00 */
[--C-:B------:R-:W-:Y:S02]  /*4f40*/  @!P0 HADD2.F32 R6, -RZ, R3.reuse.H0_H0 ;  /* 0x20000003ff068230 */ /* 0x100fe40000004100 */
[--C-:B------:R-:W-:Y:S02]  /*4f50*/  @!P0 HADD2.F32 R5, -RZ, R0.reuse.H0_H0 ;  /* 0x20000000ff058230 */ /* 0x100fe40000004100 */
[----:B------:R-:W-:Y:S01]  /*4f60*/  @!P0 HADD2.F32 R10, -RZ, R3.H1_H1 ;  /* 0x30000003ff0a8230 */ /* 0x000fe20000004100 */
[-C--:B------:R-:W-:Y:S01]  /*4f70*/  @!P0 FMUL.FTZ R17, R6, R4.reuse ;  /* 0x0000000406118220 */ /* 0x080fe20000410000 */
[----:B------:R-:W-:Y:S01]  /*4f80*/  @!P0 HADD2.F32 R3, -RZ, R0.H1_H1 ;  /* 0x30000000ff038230 */ /* 0x000fe20000004100 */
[C---:B------:R-:W-:Y:S02]  /*4f90*/  @!P0 FMUL.FTZ R0, R5.reuse, R4 ;  /* 0x0000000405008220 */ /* 0x040fe40000410000 */
[-C--:B------:R-:W-:Y:S02]  /*4fa0*/  @!P0 FMUL.FTZ R4, R10, R2.reuse ;  /* 0x000000020a048220 */ /* 0x080fe40000410000 */
[----:B------:R-:W-:Y:S01]  /*4fb0*/  @!P0 FFMA.FTZ R53, R5, R9, -R17 ;  /* 0x0000000905358223 */ /* 0x000fe20000010811 */
[----:B------:R-:W-:Y:S01]  /*4fc0*/  @!P0 MOV R5, R41 ;  /* 0x0000002900058202 */ /* 0x000fe20000000f00 */
[C---:B------:R-:W-:Y:S01]  /*4fd0*/  @!P0 FMUL.FTZ R2, R3.reuse, R2 ;  /* 0x0000000203028220 */ /* 0x040fe20000410000 */
[----:B------:R-:W-:Y:S01]  /*4fe0*/  @!P0 HADD2.F32 R17, -RZ, R66.H1_H1 ;  /* 0x30000042ff118230 */ /* 0x000fe20000004100 */
[----:B------:R-:W-:Y:S01]  /*4ff0*/  @!P0 FFMA.FTZ R0, R6, R9, R0 ;  /* 0x0000000906008223 */ /* 0x000fe20000010000 */
[----:B------:R-:W-:Y:S01]  /*5000*/  @!P0 MOV R9, R43 ;  /* 0x0000002b00098202 */ /* 0x000fe20000000f00 */
[-C--:B------:R-:W-:Y:S01]  /*5010*/  @!P0 FFMA.FTZ R52, R3, R16.reuse, -R4 ;  /* 0x0000001003348223 */ /* 0x080fe20000010804 */
[----:B------:R-:W-:Y:S01]  /*5020*/  @!P0 HADD2.F32 R3, -RZ, R31.H1_H1 ;  /* 0x3000001fff038230 */ /* 0x000fe20000004100 */
[----:B------:R-:W-:Y:S01]  /*5030*/  @!P0 IMAD.MOV.U32 R4, RZ, RZ, R13 ;  /* 0x000000ffff048224 */ /* 0x000fe200078e000d */
[--C-:B------:R-:W-:Y:S01]  /*5040*/  @!P0 HADD2.F32 R18, -RZ, R5.reuse.H1_H1 ;  /* 0x30000005ff128230 */ /* 0x100fe20000004100 */
[----:B------:R-:W-:Y:S01]  /*5050*/  @!P0 FFMA.FTZ R2, R10, R16, R2 ;  /* 0x000000100a028223 */ /* 0x000fe20000010002 */
[----:B------:R-:W-:Y:S02]  /*5060*/  @!P0 HADD2.F32 R16, -RZ, R5.H0_H0 ;  /* 0x20000005ff108230 */ /* 0x000fe40000004100 */
[--C-:B------:R-:W-:Y:S01]  /*5070*/  @!P0 HADD2.F32 R5, -RZ, R4.reuse.H1_H1 ;  /* 0x30000004ff058230 */ /* 0x100fe20000004100 */
[----:B------:R-:W-:Y:S01]  /*5080*/  @!P0 FMUL.FTZ R10, R18, R7 ;  /* 0x00000007120a8220 */ /* 0x000fe20000410000 */
[----:B------:R-:W-:Y:S01]  /*5090*/  @!P0 HADD2.F32 R6, -RZ, R4.H0_H0 ;  /* 0x20000004ff068230 */ /* 0x000fe20000004100 */
[----:B------:R-:W-:Y:S01]  /*50a0*/  @!P0 FMUL.FTZ R4, R16, R3 ;  /* 0x0000000310048220 */ /* 0x000fe20000410000 */
[----:B------:R-:W-:Y:S01]  /*50b0*/  @!P0 HADD2.F32 R31, -RZ, R20.H0_H0 ;  /* 0x20000014ff1f8230 */ /* 0x000fe20000004100 */
[C---:B------:R-:W-:Y:S01]  /*50c0*/  @!P0 FFMA.FTZ R48, R5.reuse, R19, -R10 ;  /* 0x0000001305308223 */ /* 0x040fe2000001080a */
[--C-:B------:R-:W-:Y:S01]  /*50d0*/  @!P0 HADD2.F32 R26, -RZ, R9.reuse.H0_H0 ;  /* 0x20000009ff1a8230 */ /* 0x100fe20000004100 */
[----:B------:R-:W-:Y:S01]  /*50e0*/  @!P0 FFMA.FTZ R49, R6, R17, -R4 ;  /* 0x0000001106318223 */ /* 0x000fe20000010804 */
[----:B------:R-:W-:Y:S01]  /*50f0*/  @!P0 HADD2.F32 R30, -RZ, R9.H1_H1 ;  /* 0x30000009ff1e8230 */ /* 0x000fe20000004100 */
[----:B------:R-:W-:Y:S01]  /*5100*/  @!P0 FMUL.FTZ R4, R5, R7 ;  /* 0x0000000705048220 */ /* 0x000fe20000410000 */
[--C-:B------:R-:W-:Y:S01]  /*5110*/  @!P0 HADD2.F32 R7, -RZ, R34.reuse.H0_H0 ;  /* 0x20000022ff078230 */ /* 0x100fe20000004100 */
[----:B------:R-:W-:Y:S01]  /*5120*/  @!P0 IMAD.MOV.U32 R5, RZ, RZ, R15 ;  /* 0x000000ffff058224 */ /* 0x000fe200078e000f */
[----:B------:R-:W-:Y:S01]  /*5130*/  @!P0 F2FP.PACK_AB R0, R2, R0 ;  /* 0x000000000200823e */ /* 0x000fe200000000ff */
[----:B------:R-:W-:Y:S02]  /*5140*/  @!P0 FMUL.FTZ R3, R6, R3 ;  /* 0x0000000306038220 */ /* 0x000fe40000410000 */
[----:B------:R-:W-:Y:S01]  /*5150*/  @!P0 FMUL.FTZ R9, R26, R7 ;  /* 0x000000071a098220 */ /* 0x000fe20000410000 */
[--C-:B------:R-:W-:Y:S01]  /*5160*/  @!P0 HADD2.F32 R6, -RZ, R5.reuse.H0_H0 ;  /* 0x20000005ff068230 */ /* 0x100fe20000004100 */
[----:B------:R-:W-:Y:S01]  /*5170*/  @!P0 FMUL.FTZ R10, R30, R8 ;  /* 0x000000081e0a8220 */ /* 0x000fe20000410000 */
[----:B------:R-:W-:Y:S01]  /*5180*/  @!P0 HADD2.F32 R5, -RZ, R5.H1_H1 ;  /* 0x30000005ff058230 */ /* 0x000fe20000004100 */
[----:B------:R-:W-:Y:S01]  /*5190*/  @!P0 FFMA.FTZ R3, R16, R17, R3 ;  /* 0x0000001110038223 */ /* 0x000fe20000010003 */
[----:B------:R-:W-:Y:S01]  /*51a0*/  @!P0 F2FP.PACK_AB R16, R48, R49 ;  /* 0x000000313010823e */ /* 0x000fe200000000ff */
[C---:B------:R-:W-:Y:S01]  /*51b0*/  @!P0 FFMA.FTZ R47, R6.reuse, R29, -R9 ;  /* 0x0000001d062f8223 */ /* 0x040fe20000010809 */
[----:B------:R-:W-:Y:S01]  /*51c0*/  @!P0 MOV R9, R42 ;  /* 0x0000002a00098202 */ /* 0x000fe20000000f00 */
[----:B------:R-:W-:Y:S01]  /*51d0*/  @!P0 FMUL.FTZ R7, R6, R7 ;  /* 0x0000000706078220 */ /* 0x000fe20000410000 */
[----:B------:R-:W-:Y:S01]  /*51e0*/  @!P0 MOV R40, R0 ;  /* 0x0000000000288202 */ /* 0x000fe20000000f00 */
[----:B------:R-:W-:Y:S02]  /*51f0*/  @!P0 IMAD.MOV.U32 R6, RZ, RZ, R14 ;  /* 0x000000ffff068224 */ /* 0x000fe400078e000e */
[C---:B------:R-:W-:Y:S01]  /*5200*/  @!P0 FMUL.FTZ R8, R5.reuse, R8 ;  /* 0x0000000805088220 */ /* 0x040fe20000410000 */
[--C-:B------:R-:W-:Y:S01]  /*5210*/  @!P0 HADD2.F32 R20, -RZ, R9.reuse.H0_H0 ;  /* 0x20000009ff148230 */ /* 0x100fe20000004100 */
[----:B------:R-:W-:Y:S01]  /*5220*/  @!P0 FFMA.FTZ R46, R5, R31, -R10 ;  /* 0x0000001f052e8223 */ /* 0x000fe2000001080a */
[----:B------:R-:W-:Y:S01]  /*5230*/  @!P0 HADD2.F32 R5, -RZ, R34.H1_H1 ;  /* 0x30000022ff058230 */ /* 0x000fe20000004100 */
[----:B------:R-:W-:Y:S01]  /*5240*/  @!P0 FFMA.FTZ R4, R18, R19, R4 ;  /* 0x0000001312048223 */ /* 0x000fe20000010004 */
[----:B------:R-:W-:Y:S01]  /*5250*/  @!P0 HADD2.F32 R22, -RZ, R9.H1_H1 ;  /* 0x30000009ff168230 */ /* 0x000fe20000004100 */
[----:B------:R-:W-:Y:S01]  /*5260*/  @!P0 IMAD.MOV.U32 R13, RZ, RZ, R16 ;  /* 0x000000ffff0d8224 */ /* 0x000fe200078e0010 */
[--C-:B------:R-:W-:Y:S02]  /*5270*/  @!P0 HADD2.F32 R10, -RZ, R6.reuse.H0_H0 ;  /* 0x20000006ff0a8230 */ /* 0x100fe40000004100 */
[----:B------:R-:W-:Y:S01]  /*5280*/  @!P0 HADD2.F32 R9, -RZ, R6.H1_H1 ;  /* 0x30000006ff098230 */ /* 0x000fe20000004100 */
[----:B------:R-:W-:Y:S01]  /*5290*/  @!P0 FMUL.FTZ R6, R20, R5 ;  /* 0x0000000514068220 */ /* 0x000fe20000410000 */
[----:B------:R-:W-:Y:S01]  /*52a0*/  @!P0 F2FP.PACK_AB R3, R4, R3 ;  /* 0x000000030403823e */ /* 0x000fe200000000ff */
[----:B------:R-:W-:Y:S02]  /*52b0*/  @!P0 FMUL.FTZ R34, R22, R11 ;  /* 0x0000000b16228220 */ /* 0x000fe40000410000 */
[C---:B------:R-:W-:Y:S02]  /*52c0*/  @!P0 FMUL.FTZ R5, R10.reuse, R5 ;  /* 0x000000050a058220 */ /* 0x040fe40000410000 */
[----:B------:R-:W-:Y:S01]  /*52d0*/  @!P0 FFMA.FTZ R45, R10, R21, -R6 ;  /* 0x000000150a2d8223 */ /* 0x000fe20000010806 */
[----:B------:R-:W-:Y:S01]  /*52e0*/  @!P0 F2FP.PACK_AB R10, R46, R47 ;  /* 0x0000002f2e0a823e */ /* 0x000fe200000000ff */
[C---:B------:R-:W-:Y:S02]  /*52f0*/  @!P0 FFMA.FTZ R34, R9.reuse, R23, -R34 ;  /* 0x0000001709228223 */ /* 0x040fe40000010822 */
[----:B------:R-:W-:Y:S01]  /*5300*/  @!P0 FMUL.FTZ R6, R9, R11 ;  /* 0x0000000b09068220 */ /* 0x000fe20000410000 */
[----:B------:R-:W-:Y:S01]  /*5310*/  @!P0 F2FP.PACK_AB R11, R52, R53 ;  /* 0x00000035340b823e */ /* 0x000fe200000000ff */
[----:B------:R-:W-:Y:S01]  /*5320*/  @!P0 FFMA.FTZ R5, R20, R21, R5 ;  /* 0x0000001514058223 */ /* 0x000fe20000010005 */
[----:B------:R-:W-:Y:S01]  /*5330*/  @!P0 F2FP.PACK_AB R9, R34, R45 ;  /* 0x0000002d2209823e */ /* 0x000fe200000000ff */
[----:B------:R-:W-:Y:S01]  /*5340*/  @!P0 FFMA.FTZ R6, R22, R23, R6 ;  /* 0x0000001716068223 */ /* 0x000fe20000010006 */
[----:B------:R-:W-:Y:S01]  /*5350*/  @!P0 MOV R12, R11 ;  /* 0x0000000b000c8202 */ /* 0x000fe20000000f00 */
[----:B------:R-:W-:Y:S01]  /*5360*/  @!P0 FFMA.FTZ R7, R26, R29, R7 ;  /* 0x0000001d1a078223 */ /* 0x000fe20000010007 */
[----:B------:R-:W-:Y:S01]  /*5370*/  @!P0 MOV R14, R9 ;  /* 0x00000009000e8202 */ /* 0x000fe20000000f00 */
[----:B------:R-:W-:Y:S01]  /*5380*/  @!P0 IMAD.MOV.U32 R15, RZ, RZ, R10 ;  /* 0x000000ffff0f8224 */ /* 0x000fe200078e000a */
[----:B------:R-:W-:Y:S01]  /*5390*/  @!P0 F2FP.PACK_AB R5, R6, R5 ;  /* 0x000000050605823e */ /* 0x000fe200000000ff */
[----:B------:R-:W-:Y:S02]  /*53a0*/  @!P0 FFMA.FTZ R8, R30, R31, R8 ;  /* 0x0000001f1e088223 */ /* 0x000fe40000010008 */
[----:B------:R-:W-:Y:S01]  /*53b0*/  @!P0 IMAD.MOV.U32 R41, RZ, RZ, R3 ;  /* 0x000000ffff298224 */ /* 0x000fe200078e0003 */
[----:B------:R1:W-:Y:S01]  /*53c0*/  ST.E.128 [R50.64], R12 ;  /* 0x0000000c32007985 */ /* 0x0003e2000c101d06 */
[----:B------:R-:W-:Y:S02]  /*53d0*/  @!P0 MOV R42, R5 ;  /* 0x00000005002a8202 */ /* 0x000fe40000000f00 */
[----:B------:R-:W-:Y:S04]  /*53e0*/  @!P0 F2FP.PACK_AB R7, R8, R7 ;  /* 0x000000070807823e */ /* 0x000fe800000000ff */
[----:B------:R-:W-:Y:S02]  /*53f0*/  @!P0 MOV R43, R7 ;  /* 0x00000007002b8202 */ /* 0x000fe40000000f00 */
[----:B------:R-:W-:Y:S11]  /*5400*/  ISETP.GE.AND P0, PT, R44, c[0x0][0x1d4], PT ;  /* 0x000075002c007a0c */ /* 0x000ff60003f06270 */
[----:B------:R-:W-:Y:S02]  /*5410*/  @!UPT UIADD3 URZ, URZ, URZ, URZ ;  /* 0x0000003f3f3ff290 */ /* 0x000fe4000fffe03f */
[----:B------:R-:W-:-:S05]  /*5420*/  @P0 BRA `(.L_x_71) ;  /* 0x000002a000000947 */ /* 0x000fca0003800000 */
[C---:B------:R-:W-:Y:S04]  /*5430*/  LEA R2, P0, R44.reuse, R68, 0x1 ;  /* 0x000000442c027211 */ /* 0x040fe800078008ff */
[----:B------:R-:W-:Y:S05]  /*5440*/  LEA.HI.X.SX32 R3, R44, R69, 0x1, P0 ;  /* 0x000000452c037211 */ /* 0x000fea00000f0eff */
[----:B------:R2:W-:Y:S01]  /*5450*/  ST.E.128 [R2.64], R40 ;  /* 0x0000002802007985 */ /* 0x0005e2000c101d06 */
[----:B------:R-:W-:-:S05]  /*5460*/  BRA `(.L_x_71) ;  /* 0x0000026000007947 */ /* 0x000fca0003800000 */
.L_x_67:
[----:B------:R1:W2:Y:S01]  /*5470*/  SHFL.IDX PT, R2, R26, RZ, 0x1e1f ;  /* 0x001e1fff1a027589 */ /* 0x0002a200000e0000 */
[----:B------:R-:W-:Y:S03]  /*5480*/  IMAD.IADD R3, R105, 0x1, -R90 ;  /* 0x0000000169037824 */ /* 0x000fe600078e0a5a */
[----:B------:R1:W3:Y:S02]  /*5490*/  SHFL.IDX PT, R0, R29, RZ, 0x1e1f ;  /* 0x001e1fff1d007589 */ /* 0x0002e400000e0000 */
[----:B------:R-:W-:Y:S04]  /*54a0*/  IMNMX R84, R3, 0x40, PT ;  /* 0x0000004003547817 */ /* 0x000fe80003800200 */
[----:B------:R-:W-:Y:S11]  /*54b0*/  ISETP.GT.AND P0, PT, R84, R91, PT ;  /* 0x0000005b5400720c */ /* 0x000ff60003f04270 */
[----:B------:R-:W-:Y:S02]  /*54c0*/  @!UPT UIADD3 URZ, URZ, URZ, URZ ;  /* 0x0000003f3f3ff290 */ /* 0x000fe4000fffe03f */
[----:B------:R-:W-:-:S05]  /*54d0*/  @!P0 BRA `(.L_x_71) ;  /* 0x000001f000008947 */ /* 0x000fca0003800000 */
[----:B------:R-:W-:Y:S02]  /*54e0*/  ISETP.GE.AND P2, PT, R24, c[0x0][0x1d4], PT ;  /* 0x0000750018007a0c */ /* 0x000fe40003f46270 */
[----:B------:R-:W-:Y:S02]  /*54f0*/  ISETP.GE.AND P1, PT, R28, c[0x0][0x1d4], PT ;  /* 0x000075001c007a0c */ /* 0x000fe40003f26270 */
[----:B------:R-:W-:Y:S02]  /*5500*/  ISETP.GE.AND P4, PT, R27, c[0x0][0x1d4], PT ;  /* 0x000075001b007a0c */ /* 0x000fe40003f86270 */
[----:B------:R-:W-:Y:S07]  /*5510*/  ISETP.GE.AND P3, PT, R94, c[0x0][0x1d4], PT ;  /* 0x000075005e007a0c */ /* 0x000fee0003f66270 */
[----:B------:R-:W4:Y:S01]  /*5520*/  @!P2 LDS.128 R12, [R80+0x3000] ;  /* 0x00300000500ca984 */ /* 0x000f220000000c00 */
[C---:B---3--:R-:W-:Y:S04]  /*5530*/  @!P2 LEA R6, P0, R24.reuse, R0, 0x1 ;  /* 0x000000001806a211 */ /* 0x048fe800078008ff */
[----:B--2---:R-:W-:Y:S02]  /*5540*/  @!P2 LEA.HI.X R7, R24, R2, R25, 0x1, P0 ;  /* 0x000000021807a211 */ /* 0x004fe400000f0c19 */
[C---:B------:R-:W-:Y:S04]  /*5550*/  @!P1 LEA R4, P0, R86.reuse, R0, 0x1 ;  /* 0x0000000056049211 */ /* 0x040fe800078008ff */
[----:B------:R-:W-:Y:S02]  /*5560*/  @!P1 LEA.HI.X R5, R86, R2, R101, 0x1, P0 ;  /* 0x0000000256059211 */ /* 0x000fe400000f0c65 */
[C---:B------:R-:W-:Y:S04]  /*5570*/  @!P4 LEA R10, P0, R85.reuse, R0, 0x1 ;  /* 0x00000000550ac211 */ /* 0x040fe800078008ff */
[----:B------:R-:W-:Y:S02]  /*5580*/  @!P4 LEA.HI.X R11, R85, R2, R100, 0x1, P0 ;  /* 0x00000002550bc211 */ /* 0x000fe400000f0c64 */
[C---:B------:R-:W-:Y:S04]  /*5590*/  @!P3 LEA R8, P0, R89.reuse, R0, 0x1 ;  /* 0x000000005908b211 */ /* 0x040fe800078008ff */
[----:B------:R-:W-:Y:S01]  /*55a0*/  @!P3 LEA.HI.X R9, R89, R2, R104, 0x1, P0 ;  /* 0x000000025909b211 */ /* 0x000fe200000f0c68 */
[----:B----4-:R-:W-:Y:S04]  /*55b0*/  @!P2 ST.E.128 [R6.64], R12 ;  /* 0x0000000c0600a985 */ /* 0x010fe8000c101d06 */
[----:B------:R-:W2:Y:S04]  /*55c0*/  @!P1 LDS.128 R12, [R81+0x3000] ;  /* 0x00300000510c9984 */ /* 0x000ea80000000c00 */
[----:B--2---:R2:W-:Y:S01]  /*55d0*/  @!P1 ST.E.128 [R4.64], R12 ;  /* 0x0000000c04009985 */ /* 0x0045e2000c101d06 */
[----:B------:R-:W-:Y:S03]  /*55e0*/  ISETP.GE.AND P1, PT, R93, c[0x0][0x1d4], PT ;  /* 0x000075005d007a0c */ /* 0x000fe60003f26270 */
[----:B------:R-:W3:Y:S10]  /*55f0*/  @!P4 LDS.128 R12, [R80+0x4000] ;  /* 0x00400000500cc984 */ /* 0x000ef40000000c00 */
[C---:B------:R-:W-:Y:S04]  /*5600*/  @!P1 LEA R6, P0, R88.reuse, R0, 0x1 ;  /* 0x0000000058069211 */ /* 0x040fe800078008ff */
[----:B------:R-:W-:Y:S02]  /*5610*/  @!P1 LEA.HI.X R7, R88, R2, R103, 0x1, P0 ;  /* 0x0000000258079211 */ /* 0x000fe400000f0c67 */
[----:B------:R-:W-:Y:S11]  /*5620*/  ISETP.GE.AND P0, PT, R92, c[0x0][0x1d4], PT ;  /* 0x000075005c007a0c */ /* 0x000ff60003f06270 */
[----:B------:R-:W-:Y:S02]  /*5630*/  @!UPT UIADD3 URZ, URZ, URZ, URZ ;  /* 0x0000003f3f3ff290 */ /* 0x000fe4000fffe03f */
[C---:B--2---:R-:W-:Y:S04]  /*5640*/  @!P0 LEA R4, P2, R87.reuse, R0, 0x1 ;  /* 0x0000000057048211 */ /* 0x044fe800078408ff */
[----:B------:R-:W-:Y:S01]  /*5650*/  @!P0 LEA.HI.X R5, R87, R2, R102, 0x1, P2 ;  /* 0x0000000257058211 */ /* 0x000fe200010f0c66 */
[----:B---3--:R-:W-:Y:S04]  /*5660*/  @!P4 ST.E.128 [R10.64], R12 ;  /* 0x0000000c0a00c985 */ /* 0x008fe8000c101d06 */
[----:B------:R-:W2:Y:S04]  /*5670*/  @!P3 LDS.128 R12, [R81+0x4000] ;  /* 0x00400000510cb984 */ /* 0x000ea80000000c00 */
[----:B--2---:R-:W-:Y:S04]  /*5680*/  @!P3 ST.E.128 [R8.64], R12 ;  /* 0x0000000c0800b985 */ /* 0x004fe8000c101d06 */
[----:B------:R-:W2:Y:S04]  /*5690*/  @!P1 LDS.128 R8, [R80+0x5000] ;  /* 0x0050000050089984 */ /* 0x000ea80000000c00 */
[----:B--2---:R-:W-:Y:S04]  /*56a0*/  @!P1 ST.E.128 [R6.64], R8 ;  /* 0x0000000806009985 */ /* 0x004fe8000c101d06 */
[----:B------:R-:W2:Y:S04]  /*56b0*/  @!P0 LDS.128 R8, [R81+0x5000] ;  /* 0x0050000051088984 */ /* 0x000ea80000000c00 */
[----:B--2---:R2:W-:Y:S02]  /*56c0*/  @!P0 ST.E.128 [R4.64], R8 ;  /* 0x0000000804008985 */ /* 0x0045e4000c101d06 */
.L_x_71:
[----:B------:R-:W-:Y:S05]  /*56d0*/  BSYNC B1 ;  /* 0x0000000000017941 */ /* 0x000fea0003800000 */
.L_x_66:
[----:B---3--:R-:W-:Y:S01]  /*56e0*/  IMAD.IADD R0, R147, 0x1, -R90 ;  /* 0x0000000193007824 */ /* 0x008fe200078e0a5a */
[----:B-12--5:R-:W-:Y:S01]  /*56f0*/  LEA R2, P0, R78, R108, 0x6 ;  /* 0x0000006c4e027211 */ /* 0x026fe200078030ff */
[----:B------:R-:W-:Y:S01]  /*5700*/  IMAD R6, R95, c[0x0][0x208], RZ ;  /* 0x000082005f067a24 */ /* 0x000fe200078e02ff */
[----:B------:R-:W-:Y:S01]  /*5710*/  ISETP.NE.AND P3, PT, R112, RZ, PT ;  /* 0x000000ff7000720c */ /* 0x000fe20003f65270 */
[C---:B------:R-:W-:Y:S01]  /*5720*/  IMAD.WIDE.U32 R4, R83.reuse, c[0x0][0x208], RZ ;  /* 0x0000820053047a25 */ /* 0x040fe200078e00ff */
[----:B------:R-:W-:Y:S01]  /*5730*/  LEA.HI.X.SX32 R3, R78, R109, 0x6, P0 ;  /* 0x0000006d4e037211 */ /* 0x000fe200000f36ff */
[----:B------:R-:W-:Y:S01]  /*5740*/  BSSY B0, `(.L_x_88) ;  /* 0x000004e000007945 */ /* 0x000fe20003800000 */
[----:B------:R-:W-:Y:S01]  /*5750*/  ISETP.GE.AND P0, PT, R0, 0x21, PT ;  /* 0x000000210000780c */ /* 0x000fe20003f06270 */
[----:B------:R-:W-:Y:S05]  /*5760*/  IMAD R6, R83, c[0x0][0x20c], R6 ;  /* 0x0000830053067a24 */ /* 0x000fea00078e0206 */
[----:B------:R-:W-:Y:S01]  /*5770*/  IADD3 R5, R5, R6, RZ ;  /* 0x0000000605057210 */ /* 0x000fe20007ffe0ff */
[----:B------:R-:W-:Y:S04]  /*5780*/  IMAD R6, R96, c[0x0][0x218], RZ ;  /* 0x0000860060067a24 */ /* 0x000fe800078e02ff */
[----:B------:R-:W-:Y:S02]  /*5790*/  IMAD.WIDE.U32 R4, R82, c[0x0][0x218], R4 ;  /* 0x0000860052047a25 */ /* 0x000fe400078e0004 */
[----:B------:R-:W-:Y:S02]  /*57a0*/  @P0 IADD3 R11, P1, R2, 0x20, RZ ;  /* 0x00000020020b0810 */ /* 0x000fe40007f3e0ff */
[----:B------:R-:W-:Y:S03]  /*57b0*/  IMAD R6, R82, c[0x0][0x21c], R6 ;  /* 0x0000870052067a24 */ /* 0x000fe600078e0206 */
[----:B------:R-:W-:Y:S01]  /*57c0*/  @P0 IMAD.X R12, RZ, RZ, R3, P1 ;  /* 0x000000ffff0c0224 */ /* 0x000fe200008e0603 */
[----:B------:R-:W-:Y:S04]  /*57d0*/  IADD3 R8, P1, R166, R4, RZ ;  /* 0x00000004a6087210 */ /* 0x000fe80007f3e0ff */
[----:B------:R-:W-:Y:S02]  /*57e0*/  IADD3.X R9, R145, R5, R6, P1, !PT ;  /* 0x0000000591097210 */ /* 0x000fe40000ffe406 */
[----:B------:R-:W-:Y:S11]  /*57f0*/  ISETP.GE.AND P1, PT, R0, 0x1, PT ;  /* 0x000000010000780c */ /* 0x000ff60003f26270 */
[----:B------:R-:W-:Y:S02]  /*5800*/  @!UPT UIADD3 URZ, URZ, URZ, URZ ;  /* 0x0000003f3f3ff290 */ /* 0x000fe4000fffe03f */
[----:B------:R-:W-:Y:S01]  /*5810*/  @P1 MOV R5, R110 ;  /* 0x0000006e00051202 */ /* 0x000fe20000000f00 */
[----:B------:R-:W-:Y:S02]  /*5820*/  @P1 IMAD.MOV.U32 R4, RZ, RZ, R106 ;  /* 0x000000ffff041224 */ /* 0x000fe400078e006a */
[----:B------:R-:W-:Y:S02]  /*5830*/  @P1 IMAD R0, R3, c[0x0][0x258], RZ ;  /* 0x0000960003001a24 */ /* 0x000fe400078e02ff */
[C---:B------:R-:W-:Y:S04]  /*5840*/  @P1 IMAD.WIDE.U32 R4, R2.reuse, c[0x0][0x258], R4 ;  /* 0x0000960002041a25 */ /* 0x040fe800078e0004 */
[----:B------:R-:W-:Y:S01]  /*5850*/  @P1 IMAD R2, R2, c[0x0][0x25c], R0 ;  /* 0x0000970002021a24 */ /* 0x000fe200078e0200 */
[----:B------:R-:W-:Y:S01]  /*5860*/  @P1 LEA R6, P2, R4, c[0x0][0x250], 0x1 ;  /* 0x0000940004061a11 */ /* 0x000fe200078408ff */
[----:B------:R-:W-:Y:S02]  /*5870*/  @P0 IMAD.MOV.U32 R3, RZ, RZ, R110 ;  /* 0x000000ffff030224 */ /* 0x000fe400078e006e */
[----:B------:R-:W-:Y:S02]  /*5880*/  @P1 IMAD.IADD R2, R5, 0x1, R2 ;  /* 0x0000000105021824 */ /* 0x000fe400078e0202 */
[----:B------:R-:W-:Y:S03]  /*5890*/  @P0 IMAD R0, R12, c[0x0][0x258], RZ ;  /* 0x000096000c000a24 */ /* 0x000fe600078e02ff */
[----:B------:R-:W-:Y:S01]  /*58a0*/  @P1 LEA.HI.X R7, R4, c[0x0][0x254], R2, 0x1, P2 ;  /* 0x0000950004071a11 */ /* 0x000fe200010f0c02 */
[C---:B------:R-:W-:Y:S01]  /*58b0*/  @P0 IMAD R0, R11.reuse, c[0x0][0x25c], R0 ;  /* 0x000097000b000a24 */ /* 0x040fe200078e0200 */
[----:B------:R-:W-:Y:S02]  /*58c0*/  @P0 MOV R2, R106 ;  /* 0x0000006a00020202 */ /* 0x000fe40000000f00 */
[C---:B------:R-:W-:Y:S01]  /*58d0*/  LEA R10, P2, R8.reuse, c[0x0][0x1f8], 0x1 ;  /* 0x00007e00080a7a11 */ /* 0x040fe200078408ff */
[----:B------:R-:W-:Y:S01]  /*58e0*/  @!PT LDS RZ, [RZ] ;  /* 0x00000000fffff984 */ /* 0x000fe20000000800 */
[----:B------:R-:W-:Y:S01]  /*58f0*/  @!PT LDS RZ, [RZ] ;  /* 0x00000000fffff984 */ /* 0x000fe20000000800 */
[----:B------:R-:W-:Y:S01]  /*5900*/  @!PT LDS RZ, [RZ] ;  /* 0x00000000fffff984 */ /* 0x000fe20000000800 */
[----:B------:R1:W-:Y:S02]  /*5910*/  @P1 LDGSTS.E.BYPASS.LTC128B.128 [R79+0x100], [R6.64], !P3 ;  /* 0x00100000064f1fae */ /* 0x0003e4000d901d46 */
[----:B------:R-:W-:Y:S01]  /*5920*/  @P0 IMAD.WIDE.U32 R2, R11, c[0x0][0x258], R2 ;  /* 0x000096000b020a25 */ /* 0x000fe200078e0002 */
[----:B------:R-:W-:Y:S01]  /*5930*/  LEA.HI.X R8, R8, c[0x0][0x1fc], R9, 0x1, P2 ;  /* 0x00007f0008087a11 */ /* 0x000fe200010f0c09 */
[----:B------:R1:W-:Y:S03]  /*5940*/  @P1 LDGSTS.E.BYPASS.LTC128B.128 [R79+0x1100], [R6.64+0x40], !P6 ;  /* 0x01100040064f1fae */ /* 0x0003e6000f101d46 */
[C---:B------:R-:W-:Y:S01]  /*5950*/  @P0 LEA R4, P2, R2.reuse, c[0x0][0x250], 0x1 ;  /* 0x0000940002040a11 */ /* 0x040fe200078408ff */
[----:B------:R1:W-:Y:S01]  /*5960*/  @P1 LDGSTS.E.BYPASS.LTC128B.128 [R79+0x2100], [R6.64+0x80], !P5 ;  /* 0x02100080064f1fae */ /* 0x0003e2000e901d46 */
[----:B------:R-:W-:Y:S04]  /*5970*/  @P0 IADD3 R0, R3, R0, RZ ;  /* 0x0000000003000210 */ /* 0x000fe80007ffe0ff */
[----:B------:R-:W-:Y:S02]  /*5980*/  @P0 LEA.HI.X R5, R2, c[0x0][0x254], R0, 0x1, P2 ;  /* 0x0000950002050a11 */ /* 0x000fe400010f0c00 */
[----:B------:R1:W2:Y:S04]  /*5990*/  SHFL.IDX PT, R0, R10, RZ, 0x1e1f ;  /* 0x001e1fff0a007589 */ /* 0x0002a800000e0000 */
[----:B------:R1:W-:Y:S04]  /*59a0*/  @P0 LDGSTS.E.BYPASS.LTC128B.128 [R79+0x900], [R4.64], !P3 ;  /* 0x00900000044f0fae */ /* 0x0003e8000d901d46 */
[----:B------:R1:W-:Y:S04]  /*59b0*/  @P0 LDGSTS.E.BYPASS.LTC128B.128 [R79+0x1900], [R4.64+0x40], !P6 ;  /* 0x01900040044f0fae */ /* 0x0003e8000f101d46 */
[----:B------:R1:W-:Y:S01]  /*59c0*/  @P0 LDGSTS.E.BYPASS.LTC128B.128 [R79+0x2900], [R4.64+0x80], !P5 ;  /* 0x02900080044f0fae */ /* 0x0003e2000e901d46 */
[----:B------:R-:W-:Y:S03]  /*59d0*/  ISETP.GT.AND P0, PT, R84, R91, PT ;  /* 0x0000005b5400720c */ /* 0x000fe60003f04270 */
[----:B------:R-:W0:Y:S04]  /*59e0*/  LDGDEPBAR ;  /* 0x00000000000079af */ /* 0x000e280000000000 */
[----:B------:R1:W3:Y:S01]  /*59f0*/  SHFL.IDX PT, R2, R8, RZ, 0x1e1f ;  /* 0x001e1fff08027589 */ /* 0x0002e200000e0000 */
[----:B------:R-:W-:Y:S04]  /*5a00*/  DEPBAR.LE SB0, 0x0 ;  /* 0x000080000000791a */ /* 0x000fe80000000000 */
[----:B------:R-:W-:Y:S06]  /*5a10*/  BAR.SYNC.DEFER_BLOCKING 0x0 ;  /* 0x0000000000007b1d */ /* 0x000fec0000010000 */
[----:B------:R-:W-:-:S05]  /*5a20*/  @!P0 BRA `(.L_x_89) ;  /* 0x000001f000008947 */ /* 0x000fca0003800000 */
[----:B-123--:R-:W-:Y:S02]  /*5a30*/  ISETP.GE.AND P2, PT, R24, c[0x0][0x1d4], PT ;  /* 0x0000750018007a0c */ /* 0x00efe40003f46270 */
[----:B------:R-:W-:Y:S02]  /*5a40*/  ISETP.GE.AND P1, PT, R28, c[0x0][0x1d4], PT ;  /* 0x000075001c007a0c */ /* 0x000fe40003f26270 */
[----:B------:R-:W-:Y:S02]  /*5a50*/  ISETP.GE.AND P4, PT, R27, c[0x0][0x1d4], PT ;  /* 0x000075001b007a0c */ /* 0x000fe40003f86270 */
[----:B------:R-:W-:Y:S07]  /*5a60*/  ISETP.GE.AND P3, PT, R94, c[0x0][0x1d4], PT ;  /* 0x000075005e007a0c */ /* 0x000fee0003f66270 */
[----:B------:R-:W1:Y:S01]  /*5a70*/  @!P2 LDS.128 R12, [R80] ;  /* 0x00000000500ca984 */ /* 0x000e620000000c00 */
[C---:B------:R-:W-:Y:S04]  /*5a80*/  @!P2 LEA R6, P0, R24.reuse, R0, 0x1 ;  /* 0x000000001806a211 */ /* 0x040fe800078008ff */
[----:B------:R-:W-:Y:S02]  /*5a90*/  @!P2 LEA.HI.X R7, R24, R2, R25, 0x1, P0 ;  /* 0x000000021807a211 */ /* 0x000fe400000f0c19 */
[C---:B------:R-:W-:Y:S04]  /*5aa0*/  @!P1 LEA R4, P0, R86.reuse, R0, 0x1 ;  /* 0x0000000056049211 */ /* 0x040fe800078008ff */
[----:B------:R-:W-:Y:S02]  /*5ab0*/  @!P1 LEA.HI.X R5, R86, R2, R101, 0x1, P0 ;  /* 0x0000000256059211 */ /* 0x000fe400000f0c65 */
[C---:B------:R-:W-:Y:S04]  /*5ac0*/  @!P4 LEA R10, P0, R85.reuse, R0, 0x1 ;  /* 0x00000000550ac211 */ /* 0x040fe800078008ff */
[----:B------:R-:W-:Y:S02]  /*5ad0*/  @!P4 LEA.HI.X R11, R85, R2, R100, 0x1, P0 ;  /* 0x00000002550bc211 */ /* 0x000fe400000f0c64 */
[C---:B------:R-:W-:Y:S04]  /*5ae0*/  @!P3 LEA R8, P0, R89.reuse, R0, 0x1 ;  /* 0x000000005908b211 */ /* 0x040fe800078008ff */
[----:B------:R-:W-:Y:S01]  /*5af0*/  @!P3 LEA.HI.X R9, R89, R2, R104, 0x1, P0 ;  /* 0x000000025909b211 */ /* 0x000fe200000f0c68 */
[----:B-1----:R-:W-:Y:S04]  /*5b00*/  @!P2 ST.E.128 [R6.64], R12 ;  /* 0x0000000c0600a985 */ /* 0x002fe8000c101d06 */
[----:B------:R-:W1:Y:S04]  /*5b10*/  @!P1 LDS.128 R12, [R81] ;  /* 0x00000000510c9984 */ /* 0x000e680000000c00 */
[----:B-1----:R1:W-:Y:S01]  /*5b20*/  @!P1 ST.E.128 [R4.64], R12 ;  /* 0x0000000c04009985 */ /* 0x0023e2000c101d06 */
[----:B------:R-:W-:Y:S03]  /*5b30*/  ISETP.GE.AND P1, PT, R93, c[0x0][0x1d4], PT ;  /* 0x000075005d007a0c */ /* 0x000fe60003f26270 */
[----:B------:R-:W2:Y:S10]  /*5b40*/  @!P4 LDS.128 R12, [R80+0x1000] ;  /* 0x00100000500cc984 */ /* 0x000eb40000000c00 */
[C---:B------:R-:W-:Y:S04]  /*5b50*/  @!P1 LEA R6, P0, R88.reuse, R0, 0x1 ;  /* 0x0000000058069211 */ /* 0x040fe800078008ff */
[----:B------:R-:W-:Y:S02]  /*5b60*/  @!P1 LEA.HI.X R7, R88, R2, R103, 0x1, P0 ;  /* 0x0000000258079211 */ /* 0x000fe400000f0c67 */
[----:B------:R-:W-:Y:S11]  /*5b70*/  ISETP.GE.AND P0, PT, R92, c[0x0][0x1d4], PT ;  /* 0x000075005c007a0c */ /* 0x000ff60003f06270 */
[----:B------:R-:W-:Y:S02]  /*5b80*/  @!UPT UIADD3 URZ, URZ, URZ, URZ ;  /* 0x0000003f3f3ff290 */ /* 0x000fe4000fffe03f */
[C---:B-1----:R-:W-:Y:S04]  /*5b90*/  @!P0 LEA R4, P2, R87.reuse, R0, 0x1 ;  /* 0x0000000057048211 */ /* 0x042fe800078408ff */
[----:B------:R-:W-:Y:S01]  /*5ba0*/  @!P0 LEA.HI.X R5, R87, R2, R102, 0x1, P2 ;  /* 0x0000000257058211 */ /* 0x000fe200010f0c66 */
[----:B--2---:R-:W-:Y:S04]  /*5bb0*/  @!P4 ST.E.128 [R10.64], R12 ;  /* 0x0000000c0a00c985 */ /* 0x004fe8000c101d06 */
[----:B------:R-:W1:Y:S04]  /*5bc0*/  @!P3 LDS.128 R12, [R81+0x1000] ;  /* 0x00100000510cb984 */ /* 0x000e680000000c00 */
[----:B-1----:R-:W-:Y:S04]  /*5bd0*/  @!P3 ST.E.128 [R8.64], R12 ;  /* 0x0000000c0800b985 */ /* 0x002fe8000c101d06 */
[----:B------:R-:W1:Y:S04]  /*5be0*/  @!P1 LDS.128 R8, [R80+0x2000] ;  /* 0x0020000050089984 */ /* 0x000e680000000c00 */
[----:B-1----:R-:W-:Y:S04]  /*5bf0*/  @!P1 ST.E.128 [R6.64], R8 ;  /* 0x0000000806009985 */ /* 0x002fe8000c101d06 */
[----:B------:R-:W1:Y:S04]  /*5c00*/  @!P0 LDS.128 R8, [R81+0x2000] ;  /* 0x0020000051088984 */ /* 0x000e680000000c00 */
[----:B-1----:R1:W-:Y:S02]  /*5c10*/  @!P0 ST.E.128 [R4.64], R8 ;  /* 0x0000000804008985 */ /* 0x0023e4000c101d06 */
.L_x_89:
[----:B-123--:R-:W-:Y:S05]  /*5c20*/  BSYNC B0 ;  /* 0x0000000000007941 */ /* 0x00efea0003800000 */
.L_x_88:
[C---:B------:R-:W-:Y:S02]  /*5c30*/  ISETP.GT.AND P0, PT, R78.reuse, R144, PT ;  /* 0x000000904e00720c */ /* 0x040fe40003f04270 */
[----:B------:R-:W-:Y:S02]  /*5c40*/  IADD3 R78, R78, -0x1, RZ ;  /* 0xffffffff4e4e7810 */ /* 0x000fe40007ffe0ff */
[----:B------:R-:W-:Y:S09]  /*5c50*/  ISETP.NE.AND P2, PT, R112, RZ, PT ;  /* 0x000000ff7000720c */ /* 0x000ff20003f45270 */
[----:B------:R-:W-:Y:S01]  /*5c60*/  @P0 SHF.R.S32.HI R4, RZ, 0x1f, R78 ;  /* 0x0000001fff040819 */ /* 0x000fe2000001144e */
[----:B------:R-:W-:Y:S02]  /*5c70*/  @P0 IMAD R0, R160, R78, RZ ;  /* 0x0000004ea0000224 */ /* 0x000fe400078e02ff */
[----:B------:R-:W-:Y:S02]  /*5c80*/  @P0 IMAD.MOV.U32 R2, RZ, RZ, R116 ;  /* 0x000000ffff020224 */ /* 0x000fe400078e0074 */
[----:B------:R-:W-:Y:S02]  /*5c90*/  @P0 IMAD.MOV.U32 R3, RZ, RZ, R115 ;  /* 0x000000ffff030224 */ /* 0x000fe400078e0073 */
[-C--:B------:R-:W-:Y:S02]  /*5ca0*/  @P0 IMAD R0, R4, R164.reuse, R0 ;  /* 0x000000a404000224 */ /* 0x080fe400078e0200 */
[----:B------:R-:W-:Y:S04]  /*5cb0*/  @P0 IMAD.WIDE.U32 R2, R78, R164, R2 ;  /* 0x000000a44e020225 */ /* 0x000fe800078e0002 */
[----:B------:R-:W-:Y:S01]  /*5cc0*/  @P0 IMAD.IADD R0, R3, 0x1, R0 ;  /* 0x0000000103000824 */ /* 0x000fe200078e0200 */
[C---:B------:R-:W-:Y:S04]  /*5cd0*/  @P0 LEA R4, P1, R2.reuse, c[0x0][0x220], 0x1 ;  /* 0x0000880002040a11 */ /* 0x040fe800078208ff */
[----:B------:R-:W-:Y:S02]  /*5ce0*/  @P0 LEA.HI.X R5, R2, c[0x0][0x224], R0, 0x1, P1 ;  /* 0x0000890002050a11 */ /* 0x000fe400008f0c00 */
[C---:B------:R-:W-:Y:S03]  /*5cf0*/  @P0 LEA R2, P1, R163.reuse, R4, 0x1 ;  /* 0x00000004a3020211 */ /* 0x040fe600078208ff */
[----:B------:R-:W-:Y:S01]  /*5d00*/  @!PT LDS RZ, [RZ] ;  /* 0x00000000fffff984 */ /* 0x000fe20000000800 */
[----:B------:R-:W-:Y:S01]  /*5d10*/  @!PT LDS RZ, [RZ] ;  /* 0x00000000fffff984 */ /* 0x000fe20000000800 */
[----:B------:R-:W-:Y:S01]  /*5d20*/  @!PT LDS RZ, [RZ] ;  /* 0x00000000fffff984 */ /* 0x000fe20000000800 */
[----:B------:R1:W-:Y:S01]  /*5d30*/  @P0 LDGSTS.E.BYPASS.LTC128B.128 [R79+0x3100], [R4.64], !P2 ;  /* 0x03100000044f0fae */ /* 0x0003e2000d101d46 */
[----:B------:R-:W-:Y:S03]  /*5d40*/  @P0 LEA.HI.X R3, R163, R5, R158, 0x1, P1 ;  /* 0x00000005a3030211 */ /* 0x000fe600008f0c9e */
[----:B------:R1:W-:Y:S04]  /*5d50*/  @P0 LDGSTS.E.BYPASS.LTC128B.128 [R79+0x4100], [R4.64+0x40], !P6 ;  /* 0x04100040044f0fae */ /* 0x0003e8000f101d46 */
[----:B------:R1:W-:Y:S04]  /*5d60*/  @P0 LDGSTS.E.BYPASS.LTC128B.128 [R79+0x5100], [R4.64+0x80], !P5 ;  /* 0x05100080044f0fae */ /* 0x0003e8000e901d46 */
[----:B------:R1:W-:Y:S04]  /*5d70*/  @P0 LDGSTS.E.BYPASS.LTC128B.128 [R79+0x3900], [R2.64], !P2 ;  /* 0x03900000024f0fae */ /* 0x0003e8000d101d46 */
[----:B------:R1:W-:Y:S04]  /*5d80*/  @P0 LDGSTS.E.BYPASS.LTC128B.128 [R79+0x4900], [R2.64+0x40], !P6 ;  /* 0x04900040024f0fae */ /* 0x0003e8000f101d46 */
[----:B------:R1:W-:Y:S04]  /*5d90*/  @P0 LDGSTS.E.BYPASS.LTC128B.128 [R79+0x5900], [R2.64+0x80], !P5 ;  /* 0x05900080024f0fae */ /* 0x0003e8000e901d46 */
[----:B------:R-:W0:Y:S01]  /*5da0*/  LDGDEPBAR ;  /* 0x00000000000079af */ /* 0x000e220000000000 */
[----:B------:R-:W-:-:S05]  /*5db0*/  @P0 BRA `(.L_x_90) ;  /* 0xffffbb2000000947 */ /* 0x000fca000383ffff */
[----:B------:R-:W-:Y:S06]  /*5dc0*/  BAR.SYNC.DEFER_BLOCKING 0x0 ;  /* 0x0000000000007b1d */ /* 0x000fec0000010000 */
.L_x_65:
[----:B-1----:R-:W-:Y:S01]  /*5dd0*/  ISETP.GE.AND P0, PT, R165, 0x1, PT ;  /* 0x00000001a500780c */ /* 0x002fe20003f06270 */
[----:B------:R-:W-:Y:S01]  /*5de0*/  CS2R R94, SRZ ;  /* 0x00000000005e7805 */ /* 0x000fe2000001ff00 */
[----:B------:R-:W-:Y:S01]  /*5df0*/  PLOP3.LUT P4, PT, PT, PT, PT, 0x80, 0x0 ;  /* 0x000000000000781c */ /* 0x000fe20003f8f070 */
[----:B------:R-:W-:Y:S01]  /*5e00*/  CS2R R92, SRZ ;  /* 0x00000000005c7805 */ /* 0x000fe2000001ff00 */
[----:B------:R-:W-:Y:S01]  /*5e10*/  CS2R R98, SRZ ;  /* 0x0000000000627805 */ /* 0x000fe2000001ff00 */
[----:B------:R-:W-:Y:S01]  /*5e20*/  CS2R R96, SRZ ;  /* 0x0000000000607805 */ /* 0x000fe2000001ff00 */
[----:B------:R-:W-:Y:S01]  /*5e30*/  IMAD.MOV.U32 R12, RZ, RZ, RZ ;  /* 0x000000ffff0c7224 */ /* 0x000fe200078e00ff */
[----:B------:R-:W-:Y:S01]  /*5e40*/  CS2R R88, SRZ ;  /* 0x0000000000587805 */ /* 0x000fe2000001ff00 */
[----:B------:R-:W-:Y:S01]  /*5e50*/  IMAD.MOV.U32 R90, RZ, RZ, RZ ;  /* 0x000000ffff5a7224 */ /* 0x000fe200078e00ff */
[----:B------:R-:W-:Y:S01]  /*5e60*/  CS2R R86, SRZ ;  /* 0x0000000000567805 */ /* 0x000fe2000001ff00 */
[----:B------:R-:W-:Y:S01]  /*5e70*/  CS2R R84, SRZ ;  /* 0x0000000000547805 */ /* 0x000fe2000001ff00 */
[----:B------:R-:W-:Y:S01]  /*5e80*/  CS2R R14, SRZ ;  /* 0x00000000000e7805 */ /* 0x000fe2000001ff00 */
[----:B------:R-:W-:Y:S01]  /*5e90*/  MOV R78, RZ ;  /* 0x000000ff004e7202 */ /* 0x000fe20000000f00 */
[----:B------:R-:W-:Y:S01]  /*5ea0*/  IMAD.MOV.U32 R76, RZ, RZ, RZ ;  /* 0x000000ffff4c7224 */ /* 0x000fe200078e00ff */
        /* <DEDUP_REMOVED lines=8> */
[----:B----4-:R-:W-:Y:S01]  /*5f30*/  IMAD.MOV.U32 R68, RZ, RZ, RZ ;  /* 0x000000ffff447224 */ /* 0x010fe200078e00ff */
[----:B------:R-:W-:Y:S01]  /*5f40*/  CS2R R22, SRZ ;  /* 0x0000000000167805 */ /* 0x000fe2000001ff00 */
[----:B------:R-:W-:Y:S01]  /*5f50*/  MOV R170, RZ ;  /* 0x000000ff00aa7202 */ /* 0x000fe20000000f00 */
[----:B------:R-:W-:Y:S01]  /*5f60*/  IMAD.MOV.U32 R168, RZ, RZ, RZ ;  /* 0x000000ffffa87224 */ /* 0x000fe200078e00ff */
[----:B------:R-:W-:Y:S01]  /*5f70*/  CS2R R24, SRZ ;  /* 0x0000000000187805 */ /* 0x000fe2000001ff00 */
[----:B------:R-:W-:Y:S01]  /*5f80*/  MOV R174, RZ ;  /* 0x000000ff00ae7202 */ /* 0x000fe20000000f00 */
[----:B------:R-:W-:Y:S01]  /*5f90*/  IMAD.MOV.U32 R172, RZ, RZ, RZ ;  /* 0x000000ffffac7224 */ /* 0x000fe200078e00ff */
[----:B------:R-:W-:Y:S01]  /*5fa0*/  CS2R R166, SRZ ;  /* 0x0000000000a67805 */ /* 0x000fe2000001ff00 */
[----:B------:R-:W-:Y:S01]  /*5fb0*/  CS2R R26, SRZ ;  /* 0x00000000001a7805 */ /* 0x000fe2000001ff00 */
[----:B------:R-:W-:Y:S01]  /*5fc0*/  MOV R164, RZ ;  /* 0x000000ff00a47202 */ /* 0x000fe20000000f00 */
[----:B------:R-:W-:Y:S01]  /*5fd0*/  IMAD.MOV.U32 R162, RZ, RZ, RZ ;  /* 0x000000ffffa27224 */ /* 0x000fe200078e00ff */
[----:B------:R-:W-:Y:S01]  /*5fe0*/  MOV R28, RZ ;  /* 0x000000ff001c7202 */ /* 0x000fe20000000f00 */
[----:B------:R-:W-:Y:S01]  /*5ff0*/  IMAD.MOV.U32 R160, RZ, RZ, RZ ;  /* 0x000000ffffa07224 */ /* 0x000fe200078e00ff */
[----:B------:R-:W-:Y:S01]  /*6000*/  CS2R R154, SRZ ;  /* 0x00000000009a7805 */ /* 0x000fe2000001ff00 */
[----:B------:R-:W-:Y:S01]  /*6010*/  CS2R R30, SRZ ;  /* 0x00000000001e7805 */ /* 0x000fe2000001ff00 */
[----:B------:R-:W-:Y:S01]  /*6020*/  MOV R152, RZ ;  /* 0x000000ff00987202 */ /* 0x000fe20000000f00 */
[----:B------:R-:W-:Y:S01]  /*6030*/  IMAD.MOV.U32 R158, RZ, RZ, RZ ;  /* 0x000000ffff9e7224 */ /* 0x000fe200078e00ff */
[----:B------:R-:W-:Y:S01]  /*6040*/  CS2R R32, SRZ ;  /* 0x0000000000207805 */ /* 0x000fe2000001ff00 */
[----:B------:R-:W-:Y:S01]  /*6050*/  MOV R156, RZ ;  /* 0x000000ff009c7202 */ /* 0x000fe20000000f00 */
[----:B------:R-:W-:Y:S01]  /*6060*/  CS2R R150, SRZ ;  /* 0x0000000000967805 */ /* 0x000fe2000001ff00 */
        /* <DEDUP_REMOVED lines=18> */
[----:B------:R-:W-:Y:S01]  /*6190*/  CS2R R42, SRZ ;  /* 0x00000000002a7805 */ /* 0x000fe2000001ff00 */
[----:B------:R-:W-:Y:S01]  /*61a0*/  IMAD.MOV.U32 R126, RZ, RZ, RZ ;  /* 0x000000ffff7e7224 */ /* 0x000fe200078e00ff */
[----:B------:R-:W-:Y:S01]  /*61b0*/  MOV R124, RZ ;  /* 0x000000ff007c7202 */ /* 0x000fe20000000f00 */
[----:B------:R-:W-:Y:S01]  /*61c0*/  CS2R R114, SRZ ;  /* 0x0000000000727805 */ /* 0x000fe2000001ff00 */
[----:B------:R-:W-:Y:S01]  /*61d0*/  IMAD.MOV.U32 R112, RZ, RZ, RZ ;  /* 0x000000ffff707224 */ /* 0x000fe200078e00ff */
[----:B------:R-:W-:Y:S01]  /*61e0*/  CS2R R44, SRZ ;  /* 0x00000000002c7805 */ /* 0x000fe2000001ff00 */
[----:B------:R-:W-:Y:S01]  /*61f0*/  MOV R118, RZ ;  /* 0x000000ff00767202 */ /* 0x000fe20000000f00 */
[----:B------:R-:W-:Y:S01]  /*6200*/  IMAD.MOV.U32 R116, RZ, RZ, RZ ;  /* 0x000000ffff747224 */ /* 0x000fe200078e00ff */
[----:B------:R-:W-:Y:S01]  /*6210*/  MOV R54, RZ ;  /* 0x000000ff00367202 */ /* 0x000fe20000000f00 */
[----:B------:R-:W-:Y:S01]  /*6220*/  IMAD.MOV.U32 R53, RZ, RZ, RZ ;  /* 0x000000ffff357224 */ /* 0x000fe200078e00ff */
[----:B------:R-:W-:Y:S01]  /*6230*/  CS2R R50, SRZ ;  /* 0x0000000000327805 */ /* 0x000fe2000001ff00 */
[----:B------:R-:W-:Y:S05]  /*6240*/  @!P0 BRA `(.L_x_91) ;  /* 0x0000f3e000008947 */ /* 0x000fea0003800000 */
[----:B------:R-:W2:Y:S01]  /*6250*/  LDL R13, [R1+0x20] ;  /* 0x00002000010d7983 */ /* 0x000ea20000100800 */
[----:B------:R-:W-:-:S04]  /*6260*/  ISETP.NE.U32.AND P0, PT, RZ, c[0x0][0x340], PT ;  /* 0x0000d000ff007a0c */ /* 0x000fc80003f05070 */
[----:B------:R-:W-:-:S13]  /*6270*/  ISETP.NE.AND.EX P5, PT, RZ, c[0x0][0x344], PT, P0 ;  /* 0x0000d100ff007a0c */ /* 0x000fda0003fa5300 */
[----:B------:R-:W-:Y:S01]  /*6280*/  @P5 IMAD.MOV.U32 R2, RZ, RZ, 0x4 ;  /* 0x00000004ff025424 */ /* 0x000fe200078e00ff */
[----:B------:R-:W1:Y:S01]  /*6290*/  S2R R6, SR_CTAID.Y ;  /* 0x0000000000067919 */ /* 0x000e620000002600 */
[----:B------:R-:W-:Y:S02]  /*62a0*/  SHF.R.S32.HI R0, RZ, 0x1f, R157 ;  /* 0x0000001fff007819 */ /* 0x000fe4000001149d */
[----:B------:R-:W-:Y:S01]  /*62b0*/  SHF.R.S32.HI R10, RZ, 0x1f, R173 ;  /* 0x0000001fff0a7819 */ /* 0x000fe200000114ad */
[----:B------:R-:W3:Y:S02]  /*62c0*/  S2R R29, SR_CTAID.Y ;  /* 0x00000000001d7919 */ /* 0x000ee40000002600 */
[----:B------:R-:W-:Y:S01]  /*62d0*/  IMAD R0, R0, c[0x0][0x178], RZ ;  /* 0x00005e0000007a24 */ /* 0x000fe200078e02ff */
[----:B------:R-:W-:-:S03]  /*62e0*/  LEA.HI R4, R10, R173, RZ, 0x2 ;  /* 0x000000ad0a047211 */ /* 0x000fc600078f10ff */
[----:B------:R-:W-:Y:S02]  /*62f0*/  IMAD R0, R157, c[0x0][0x17c], R0 ;  /* 0x00005f009d007a24 */ /* 0x000fe400078e0200 */
[----:B------:R-:W-:Y:S01]  /*6300*/  IMAD.MOV.U32 R5, RZ, RZ, c[0x0][0x2c4] ;  /* 0x0000b100ff057624 */ /* 0x000fe200078e00ff */
[----:B------:R-:W-:-:S04]  /*6310*/  SHF.R.S32.HI R59, RZ, 0x2, R4 ;  /* 0x00000002ff3b7819 */ /* 0x000fc80000011404 */
[----:B------:R-:W-:Y:S02]  /*6320*/  ISETP.NE.AND P1, PT, R5, 0x1, PT ;  /* 0x000000010500780c */ /* 0x000fe40003f25270 */
[----:B------:R-:W-:Y:S02]  /*6330*/  ISETP.NE.U32.AND P0, PT, RZ, c[0x0][0x348], PT ;  /* 0x0000d200ff007a0c */ /* 0x000fe40003f05070 */
[----:B-1----:R-:W-:Y:S02]  /*6340*/  SHF.R.S32.HI R48, RZ, 0x1f, R6 ;  /* 0x0000001fff307819 */ /* 0x002fe40000011406 */
[----:B------:R-:W-:-:S03]  /*6350*/  ISETP.NE.AND.EX P0, PT, RZ, c[0x0][0x34c], PT, P0 ;  /* 0x0000d300ff007a0c */ /* 0x000fc60003f05300 */
[----:B------:R-:W-:-:S04]  /*6360*/  IMAD R5, R48, c[0x0][0x1b8], RZ ;  /* 0x00006e0030057a24 */ /* 0x000fc800078e02ff */
[----:B---3--:R-:W-:Y:S02]  /*6370*/  IMAD R5, R29, c[0x0][0x1bc], R5 ;  /* 0x00006f001d057a24 */ /* 0x008fe400078e0205 */
[----:B--2---:R-:W-:-:S05]  /*6380*/  @P5 IMAD.WIDE R2, R13, R2, c[0x0][0x340] ;  /* 0x0000d0000d025625 */ /* 0x004fca00078e0202 */
[----:B------:R1:W5:Y:S01]  /*6390*/  @P5 LDG.E R14, [R2.64] ;  /* 0x00000006020e5981 */ /* 0x000362000c1e1900 */
[CC--:B------:R-:W-:Y:S01]  /*63a0*/  LEA.HI R17, R10.reuse, R173.reuse, RZ, 0x3 ;  /* 0x000000ad0a117211 */ /* 0x0c0fe200078f18ff */
[----:B------:R-:W-:Y:S01]  /*63b0*/  IMAD R60, R159, c[0x0][0x2c4], RZ ;  /* 0x0000b1009f3c7a24 */ /* 0x000fe200078e02ff */
[----:B------:R-:W-:Y:S01]  /*63c0*/  LEA.HI R158, R10, R173, RZ, 0x5 ;  /* 0x000000ad0a9e7211 */ /* 0x000fe200078f28ff */
[----:B------:R-:W-:Y:S01]  /*63d0*/  IMAD R16, R175, 0x80, R59 ;  /* 0x00000080af107824 */ /* 0x000fe200078e023b */
[----:B------:R-:W-:Y:S01]  /*63e0*/  SHF.R.S32.HI R24, RZ, 0x3, R17 ;  /* 0x00000003ff187819 */ /* 0x000fe20000011411 */
[----:B------:R-:W-:Y:S01]  /*63f0*/  BSSY B0, `(.L_x_92) ;  /* 0x0000052000007945 */ /* 0x000fe20003800000 */
[----:B------:R-:W-:Y:S01]  /*6400*/  SHF.R.S32.HI R25, RZ, 0x5, R158 ;  /* 0x00000005ff197819 */ /* 0x000fe2000001149e */
[----:B-1----:R-:W-:-:S04]  /*6410*/  IMAD.WIDE.U32 R2, R157, c[0x0][0x178], RZ ;  /* 0x00005e009d027a25 */ /* 0x002fc800078e00ff */
[----:B------:R-:W-:Y:S01]  /*6420*/  IMAD.IADD R3, R3, 0x1, R0 ;  /* 0x0000000103037824 */ /* 0x000fe200078e0200 */
[----:B------:R-:W-:Y:S02]  /*6430*/  LOP3.LUT R0, R4, 0xfffffffc, RZ, 0xc0, !PT ;  /* 0xfffffffc04007812 */ /* 0x000fe400078ec0ff */
[----:B------:R-:W-:Y:S01]  /*6440*/  SEL R4, R13, RZ, !P0 ;  /* 0x000000ff0d047207 */ /* 0x000fe20004000000 */
[----:B------:R-:W-:-:S04]  /*6450*/  IMAD.WIDE.U32 R2, R29, c[0x0][0x1b8], R2 ;  /* 0x00006e001d027a25 */ /* 0x000fc800078e0002 */
[----:B------:R-:W-:Y:S01]  /*6460*/  IMAD.IADD R9, R173, 0x1, -R0 ;  /* 0x00000001ad097824 */ /* 0x000fe200078e0a00 */
[----:B------:R-:W-:Y:S01]  /*6470*/  SHF.R.S32.HI R0, RZ, 0x1f, R13 ;  /* 0x0000001fff007819 */ /* 0x000fe2000001140d */
[----:B------:R-:W-:Y:S02]  /*6480*/  IMAD.IADD R3, R3, 0x1, R5 ;  /* 0x0000000103037824 */ /* 0x000fe400078e0205 */
[----:B------:R-:W-:Y:S01]  /*6490*/  IMAD R164, R9, 0x20, R59 ;  /* 0x0000002009a47824 */ /* 0x000fe200078e023b */
[----:B------:R-:W-:Y:S01]  /*64a0*/  SEL R6, R0, RZ, !P0 ;  /* 0x000000ff00067207 */ /* 0x000fe20004000000 */
[----:B------:R-:W-:-:S03]  /*64b0*/  IMAD.WIDE.U32 R2, R4, c[0x0][0x1c0], R2 ;  /* 0x0000700004027a25 */ /* 0x000fc600078e0002 */
[----:B------:R1:W-:Y:S01]  /*64c0*/  STL [R1+0x14], R164 ;  /* 0x000014a401007387 */ /* 0x0003e20000100800 */
[----:B------:R-:W-:Y:S02]  /*64d0*/  IMAD R8, R175, 0x80, R164 ;  /* 0x00000080af087824 */ /* 0x000fe400078e02a4 */
[----:B------:R-:W-:Y:S02]  /*64e0*/  IMAD R5, R6, c[0x0][0x1c0], RZ ;  /* 0x0000700006057a24 */ /* 0x000fe400078e02ff */
[----:B------:R-:W-:-:S04]  /*64f0*/  @P1 IMAD.HI.U32 R7, R8, c[0x0][0x2c8], RZ ;  /* 0x0000b20008071a27 */ /* 0x000fc800078e00ff */
[----:B------:R-:W-:Y:S01]  /*6500*/  IMAD.MOV.U32 R0, RZ, RZ, R8 ;  /* 0x000000ffff007224 */ /* 0x000fe200078e0008 */
[----:B------:R-:W-:Y:S01]  /*6510*/  @P1 SHF.R.U32.HI R0, RZ, c[0x0][0x2cc], R7 ;  /* 0x0000b300ff001a19 */ /* 0x000fe20000011607 */
[----:B------:R-:W-:Y:S01]  /*6520*/  IMAD R6, R4, c[0x0][0x1c4], R5 ;  /* 0x0000710004067a24 */ /* 0x000fe200078e0205 */
[----:B------:R-:W-:Y:S01]  /*6530*/  LEA.HI R7, R59, R59, RZ, 0x1 ;  /* 0x0000003b3b077211 */ /* 0x000fe200078f08ff */
[----:B------:R-:W-:Y:S01]  /*6540*/  IMAD.SHL.U32 R176, R9, 0x8, RZ ;  /* 0x0000000809b07824 */ /* 0x000fe200078e00ff */
[--C-:B------:R-:W-:Y:S01]  /*6550*/  SHF.R.S32.HI R5, RZ, 0x1f, R0.reuse ;  /* 0x0000001fff057819 */ /* 0x100fe20000011400 */
[----:B------:R-:W-:Y:S02]  /*6560*/  IMAD.MOV R4, RZ, RZ, -R0 ;  /* 0x000000ffff047224 */ /* 0x000fe400078e0a00 */
[----:B------:R-:W-:Y:S01]  /*6570*/  IMAD.IADD R3, R3, 0x1, R6 ;  /* 0x0000000103037824 */ /* 0x000fe200078e0206 */
[----:B------:R-:W-:Y:S01]  /*6580*/  LEA.HI R6, R10, R173, RZ, 0x4 ;  /* 0x000000ad0a067211 */ /* 0x000fe200078f20ff */
[----:B------:R-:W-:Y:S01]  /*6590*/  IMAD R5, R5, c[0x0][0x1b0], RZ ;  /* 0x00006c0005057a24 */ /* 0x000fe200078e02ff */
[----:B------:R-:W-:Y:S01]  /*65a0*/  IADD3 R74, R176, 0x20, RZ ;  /* 0x00000020b04a7810 */ /* 0x000fe20007ffe0ff */
[----:B------:R-:W-:Y:S01]  /*65b0*/  IMAD R4, R4, c[0x0][0x2c4], R8 ;  /* 0x0000b10004047a24 */ /* 0x000fe200078e0208 */
[----:B------:R-:W-:Y:S01]  /*65c0*/  LOP3.LUT R6, R6, 0xfffffff0, RZ, 0xc0, !PT ;  /* 0xfffffff006067812 */ /* 0x000fe200078ec0ff */
[----:B------:R-:W-:Y:S01]  /*65d0*/  IMAD R5, R0, c[0x0][0x1b4], R5 ;  /* 0x00006d0000057a24 */ /* 0x000fe200078e0205 */
[----:B------:R-:W-:Y:S01]  /*65e0*/  IADD3 R73, R176, 0x40, RZ ;  /* 0x00000040b0497810 */ /* 0x000fe20007ffe0ff */
[----:B------:R-:W-:Y:S01]  /*65f0*/  IMAD.WIDE.U32 R2, R0, c[0x0][0x1b0], R2 ;  /* 0x00006c0000027a25 */ /* 0x000fe200078e0002 */
[----:B------:R-:W-:-:S02]  /*6600*/  SHF.R.S32.HI R0, RZ, 0x1f, R4 ;  /* 0x0000001fff007819 */ /* 0x000fc40000011404 */
[----:B------:R-:W-:Y:S01]  /*6610*/  ISETP.GE.AND P4, PT, R176, c[0x0][0x198], PT ;  /* 0x00006600b0007a0c */ /* 0x000fe20003f86270 */
[----:B------:R-:W-:Y:S01]  /*6620*/  IMAD.IADD R3, R3, 0x1, R5 ;  /* 0x0000000103037824 */ /* 0x000fe200078e0205 */
[----:B------:R-:W-:Y:S01]  /*6630*/  ISETP.GE.AND P3, PT, R74, c[0x0][0x198], PT ;  /* 0x000066004a007a0c */ /* 0x000fe20003f66270 */
[----:B------:R-:W-:Y:S01]  /*6640*/  IMAD R5, R0, c[0x0][0x1a8], RZ ;  /* 0x00006a0000057a24 */ /* 0x000fe200078e02ff */
[----:B------:R-:W-:Y:S01]  /*6650*/  ISETP.GE.AND P2, PT, R73, c[0x0][0x198], PT ;  /* 0x0000660049007a0c */ /* 0x000fe20003f46270 */
[----:B------:R-:W-:Y:S02]  /*6660*/  IMAD.SHL.U32 R0, R24, 0x40, RZ ;  /* 0x0000004018007824 */ /* 0x000fe400078e00ff */
[----:B------:R-:W-:Y:S02]  /*6670*/  IMAD.IADD R20, R173, 0x1, -R6 ;  /* 0x00000001ad147824 */ /* 0x000fe400078e0a06 */
[----:B------:R-:W-:Y:S01]  /*6680*/  IMAD R5, R4, c[0x0][0x1ac], R5 ;  /* 0x00006b0004057a24 */ /* 0x000fe200078e0205 */
[----:B------:R-:W-:Y:S01]  /*6690*/  LOP3.LUT R0, R0, 0xc0, RZ, 0xc0, !PT ;  /* 0x000000c000007812 */ /* 0x000fe200078ec0ff */
[----:B------:R-:W-:Y:S01]  /*66a0*/  IMAD.WIDE.U32 R2, R4, c[0x0][0x1a8], R2 ;  /* 0x00006a0004027a25 */ /* 0x000fe200078e0002 */
[----:B------:R-:W-:-:S02]  /*66b0*/  LEA.HI R15, R20, R20, RZ, 0x1 ;  /* 0x00000014140f7211 */ /* 0x000fc400078f08ff */
[----:B------:R-:W-:Y:S01]  /*66c0*/  SHF.R.U32.HI R4, RZ, 0x3, R0 ;  /* 0x00000003ff047819 */ /* 0x000fe20000011600 */
[----:B------:R-:W-:Y:S01]  /*66d0*/  IMAD.IADD R5, R3, 0x1, R5 ;  /* 0x0000000103057824 */ /* 0x000fe200078e0205 */
[----:B------:R-:W-:Y:S02]  /*66e0*/  LEA R12, P0, R2, c[0x0][0x160], 0x1 ;  /* 0x00005800020c7a11 */ /* 0x000fe400078008ff */
[----:B------:R-:W-:Y:S02]  /*66f0*/  LOP3.LUT R0, R0, 0x18, R176, 0xf8, !PT ;  /* 0x0000001800007812 */ /* 0x000fe400078ef8b0 */
[--C-:B------:R-:W-:Y:S02]  /*6700*/  SHF.R.S32.HI R6, RZ, 0x1, R15.reuse ;  /* 0x00000001ff067819 */ /* 0x100fe4000001140f */
[----:B------:R-:W-:Y:S02]  /*6710*/  SHF.R.S32.HI R3, RZ, 0x1f, R15 ;  /* 0x0000001fff037819 */ /* 0x000fe4000001140f */
[----:B------:R-:W-:-:S02]  /*6720*/  LEA.HI.X R11, R2, c[0x0][0x164], R5, 0x1, P0 ;  /* 0x00005900020b7a11 */ /* 0x000fc400000f0c05 */
[----:B------:R-:W-:Y:S01]  /*6730*/  LOP3.LUT R5, R0, R4, RZ, 0x3c, !PT ;  /* 0x0000000400057212 */ /* 0x000fe200078e3cff */
[----:B------:R1:W2:Y:S01]  /*6740*/  SHFL.IDX PT, R2, R12, RZ, 0x1c1f ;  /* 0x001c1fff0c027589 */ /* 0x0002a200000e0000 */
[----:B------:R-:W-:Y:S02]  /*6750*/  LEA.HI R0, R3, R6, RZ, 0x2 ;  /* 0x0000000603007211 */ /* 0x000fe400078f10ff */
[----:B------:R-:W-:Y:S01]  /*6760*/  ISETP.GE.AND P0, PT, R16, R60, PT ;  /* 0x0000003c1000720c */ /* 0x000fe20003f06270 */
[----:B------:R1:W3:Y:S01]  /*6770*/  SHFL.IDX PT, R3, R11, RZ, 0x1c1f ;  /* 0x001c1fff0b037589 */ /* 0x0002e200000e0000 */
[----:B------:R-:W-:Y:S02]  /*6780*/  LOP3.LUT R4, R0, 0xfffffffc, RZ, 0xc0, !PT ;  /* 0xfffffffc00047812 */ /* 0x000fe400078ec0ff */
[----:B------:R-:W-:-:S03]  /*6790*/  LOP3.LUT R0, R7, 0x7fffffe, RZ, 0xc0, !PT ;  /* 0x07fffffe07007812 */ /* 0x000fc600078ec0ff */
[----:B------:R-:W-:Y:S02]  /*67a0*/  IMAD.IADD R23, R6, 0x1, -R4 ;  /* 0x0000000106177824 */ /* 0x000fe400078e0a04 */
        /* <DEDUP_REMOVED lines=22> */
.L_x_93:
[----:B-123--:R-:W-:Y:S05]  /*6910*/  BSYNC B0 ;  /* 0x0000000000007941 */ /* 0x00efea0003800000 */
.L_x_92:
        /* <DEDUP_REMOVED lines=20> */
.L_x_95:
[----:B------:R-:W-:Y:S05]  /*6a60*/  BSYNC B0 ;  /* 0x0000000000007941 */ /* 0x000fea0003800000 */
.L_x_94:
        /* <DEDUP_REMOVED lines=20> */
.L_x_97:
[----:B------:R-:W-:Y:S05]  /*6bb0*/  BSYNC B0 ;  /* 0x0000000000007941 */ /* 0x000fea0003800000 */
.L_x_96:
[----:B--2---:R-:W2:Y:S01]  /*6bc0*/  LDL R170, [R1+0x28] ;  /* 0x0000280001aa7983 */ /* 0x004ea20000100800 */
[----:B------:R-:W-:Y:S01]  /*6bd0*/  IMAD.MOV.U32 R172, RZ, RZ, c[0x0][0x2b8] ;  /* 0x0000ae00ffac7624 */ /* 0x000fe200078e00ff */
[----:B---3--:R-:W-:Y:S01]  /*6be0*/  IADD3 R6, R16, 0x60, RZ ;  /* 0x0000006010067810 */ /* 0x008fe20007ffe0ff */
[----:B-----5:R-:W-:Y:S01]  /*6bf0*/  IMAD.WIDE.U32 R168, R14, c[0x0][0x2b0], RZ ;  /* 0x0000ac000ea87a25 */ /* 0x020fe200078e00ff */
[----:B------:R-:W-:Y:S01]  /*6c00*/  SHFL.IDX PT, R2, R12, 0x3, 0x1c1f ;  /* 0x007c1f000c027f89 */ /* 0x000fe200000e0000 */
[----:B------:R-:W-:Y:S02]  /*6c10*/  IADD3 R13, R171, -0x40, RZ ;  /* 0xffffffc0ab0d7810 */ /* 0x000fe40007ffe0ff */
[----:B------:R-:W-:Y:S01]  /*6c20*/  ISETP.NE.AND P5, PT, R172, 0x1, PT ;  /* 0x00000001ac00780c */ /* 0x000fe20003fa5270 */
[----:B----4-:R2:W3:Y:S01]  /*6c30*/  SHFL.IDX PT, R3, R11, 0x3, 0x1c1f ;  /* 0x007c1f000b037f89 */ /* 0x0104e200000e0000 */
[----:B------:R-:W-:Y:S01]  /*6c40*/  ISETP.GE.AND P0, PT, R6, R60, PT ;  /* 0x0000003c0600720c */ /* 0x000fe20003f06270 */
[----:B------:R-:W-:Y:S01]  /*6c50*/  IMAD.IADD R5, R164, 0x1, R13 ;  /* 0x00000001a4057824 */ /* 0x000fe200078e020d */
[----:B------:R-:W-:Y:S01]  /*6c60*/  SHF.R.S32.HI R6, RZ, 0x1f, R14 ;  /* 0x0000001fff067819 */ /* 0x000fe2000001140e */
[----:B------:R-:W-:-:S02]  /*6c70*/  IMAD.MOV.U32 R244, RZ, RZ, RZ ;  /* 0x000000fffff47224 */ /* 0x000fc400078e00ff */
[----:B------:R-:W-:Y:S01]  /*6c80*/  IMAD.WIDE.U32 R166, R29, c[0x0][0x1e8], RZ ;  /* 0x00007a001da67a25 */ /* 0x000fe200078e00ff */
[----:B------:R-:W-:Y:S01]  /*6c90*/  ISETP.GE.AND P1, PT, R5, R165, PT ;  /* 0x000000a50500720c */ /* 0x000fe20003f26270 */
[----:B------:R-:W-:Y:S03]  /*6ca0*/  STL.64 [R1+0x18], R168 ;  /* 0x000018a801007387 */ /* 0x000fe60000100a00 */
[----:B------:R-:W-:-:S03]  /*6cb0*/  ISETP.GT.OR P1, PT, R164, 0x3f, P1 ;  /* 0x0000003fa400780c */ /* 0x000fc60000f24670 */
[----:B------:R-:W-:-:S04]  /*6cc0*/  @!P0 SHF.R.S32.HI R9, RZ, 0x1f, R73 ;  /* 0x0000001fff098819 */ /* 0x000fc80000011449 */
[----:B------:R-:W-:Y:S01]  /*6cd0*/  @!P0 LEA.HI R9, R9, R73, RZ, 0x3 ;  /* 0x0000004909098211 */ /* 0x000fe200078f18ff */
[----:B-12---:R-:W-:Y:S02]  /*6ce0*/  IMAD.IADD R11, R5, 0x1, R170 ;  /* 0x00000001050b7824 */ /* 0x006fe400078e02aa */
[----:B------:R-:W-:Y:S02]  /*6cf0*/  IMAD R5, R6, c[0x0][0x2b0], RZ ;  /* 0x0000ac0006057a24 */ /* 0x000fe400078e02ff */
[----:B------:R-:W-:-:S04]  /*6d00*/  @P5 IMAD.HI.U32 R7, R11, c[0x0][0x2bc], RZ ;  /* 0x0000af000b075a27 */ /* 0x000fc800078e00ff */
[----:B------:R-:W-:Y:S01]  /*6d10*/  IMAD R10, R14, c[0x0][0x2b4], R5 ;  /* 0x0000ad000e0a7a24 */ /* 0x000fe200078e0205 */
[----:B------:R-:W-:Y:S01]  /*6d20*/  @!P0 SHF.R.S32.HI R5, RZ, 0x1f, R74 ;  /* 0x0000001fff058819 */ /* 0x000fe2000001144a */
[----:B------:R-:W-:Y:S01]  /*6d30*/  IMAD.MOV.U32 R0, RZ, RZ, R11 ;  /* 0x000000ffff007224 */ /* 0x000fe200078e000b */
[----:B------:R-:W-:Y:S01]  /*6d40*/  @P5 SHF.R.U32.HI R0, RZ, c[0x0][0x2c0], R7 ;  /* 0x0000b000ff005a19 */ /* 0x000fe20000011607 */
[----:B---3--:R-:W-:Y:S01]  /*6d50*/  @!P0 IMAD.WIDE R6, R176, 0x2, R2 ;  /* 0x00000002b0068825 */ /* 0x008fe200078e0202 */
[----:B------:R-:W-:-:S03]  /*6d60*/  @!P0 LEA.HI R8, R5, R74, RZ, 0x3 ;  /* 0x0000004a05088211 */ /* 0x000fc600078f18ff */
[----:B------:R-:W-:Y:S01]  /*6d70*/  @!P0 IMAD.SHL.U32 R5, R226, 0x2, RZ ;  /* 0x00000002e2058824 */ /* 0x000fe200078e00ff */
[----:B------:R-:W-:Y:S01]  /*6d80*/  @!P0 LOP3.LUT R8, R8, 0xfffffff8, RZ, 0xc0, !PT ;  /* 0xfffffff808088812 */ /* 0x000fe200078ec0ff */
[----:B------:R-:W-:Y:S01]  /*6d90*/  IMAD.IADD R163, R169, 0x1, R10 ;  /* 0x00000001a9a37824 */ /* 0x000fe200078e020a */
[C---:B------:R-:W-:Y:S02]  /*6da0*/  @!P1 IADD3 R10, P5, R0.reuse, R168, RZ ;  /* 0x000000a8000a9210 */ /* 0x040fe40007fbe0ff */
[----:B------:R-:W-:Y:S01]  /*6db0*/  @!PT LDS RZ, [RZ] ;  /* 0x00000000fffff984 */ /* 0x000fe20000000800 */
[----:B------:R1:W-:Y:S02]  /*6dc0*/  @!P0 LDGSTS.E.BYPASS.LTC128B.128 [R5+0x7900], [R6.64], !P4 ;  /* 0x0790000006058fae */ /* 0x0003e4000e101d46 */
[----:B------:R-:W-:Y:S01]  /*6dd0*/  @!P1 LEA.HI.X.SX32 R12, R0, R163, 0x1, P5 ;  /* 0x000000a3000c9211 */ /* 0x000fe200028f0eff */
[----:B------:R-:W-:Y:S01]  /*6de0*/  IMAD.IADD R156, R165, 0x1, -R13 ;  /* 0x00000001a59c7824 */ /* 0x000fe200078e0a0d */
[----:B------:R-:W-:Y:S01]  /*6df0*/  ISETP.GE.AND P6, PT, R176, c[0x0][0x1d4], PT ;  /* 0x00007500b0007a0c */ /* 0x000fe20003fc6270 */
[----:B------:R-:W-:Y:S01]  /*6e00*/  STL [R1+0x24], R163 ;  /* 0x000024a301007387 */ /* 0x000fe20000100800 */
[----:B-1----:R-:W-:Y:S01]  /*6e10*/  @!P0 LOP3.LUT R7, R9, 0xfffffff8, RZ, 0xc0, !PT ;  /* 0xfffffff809078812 */ /* 0x002fe200078ec0ff */
[----:B------:R-:W-:Y:S01]  /*6e20*/  @!P0 IMAD.WIDE R8, R8, 0x2, R2 ;  /* 0x0000000208088825 */ /* 0x000fe200078e0202 */
[----:B------:R-:W-:-:S03]  /*6e30*/  @!P1 LEA R6, P4, R10, c[0x0][0x2a0], 0x2 ;  /* 0x0000a8000a069a11 */ /* 0x000fc600078810ff */
[----:B------:R-:W-:Y:S01]  /*6e40*/  @!P0 IMAD.WIDE R2, R7, 0x2, R2 ;  /* 0x0000000207028825 */ /* 0x000fe200078e0202 */
[----:B------:R1:W-:Y:S01]  /*6e50*/  @!P0 LDGSTS.E.BYPASS.LTC128B.128 [R5+0x9900], [R8.64], !P3 ;  /* 0x0990000008058fae */ /* 0x0003e2000d901d46 */
[----:B------:R-:W-:-:S03]  /*6e60*/  @!P1 LEA.HI.X R7, R10, c[0x0][0x2a4], R12, 0x2, P4 ;  /* 0x0000a9000a079a11 */ /* 0x000fc600020f140c */
[----:B------:R2:W-:Y:S04]  /*6e70*/  @!P0 LDGSTS.E.BYPASS.LTC128B.128 [R5+0xb900], [R2.64], !P2 ;  /* 0x0b90000002058fae */ /* 0x0005e8000d101d46 */
[----:B------:R-:W0:Y:S04]  /*6e80*/  LDGDEPBAR ;  /* 0x00000000000079af */ /* 0x000e280000000000 */
[----:B------:R-:W-:Y:S06]  /*6e90*/  BAR.SYNC.DEFER_BLOCKING 0x0 ;  /* 0x0000000000007b1d */ /* 0x000fec0000010000 */
[----:B------:R-:W3:Y:S01]  /*6ea0*/  @!P1 LDG.E R244, [R6.64] ;  /* 0x0000000606f49981 */ /* 0x000ee2000c1e1900 */
[----:B------:R-:W-:Y:S01]  /*6eb0*/  IMAD.MOV R0, RZ, RZ, -R0 ;  /* 0x000000ffff007224 */ /* 0x000fe200078e0a00 */
[----:B-1----:R-:W-:Y:S01]  /*6ec0*/  LOP3.LUT R8, R17, 0xfffffff8, RZ, 0xc0, !PT ;  /* 0xfffffff811087812 */ /* 0x002fe200078ec0ff */
[----:B--2---:R-:W-:Y:S01]  /*6ed0*/  IMAD R5, R48, c[0x0][0x1e8], RZ ;  /* 0x00007a0030057a24 */ /* 0x004fe200078e02ff */
[----:B------:R-:W-:Y:S01]  /*6ee0*/  ISETP.GE.AND P5, PT, R74, c[0x0][0x1d4], PT ;  /* 0x000075004a007a0c */ /* 0x000fe20003fa6270 */
[----:B------:R-:W-:Y:S01]  /*6ef0*/  IMAD R251, R0, c[0x0][0x2b8], R11 ;  /* 0x0000ae0000fb7a24 */ /* 0x000fe200078e020b */
[----:B------:R-:W-:Y:S01]  /*6f00*/  ISETP.GE.AND P4, PT, R73, c[0x0][0x1d4], PT ;  /* 0x0000750049007a0c */ /* 0x000fe20003f86270 */
[----:B------:R-:W-:Y:S01]  /*6f10*/  IMAD R5, R29, c[0x0][0x1ec], R5 ;  /* 0x00007b001d057a24 */ /* 0x000fe200078e0205 */
[----:B------:R-:W-:Y:S01]  /*6f20*/  SHF.R.S32.HI R22, RZ, 0x1f, R173 ;  /* 0x0000001fff167819 */ /* 0x000fe200000114ad */
[----:B------:R-:W-:Y:S01]  /*6f30*/  IMAD.WIDE.U32 R2, R251, c[0x0][0x1e0], RZ ;  /* 0x00007800fb027a25 */ /* 0x000fe200078e00ff */
[----:B------:R-:W-:-:S02]  /*6f40*/  SHF.R.S32.HI R75, RZ, 0x1f, R251 ;  /* 0x0000001fff4b7819 */ /* 0x000fc400000114fb */
[----:B------:R-:W-:Y:S01]  /*6f50*/  LEA.HI R22, R22, R173, RZ, 0x4 ;  /* 0x000000ad16167211 */ /* 0x000fe200078f20ff */
[----:B------:R-:W-:Y:S01]  /*6f60*/  IMAD.IADD R162, R167, 0x1, R5 ;  /* 0x00000001a7a27824 */ /* 0x000fe200078e0205 */
[----:B------:R-:W-:Y:S01]  /*6f70*/  ISETP.GT.AND P3, PT, R164, 0x3f, PT ;  /* 0x0000003fa400780c */ /* 0x000fe20003f64270 */
[----:B------:R-:W-:Y:S01]  /*6f80*/  IMAD R0, R75, c[0x0][0x1e0], RZ ;  /* 0x000078004b007a24 */ /* 0x000fe200078e02ff */
[----:B------:R-:W-:Y:S01]  /*6f90*/  SHF.R.S32.HI R63, RZ, 0x4, R22 ;  /* 0x00000004ff3f7819 */ /* 0x000fe20000011416 */
[----:B------:R-:W-:Y:S01]  /*6fa0*/  IMAD.IADD R65, R156, 0x1, -R59 ;  /* 0x000000019c417824 */ /* 0x000fe200078e0a3b */
[----:B------:R-:W-:Y:S01]  /*6fb0*/  SEL R157, RZ, 0x10, P4 ;  /* 0x00000010ff9d7807 */ /* 0x000fe20002000000 */
[----:B------:R-:W-:Y:S02]  /*6fc0*/  IMAD R0, R251, c[0x0][0x1e4], R0 ;  /* 0x00007900fb007a24 */ /* 0x000fe400078e0200 */
[----:B------:R-:W-:Y:S01]  /*6fd0*/  IMAD.IADD R8, R173, 0x1, -R8 ;  /* 0x00000001ad087824 */ /* 0x000fe200078e0a08 */
[----:B------:R-:W-:Y:S01]  /*6fe0*/  ISETP.GE.AND P1, PT, R65, 0x1, PT ;  /* 0x000000014100780c */ /* 0x000fe20003f26270 */
[----:B------:R-:W-:-:S02]  /*6ff0*/  IMAD.IADD R3, R3, 0x1, R0 ;  /* 0x0000000103037824 */ /* 0x000fc400078e0200 */
[----:B------:R-:W-:Y:S01]  /*7000*/  IMAD.WIDE.U32 R78, R29, c[0x0][0x210], RZ ;  /* 0x000084001d4e7a25 */ /* 0x000fe200078e00ff */
[----:B------:R-:W-:-:S09]  /*7010*/  LEA.HI R18, R8, R8, RZ, 0x1 ;  /* 0x0000000808127211 */ /* 0x000fd200078f08ff */
[----:B------:R-:W-:Y:S01]  /*7020*/  @P1 IMAD.SHL.U32 R17, R226, 0x2, RZ ;  /* 0x00000002e2111824 */ /* 0x000fe200078e00ff */
[----:B---3--:R-:W-:Y:S01]  /*7030*/  SHF.R.S32.HI R76, RZ, 0x1f, R244 ;  /* 0x0000001fff4c7819 */ /* 0x008fe200000114f4 */
[----:B------:R-:W-:-:S04]  /*7040*/  IMAD.WIDE.U32 R2, R244, c[0x0][0x1f0], R2 ;  /* 0x00007c00f4027a25 */ /* 0x000fc800078e0002 */
[----:B------:R-:W-:-:S04]  /*7050*/  IMAD R0, R76, c[0x0][0x1f0], RZ ;  /* 0x00007c004c007a24 */ /* 0x000fc800078e02ff */
[----:B------:R-:W-:Y:S01]  /*7060*/  IMAD R5, R244, c[0x0][0x1f4], R0 ;  /* 0x00007d00f4057a24 */ /* 0x000fe200078e0200 */
[----:B------:R-:W-:-:S04]  /*7070*/  IADD3 R0, P0, R166, R2, RZ ;  /* 0x00000002a6007210 */ /* 0x000fc80007f1e0ff */
[----:B------:R-:W-:Y:S02]  /*7080*/  IADD3.X R2, R162, R3, R5, P0, !PT ;  /* 0x00000003a2027210 */ /* 0x000fe400007fe405 */
[----:B------:R-:W-:-:S04]  /*7090*/  LEA R5, P0, R0, c[0x0][0x1c8], 0x1 ;  /* 0x0000720000057a11 */ /* 0x000fc800078008ff */
[----:B------:R-:W-:Y:S01]  /*70a0*/  LEA.HI.X R3, R0, c[0x0][0x1cc], R2, 0x1, P0 ;  /* 0x0000730000037a11 */ /* 0x000fe200000f0c02 */
[----:B------:R-:W-:Y:S01]  /*70b0*/  SHFL.IDX PT, R6, R5, RZ, 0x1c1f ;  /* 0x001c1fff05067589 */ /* 0x000fe200000e0000 */
[----:B------:R-:W-:Y:S02]  /*70c0*/  LOP3.LUT R0, R15, 0x7fffffe, RZ, 0xc0, !PT ;  /* 0x07fffffe0f007812 */ /* 0x000fe400078ec0ff */
[----:B------:R-:W-:Y:S01]  /*70d0*/  SHF.R.S32.HI R2, RZ, 0x1f, R20 ;  /* 0x0000001fff027819 */ /* 0x000fe20000011414 */
[----:B------:R-:W1:Y:S01]  /*70e0*/  SHFL.IDX PT, R7, R3, RZ, 0x1c1f ;  /* 0x001c1fff03077589 */ /* 0x000e6200000e0000 */
[----:B------:R-:W-:Y:S01]  /*70f0*/  ISETP.GE.AND P0, PT, R65, 0x21, PT ;  /* 0x000000214100780c */ /* 0x000fe20003f06270 */
[----:B------:R-:W-:Y:S01]  /*7100*/  IMAD.IADD R19, R20, 0x1, -R0 ;  /* 0x0000000114137824 */ /* 0x000fe200078e0a00 */
[----:B------:R-:W-:Y:S01]  /*7110*/  LEA.HI R20, R2, R20, RZ, 0x3 ;  /* 0x0000001402147211 */ /* 0x000fe200078f18ff */
[----:B------:R-:W-:Y:S01]  /*7120*/  SHFL.IDX PT, R3, R3, 0x1, 0x1c1f ;  /* 0x003c1f0003037f89 */ /* 0x000fe200000e0000 */
[----:B------:R-:W-:-:S03]  /*7130*/  LOP3.LUT R0, R18, 0x7fffffe, RZ, 0xc0, !PT ;  /* 0x07fffffe12007812 */ /* 0x000fc600078ec0ff */
[----:B------:R2:W3:Y:S02]  /*7140*/  SHFL.IDX PT, R2, R5, 0x1, 0x1c1f ;  /* 0x003c1f0005027f89 */ /* 0x0004e400000e0000 */
[----:B------:R-:W-:Y:S01]  /*7150*/  IMAD.IADD R21, R8, 0x1, -R0 ;  /* 0x0000000108157824 */ /* 0x000fe200078e0a00 */
[----:B------:R-:W-:-:S03]  /*7160*/  @P1 SHF.R.S32.HI R0, RZ, 0x1f, R73 ;  /* 0x0000001fff001819 */ /* 0x000fc60000011449 */
[----:B------:R-:W-:Y:S01]  /*7170*/  @P0 SHF.R.S32.HI R10, RZ, 0x1f, R74 ;  /* 0x0000001fff0a0819 */ /* 0x000fe2000001144a */
[----:B------:R-:W-:Y:S01]  /*7180*/  @P0 IMAD.SHL.U32 R16, R226, 0x2, RZ ;  /* 0x00000002e2100824 */ /* 0x000fe200078e00ff */
[----:B------:R-:W-:Y:S02]  /*7190*/  @P0 SHF.R.S32.HI R11, RZ, 0x1f, R73 ;  /* 0x0000001fff0b0819 */ /* 0x000fe40000011449 */
[-C--:B------:R-:W-:Y:S02]  /*71a0*/  @P1 LEA.HI R8, R0, R73.reuse, RZ, 0x3 ;  /* 0x0000004900081211 */ /* 0x080fe400078f18ff */
[----:B------:R-:W-:Y:S02]  /*71b0*/  @P0 LEA.HI R0, R11, R73, RZ, 0x3 ;  /* 0x000000490b000211 */ /* 0x000fe400078f18ff */
[----:B------:R-:W-:Y:S02]  /*71c0*/  @P1 LOP3.LUT R8, R8, 0xfffffff8, RZ, 0xc0, !PT ;  /* 0xfffffff808081812 */ /* 0x000fe400078ec0ff */
[----:B------:R-:W-:-:S03]  /*71d0*/  @P0 LOP3.LUT R0, R0, 0xfffffff8, RZ, 0xc0, !PT ;  /* 0xfffffff800000812 */ /* 0x000fc600078ec0ff */
[----:B-1----:R-:W-:Y:S01]  /*71e0*/  @P1 IMAD.WIDE R12, R8, 0x2, R6 ;  /* 0x00000002080c1825 */ /* 0x002fe200078e0206 */
[----:B--2---:R-:W-:-:S04]  /*71f0*/  @P1 SHF.R.S32.HI R5, RZ, 0x1f, R74 ;  /* 0x0000001fff051819 */ /* 0x004fc8000001144a */
[-C--:B------:R-:W-:Y:S02]  /*7200*/  @P1 LEA.HI R9, R5, R74.reuse, RZ, 0x3 ;  /* 0x0000004a05091211 */ /* 0x080fe400078f18ff */
[----:B------:R-:W-:Y:S01]  /*7210*/  @P0 LEA.HI R5, R10, R74, RZ, 0x3 ;  /* 0x0000004a0a050211 */ /* 0x000fe200078f18ff */
[--C-:B------:R-:W-:Y:S01]  /*7220*/  @P1 IMAD.WIDE R10, R176, 0x2, R6.reuse ;  /* 0x00000002b00a1825 */ /* 0x100fe200078e0206 */
[----:B------:R-:W-:Y:S02]  /*7230*/  @P1 LOP3.LUT R9, R9, 0xfffffff8, RZ, 0xc0, !PT ;  /* 0xfffffff809091812 */ /* 0x000fe400078ec0ff */
[----:B------:R-:W-:Y:S02]  /*7240*/  @P0 LOP3.LUT R5, R5, 0xfffffff8, RZ, 0xc0, !PT ;  /* 0xfffffff805050812 */ /* 0x000fe400078ec0ff */
[----:B------:R1:W-:Y:S01]  /*7250*/  @P1 LDGSTS.E.BYPASS.LTC128B.128 [R17+0x3100], [R10.64], !P6 ;  /* 0x031000000a111fae */ /* 0x0003e2000f101d46 */
[----:B------:R-:W-:-:S04]  /*7260*/  @P1 IMAD.WIDE R14, R9, 0x2, R6 ;  /* 0x00000002090e1825 */ /* 0x000fc800078e0206 */
[--C-:B---3--:R-:W-:Y:S01]  /*7270*/  @P0 IMAD.WIDE R8, R5, 0x2, R2.reuse ;  /* 0x0000000205080825 */ /* 0x108fe200078e0202 */
[----:B------:R1:W-:Y:S03]  /*7280*/  @P1 LDGSTS.E.BYPASS.LTC128B.128 [R17+0x4100], [R14.64], !P5 ;  /* 0x041000000e111fae */ /* 0x0003e6000e901d46 */
[----:B------:R-:W-:Y:S01]  /*7290*/  @P0 IMAD.WIDE R6, R0, 0x2, R2 ;  /* 0x0000000200060825 */ /* 0x000fe200078e0202 */
[----:B------:R1:W-:Y:S01]  /*72a0*/  @P1 LDGSTS.E.BYPASS.LTC128B.128 [R17+0x5100], [R12.64], !P4 ;  /* 0x051000000c111fae */ /* 0x0003e2000e101d46 */
[----:B------:R-:W-:Y:S02]  /*72b0*/  SHF.R.S32.HI R0, RZ, 0x1, R18 ;  /* 0x00000001ff007819 */ /* 0x000fe40000011412 */
[----:B------:R-:W-:Y:S01]  /*72c0*/  @P0 IMAD.WIDE R2, R176, 0x2, R2 ;  /* 0x00000002b0020825 */ /* 0x000fe200078e0202 */
[----:B------:R-:W-:-:S03]  /*72d0*/  ISETP.LT.AND P1, PT, RZ, c[0x0][0x27c], PT ;  /* 0x00009f00ff007a0c */ /* 0x000fc60003f21270 */
[----:B------:R-:W-:Y:S01]  /*72e0*/  IMAD.SHL.U32 R5, R23, 0x40, RZ ;  /* 0x0000004017057824 */ /* 0x000fe200078e00ff */
[----:B------:R2:W-:Y:S04]  /*72f0*/  @P0 LDGSTS.E.BYPASS.LTC128B.128 [R16+0x3900], [R2.64], !P6 ;  /* 0x0390000002100fae */ /* 0x0005e8000f101d46 */
[----:B------:R3:W-:Y:S01]  /*7300*/  @P0 LDGSTS.E.BYPASS.LTC128B.128 [R16+0x4900], [R8.64], !P5 ;  /* 0x0490000008100fae */ /* 0x0007e2000e901d46 */
[----:B------:R-:W-:-:S03]  /*7310*/  LOP3.LUT R5, R5, 0xc0, RZ, 0xc0, !PT ;  /* 0x000000c005057812 */ /* 0x000fc600078ec0ff */
[----:B------:R4:W-:Y:S01]  /*7320*/  @P0 LDGSTS.E.BYPASS.LTC128B.128 [R16+0x5900], [R6.64], !P4 ;  /* 0x0590000006100fae */ /* 0x0009e2000e101d46 */
[C---:B------:R-:W-:Y:S01]  /*7330*/  LOP3.LUT P0, RZ, R0.reuse, 0x2, RZ, 0xc0, !PT ;  /* 0x0000000200ff7812 */ /* 0x040fe2000780c0ff */
[----:B------:R-:W-:Y:S02]  /*7340*/  IMAD.SHL.U32 R0, R0, 0x40, RZ ;  /* 0x0000004000007824 */ /* 0x000fe400078e00ff */
[----:B------:R-:W0:Y:S03]  /*7350*/  LDGDEPBAR ;  /* 0x00000000000079af */ /* 0x000e260000000000 */
[----:B------:R-:W-:Y:S02]  /*7360*/  LOP3.LUT R0, R0, 0xc0, RZ, 0xc0, !PT ;  /* 0x000000c000007812 */ /* 0x000fe400078ec0ff */
[----:B--2---:R-:W-:Y:S02]  /*7370*/  LEA.HI R2, R63, R63, RZ, 0x1 ;  /* 0x0000003f3f027211 */ /* 0x004fe400078f08ff */
[----:B------:R-:W-:-:S02]  /*7380*/  SHF.R.U32.HI R3, RZ, 0x3, R0 ;  /* 0x00000003ff037819 */ /* 0x000fc40000011600 */
[----:B------:R-:W-:Y:S01]  /*7390*/  LOP3.LUT R2, R2, 0xfffffffe, RZ, 0xc0, !PT ;  /* 0xfffffffe02027812 */ /* 0x000fe200078ec0ff */
[----:B----4-:R-:W-:-:S04]  /*73a0*/  IMAD.SHL.U32 R7, R24, 0x8, RZ ;  /* 0x0000000818077824 */ /* 0x010fc800078e00ff */
[----:B------:R-:W-:Y:S02]  /*73b0*/  IMAD.IADD R2, R63, 0x1, -R2 ;  /* 0x000000013f027824 */ /* 0x000fe400078e0a02 */
[----:B------:R-:W-:Y:S01]  /*73c0*/  IMAD.SHL.U32 R6, R20, 0x20, RZ ;  /* 0x0000002014067824 */ /* 0x000fe200078e00ff */
[----:B------:R-:W-:Y:S01]  /*73d0*/  LOP3.LUT R7, R0, 0x8, R7, 0xf8, !PT ;  /* 0x0000000800077812 */ /* 0x000fe200078ef807 */
[C---:B---3--:R-:W-:Y:S01]  /*73e0*/  IMAD R9, R2.reuse, 0x8, R21 ;  /* 0x0000000802097824 */ /* 0x048fe200078e0215 */
[----:B------:R-:W-:Y:S01]  /*73f0*/  SHF.R.U32.HI R0, RZ, 0x3, R5 ;  /* 0x00000003ff007819 */ /* 0x000fe20000011605 */
[----:B------:R-:W-:Y:S01]  /*7400*/  IMAD.SHL.U32 R2, R2, 0x8, RZ ;  /* 0x0000000802027824 */ /* 0x000fe200078e00ff */
[----:B------:R-:W-:Y:S02]  /*7410*/  LOP3.LUT R6, R6, 0xffffff00, RZ, 0xc0, !PT ;  /* 0xffffff0006067812 */ /* 0x000fe400078ec0ff */
[----:B------:R-:W-:Y:S01]  /*7420*/  LOP3.LUT R3, R7, R3, RZ, 0x3c, !PT ;  /* 0x0000000307037212 */ /* 0x000fe200078e3cff */
[----:B------:R-:W-:Y:S01]  /*7430*/  IMAD.MOV.U32 R7, RZ, RZ, 0x10 ;  /* 0x00000010ff077424 */ /* 0x000fe200078e00ff */
[----:B------:R-:W-:Y:S01]  /*7440*/  LOP3.LUT R2, R5, 0x8, R2, 0xf8, !PT ;  /* 0x0000000805027812 */ /* 0x000fe200078ef802 */
[----:B------:R-:W-:-:S02]  /*7450*/  IMAD R8, R25, 0x200, R6 ;  /* 0x0000020019087824 */ /* 0x000fc400078e0206 */
[C---:B------:R-:W-:Y:S01]  /*7460*/  IMAD R5, R19.reuse, 0x20, R6 ;  /* 0x0000002013057824 */ /* 0x040fe200078e0206 */
[----:B------:R-:W-:Y:S01]  /*7470*/  LOP3.LUT R0, R2, R0, RZ, 0x3c, !PT ;  /* 0x0000000002007212 */ /* 0x000fe200078e3cff */
[----:B------:R-:W-:Y:S02]  /*7480*/  IMAD R2, R48, c[0x0][0x210], RZ ;  /* 0x0000840030027a24 */ /* 0x000fe400078e02ff */
[----:B------:R-:W-:Y:S02]  /*7490*/  IMAD R6, R19, 0x20, R8 ;  /* 0x0000002013067824 */ /* 0x000fe400078e0208 */
[----:B------:R-:W-:Y:S02]  /*74a0*/  IMAD R2, R29, c[0x0][0x214], R2 ;  /* 0x000085001d027a24 */ /* 0x000fe400078e0202 */
[----:B------:R-:W-:Y:S02]  /*74b0*/  IMAD.IADD R5, R0, 0x1, R5 ;  /* 0x0000000100057824 */ /* 0x000fe400078e0205 */
[----:B------:R-:W-:Y:S01]  /*74c0*/  IMAD.IADD R77, R79, 0x1, R2 ;  /* 0x000000014f4d7824 */ /* 0x000fe200078e0202 */
[----:B------:R-:W-:Y:S01]  /*74d0*/  SEL R2, R7, 0xfffffff0, !P0 ;  /* 0xfffffff007027807 */ /* 0x000fe20004000000 */
[----:B------:R-:W-:-:S02]  /*74e0*/  IMAD.U32 R3, R9, 0x20, R3 ;  /* 0x0000002009037824 */ /* 0x000fc400078e0003 */
[----:B------:R-:W-:Y:S01]  /*74f0*/  IMAD.IADD R0, R0, 0x1, R6 ;  /* 0x0000000100007824 */ /* 0x000fe200078e0206 */
[----:B------:R-:W-:Y:S05]  /*7500*/  @P1 BRA `(.L_x_98) ;  /* 0x0000002000001947 */ /* 0x000fea0003800000 */
[----:B-1----:R-:W-:-:S04]  /*7510*/  DEPBAR.LE SB0, 0x1 ;  /* 0x000080400000791a */ /* 0x002fc80000000000 */
[----:B------:R-:W-:Y:S05]  /*7520*/  BRA `(.L_x_99) ;  /* 0x00005d4000007947 */ /* 0x000fea0003800000 */
.L_x_98:
[----:B-1----:R-:W-:Y:S01]  /*7530*/  SHF.R.S32.HI R6, RZ, 0x1f, R153 ;  /* 0x0000001fff067819 */ /* 0x002fe20000011499 */
[----:B------:R-:W-:Y:S01]  /*7540*/  IMAD.WIDE.U32 R8, R153, c[0x0][0x280], RZ ;  /* 0x0000a00099087a25 */ /* 0x000fe200078e00ff */
[----:B------:R-:W-:Y:S01]  /*7550*/  ULDC.U8 UR4, c[0x0][0x298] ;  /* 0x0000a60000047ab9 */ /* 0x000fe20000000000 */
[----:B------:R-:W-:Y:S01]  /*7560*/  LEA.HI R11, R173, R173, RZ, 0x1 ;  /* 0x000000adad0b7211 */ /* 0x000fe200078f08ff */
[----:B------:R-:W-:Y:S01]  /*7570*/  BSSY B2, `(.L_x_99) ;  /* 0x00005cf000027945 */ /* 0x000fe20003800000 */
[C---:B------:R-:W-:Y:S01]  /*7580*/  IMAD R7, R6.reuse, c[0x0][0x280], RZ ;  /* 0x0000a00006077a24 */ /* 0x040fe200078e02ff */
[----:B------:R-:W-:Y:S01]  /*7590*/  ISETP.NE.AND P1, PT, RZ, UR4, PT ;  /* 0x00000004ff007c0c */ /* 0x000fe2000bf25270 */
[----:B------:R-:W-:Y:S01]  /*75a0*/  IMAD R6, R6, c[0x0][0x290], RZ ;  /* 0x0000a40006067a24 */ /* 0x000fe200078e02ff */
[----:B------:R-:W-:Y:S01]  /*75b0*/  LEA R34, P0, R8, c[0x0][0x270], 0x1 ;  /* 0x00009c0008227a11 */ /* 0x000fe200078008ff */
[C---:B------:R-:W-:Y:S01]  /*75c0*/  IMAD R7, R153.reuse, c[0x0][0x284], R7 ;  /* 0x0000a10099077a24 */ /* 0x040fe200078e0207 */
[----:B------:R-:W-:Y:S01]  /*75d0*/  SHF.R.S32.HI R61, RZ, 0x1, R11 ;  /* 0x00000001ff3d7819 */ /* 0x000fe2000001140b */
[----:B------:R-:W-:-:S02]  /*75e0*/  IMAD R10, R153, c[0x0][0x294], R6 ;  /* 0x0000a500990a7a24 */ /* 0x000fc400078e0206 */
[----:B------:R-:W-:Y:S02]  /*75f0*/  IMAD.IADD R9, R7, 0x1, R9 ;  /* 0x0000000107097824 */ /* 0x000fe400078e0209 */
[----:B------:R-:W-:-:S03]  /*7600*/  IMAD.WIDE.U32 R6, R153, c[0x0][0x290], RZ ;  /* 0x0000a40099067a25 */ /* 0x000fc600078e00ff */
[----:B------:R-:W-:Y:S01]  /*7610*/  LEA.HI.X R35, R8, c[0x0][0x274], R9, 0x1, P0 ;  /* 0x00009d0008237a11 */ /* 0x000fe200000f0c09 */
[----:B------:R-:W-:Y:S01]  /*7620*/  IMAD.IADD R7, R10, 0x1, R7 ;  /* 0x000000010a077824 */ /* 0x000fe200078e0207 */
[----:B------:R-:W-:Y:S02]  /*7630*/  LOP3.LUT R8, R11, 0xfffffffe, RZ, 0xc0, !PT ;  /* 0xfffffffe0b087812 */ /* 0x000fe400078ec0ff */
[----:B------:R-:W-:Y:S02]  /*7640*/  LEA R32, P0, R6, c[0x0][0x288], 0x1 ;  /* 0x0000a20006207a11 */ /* 0x000fe400078008ff */
[----:B------:R-:W-:Y:S02]  /*7650*/  IADD3 R62, -R8, R173, RZ ;  /* 0x000000ad083e7210 */ /* 0x000fe40007ffe1ff */
[----:B------:R-:W-:Y:S01]  /*7660*/  LEA.HI.X R33, R6, c[0x0][0x28c], R7, 0x1, P0 ;  /* 0x0000a30006217a11 */ /* 0x000fe200000f0c07 */
[----:B------:R-:W-:Y:S01]  /*7670*/  IMAD R6, R175, 0x80, R61 ;  /* 0x00000080af067824 */ /* 0x000fe200078e023d */
[----:B------:R-:W-:Y:S01]  /*7680*/  SHF.L.U32 R64, R62, 0x3, RZ ;  /* 0x000000033e407819 */ /* 0x000fe200000006ff */
[----:B------:R-:W-:Y:S05]  /*7690*/  @!P1 BRA `(.L_x_100) ;  /* 0x00002ab000009947 */ /* 0x000fea0003800000 */
[----:B------:R-:W-:Y:S01]  /*76a0*/  ISETP.GE.AND P0, PT, R6, R60, PT ;  /* 0x0000003c0600720c */ /* 0x000fe20003f06270 */
[----:B------:R-:W-:Y:S01]  /*76b0*/  BSSY B0, `(.L_x_101) ;  /* 0x000004d000007945 */ /* 0x000fe20003800000 */
[----:B------:R-:W-:Y:S01]  /*76c0*/  SHF.L.U32 R38, R62, 0x2, RZ ;  /* 0x000000023e267819 */ /* 0x000fe200000006ff */
        /* <DEDUP_REMOVED lines=12> */
[----:B------:R-:W-:Y:S05]  /*7790*/  @P0 BRA `(.L_x_102) ;  /* 0x000003e000000947 */ /* 0x000fea0003800000 */
[C---:B------:R-:W-:Y:S01]  /*77a0*/  IADD3 R13, R38.reuse, 0x8, RZ ;  /* 0x00000008260d7810 */ /* 0x040fe20007ffe0ff */
[----:B------:R-:W-:Y:S01]  /*77b0*/  CS2R R18, SRZ ;  /* 0x0000000000127805 */ /* 0x000fe2000001ff00 */
[----:B------:R-:W-:Y:S01]  /*77c0*/  ISETP.GE.AND P1, PT, R38, c[0x0][0x27c], PT ;  /* 0x00009f0026007a0c */ /* 0x000fe20003f26270 */
[----:B------:R-:W-:Y:S01]  /*77d0*/  CS2R R6, SRZ ;  /* 0x0000000000067805 */ /* 0x000fe2000001ff00 */
[----:B------:R-:W-:-:S02]  /*77e0*/  ISETP.GE.AND P0, PT, R13, c[0x0][0x27c], PT ;  /* 0x00009f000d007a0c */ /* 0x000fc40003f06270 */
[----:B------:R-:W-:-:S09]  /*77f0*/  IADD3 R14, R38, 0x10, RZ ;  /* 0x00000010260e7810 */ /* 0x000fd20007ffe0ff */
[C---:B------:R-:W-:Y:S02]  /*7800*/  @!P1 IMAD.WIDE R10, R38.reuse, 0x2, R34 ;  /* 0x00000002260a9825 */ /* 0x040fe400078e0222 */
[----:B------:R-:W-:Y:S02]  /*7810*/  @!P0 SHF.R.S32.HI R12, RZ, 0x1f, R13 ;  /* 0x0000001fff0c8819 */ /* 0x000fe4000001140d */
[----:B------:R-:W-:Y:S01]  /*7820*/  @!P1 IMAD.WIDE R8, R38, 0x2, R32 ;  /* 0x0000000226089825 */ /* 0x000fe200078e0220 */
[----:B------:R1:W5:Y:S01]  /*7830*/  @!P1 LD.E.64 R18, [R10.64] ;  /* 0x000000060a129980 */ /* 0x000362000c101b00 */
[----:B------:R-:W-:-:S03]  /*7840*/  @!P0 LEA.HI R12, R12, R13, RZ, 0x2 ;  /* 0x0000000d0c0c8211 */ /* 0x000fc600078f10ff */
[----:B------:R2:W5:Y:S01]  /*7850*/  @!P1 LD.E.64 R6, [R8.64] ;  /* 0x0000000608069980 */ /* 0x000562000c101b00 */
[----:B------:R-:W-:Y:S01]  /*7860*/  ISETP.GE.AND P1, PT, R14, c[0x0][0x27c], PT ;  /* 0x00009f000e007a0c */ /* 0x000fe20003f26270 */
[----:B------:R-:W-:Y:S01]  /*7870*/  CS2R R20, SRZ ;  /* 0x0000000000147805 */ /* 0x000fe2000001ff00 */
[----:B------:R-:W-:Y:S02]  /*7880*/  IADD3 R15, R38, 0x18, RZ ;  /* 0x00000018260f7810 */ /* 0x000fe40007ffe0ff */
[----:B-1----:R-:W-:Y:S01]  /*7890*/  @!P0 LOP3.LUT R10, R12, 0xfffffffc, RZ, 0xc0, !PT ;  /* 0xfffffffc0c0a8812 */ /* 0x002fe200078ec0ff */
[----:B--2---:R-:W-:-:S04]  /*78a0*/  CS2R R8, SRZ ;  /* 0x0000000000087805 */ /* 0x004fc8000001ff00 */
[----:B------:R-:W-:-:S04]  /*78b0*/  @!P0 IMAD.WIDE R12, R10, 0x2, R34 ;  /* 0x000000020a0c8825 */ /* 0x000fc800078e0222 */
[----:B------:R-:W-:Y:S01]  /*78c0*/  @!P0 IMAD.WIDE R10, R10, 0x2, R32 ;  /* 0x000000020a0a8825 */ /* 0x000fe200078e0220 */
[----:B------:R1:W5:Y:S04]  /*78d0*/  @!P0 LD.E.64 R20, [R12.64] ;  /* 0x000000060c148980 */ /* 0x000368000c101b00 */
[----:B------:R2:W5:Y:S01]  /*78e0*/  @!P0 LD.E.64 R8, [R10.64] ;  /* 0x000000060a088980 */ /* 0x000562000c101b00 */
[----:B------:R-:W-:Y:S01]  /*78f0*/  ISETP.GE.AND P0, PT, R15, c[0x0][0x27c], PT ;  /* 0x00009f000f007a0c */ /* 0x000fe20003f06270 */
[----:B------:R-:W-:Y:S01]  /*7900*/  CS2R R22, SRZ ;  /* 0x0000000000167805 */ /* 0x000fe2000001ff00 */
[----:B-1----:R-:W-:-:S04]  /*7910*/  @!P1 SHF.R.S32.HI R12, RZ, 0x1f, R14 ;  /* 0x0000001fff0c9819 */ /* 0x002fc8000001140e */
[----:B------:R-:W-:-:S04]  /*7920*/  @!P1 LEA.HI R12, R12, R14, RZ, 0x2 ;  /* 0x0000000e0c0c9211 */ /* 0x000fc800078f10ff */
[----:B------:R-:W-:-:S03]  /*7930*/  @!P1 LOP3.LUT R12, R12, 0xfffffffc, RZ, 0xc0, !PT ;  /* 0xfffffffc0c0c9812 */ /* 0x000fc600078ec0ff */
[----:B------:R-:W-:Y:S02]  /*7940*/  @!P0 SHF.R.S32.HI R14, RZ, 0x1f, R15 ;  /* 0x0000001fff0e8819 */ /* 0x000fe4000001140f */
[----:B--2---:R-:W-:Y:S02]  /*7950*/  @!P1 IMAD.WIDE R10, R12, 0x2, R34 ;  /* 0x000000020c0a9825 */ /* 0x004fe400078e0222 */
[----:B------:R-:W-:-:S03]  /*7960*/  @!P0 LEA.HI R14, R14, R15, RZ, 0x2 ;  /* 0x0000000f0e0e8211 */ /* 0x000fc600078f10ff */
[----:B------:R1:W5:Y:S01]  /*7970*/  @!P1 LD.E.64 R22, [R10.64] ;  /* 0x000000060a169980 */ /* 0x000362000c101b00 */
[----:B------:R-:W-:Y:S01]  /*7980*/  @!P0 LOP3.LUT R14, R14, 0xfffffffc, RZ, 0xc0, !PT ;  /* 0xfffffffc0e0e8812 */ /* 0x000fe200078ec0ff */
[----:B------:R-:W-:Y:S01]  /*7990*/  @!P1 IMAD.WIDE R26, R12, 0x2, R32 ;  /* 0x000000020c1a9825 */ /* 0x000fe200078e0220 */
[----:B------:R-:W-:Y:S01]  /*79a0*/  CS2R R24, SRZ ;  /* 0x0000000000187805 */ /* 0x000fe2000001ff00 */
[----:B------:R-:W-:Y:S02]  /*79b0*/  CS2R R12, SRZ ;  /* 0x00000000000c7805 */ /* 0x000fe4000001ff00 */
[----:B------:R-:W-:-:S04]  /*79c0*/  @!P0 IMAD.WIDE R16, R14, 0x2, R34 ;  /* 0x000000020e108825 */ /* 0x000fc800078e0222 */
[----:B------:R-:W-:Y:S01]  /*79d0*/  @!P0 IMAD.WIDE R14, R14, 0x2, R32 ;  /* 0x000000020e0e8825 */ /* 0x000fe200078e0220 */
[----:B------:R2:W5:Y:S04]  /*79e0*/  @!P0 LD.E.64 R24, [R16.64] ;  /* 0x0000000610188980 */ /* 0x000568000c101b00 */
[----:B------:R3:W5:Y:S01]  /*79f0*/  @!P0 LD.E.64 R12, [R14.64] ;  /* 0x000000060e0c8980 */ /* 0x000762000c101b00 */
[----:B-1----:R-:W-:-:S06]  /*7a00*/  CS2R R10, SRZ ;  /* 0x00000000000a7805 */ /* 0x002fcc000001ff00 */
[----:B------:R1:W5:Y:S02]  /*7a10*/  @!P1 LD.E.64 R10, [R26.64] ;  /* 0x000000061a0a9980 */ /* 0x000364000c101b00 */
[C---:B-1----:R-:W-:Y:S02]  /*7a20*/  IADD3 R26, R38.reuse, 0x20, RZ ;  /* 0x00000020261a7810 */ /* 0x042fe40007ffe0ff */
[----:B------:R-:W-:Y:S02]  /*7a30*/  IADD3 R27, R38, 0x28, RZ ;  /* 0x00000028261b7810 */ /* 0x000fe40007ffe0ff */
[----:B------:R-:W-:Y:S02]  /*7a40*/  ISETP.GE.AND P1, PT, R26, c[0x0][0x27c], PT ;  /* 0x00009f001a007a0c */ /* 0x000fe40003f26270 */
[----:B------:R-:W-:-:S11]  /*7a50*/  ISETP.GE.AND P0, PT, R27, c[0x0][0x27c], PT ;  /* 0x00009f001b007a0c */ /* 0x000fd60003f06270 */
[----:B---3--:R-:W-:Y:S02]  /*7a60*/  @!P1 SHF.R.S32.HI R15, RZ, 0x1f, R26 ;  /* 0x0000001fff0f9819 */ /* 0x008fe4000001141a */
[----:B------:R-:W-:Y:S02]  /*7a70*/  @!P0 SHF.R.S32.HI R14, RZ, 0x1f, R27 ;  /* 0x0000001fff0e8819 */ /* 0x000fe4000001141b */
[----:B------:R-:W-:Y:S02]  /*7a80*/  @!P1 LEA.HI R15, R15, R26, RZ, 0x2 ;  /* 0x0000001a0f0f9211 */ /* 0x000fe400078f10ff */
[----:B------:R-:W-:Y:S02]  /*7a90*/  @!P0 LEA.HI R14, R14, R27, RZ, 0x2 ;  /* 0x0000001b0e0e8211 */ /* 0x000fe400078f10ff */
[----:B------:R-:W-:Y:S02]  /*7aa0*/  @!P1 LOP3.LUT R15, R15, 0xfffffffc, RZ, 0xc0, !PT ;  /* 0xfffffffc0f0f9812 */ /* 0x000fe400078ec0ff */
[----:B------:R-:W-:Y:S01]  /*7ab0*/  @!P0 LOP3.LUT R14, R14, 0xfffffffc, RZ, 0xc0, !PT ;  /* 0xfffffffc0e0e8812 */ /* 0x000fe200078ec0ff */
[----:B------:R-:W-:-:S02]  /*7ac0*/  CS2R R26, SRZ ;  /* 0x00000000001a7805 */ /* 0x000fc4000001ff00 */
[C---:B------:R-:W-:Y:S01]  /*7ad0*/  @!P1 IMAD.WIDE R36, R15.reuse, 0x2, R34 ;  /* 0x000000020f249825 */ /* 0x040fe200078e0222 */
[----:B------:R-:W-:Y:S01]  /*7ae0*/  CS2R R28, SRZ ;  /* 0x00000000001c7805 */ /* 0x000fe2000001ff00 */
[----:B--2---:R-:W-:Y:S02]  /*7af0*/  CS2R R16, SRZ ;  /* 0x0000000000107805 */ /* 0x004fe4000001ff00 */
[----:B------:R-:W-:Y:S01]  /*7b00*/  @!P1 IMAD.WIDE R30, R15, 0x2, R32 ;  /* 0x000000020f1e9825 */ /* 0x000fe200078e0220 */
[----:B------:R1:W5:Y:S03]  /*7b10*/  @!P1 LD.E.64 R26, [R36.64] ;  /* 0x00000006241a9980 */ /* 0x000366000c101b00 */
[----:B------:R-:W-:-:S04]  /*7b20*/  @!P0 IMAD.WIDE R34, R14, 0x2, R34 ;  /* 0x000000020e228825 */ /* 0x000fc800078e0222 */
[----:B------:R-:W-:Y:S01]  /*7b30*/  @!P0 IMAD.WIDE R32, R14, 0x2, R32 ;  /* 0x000000020e208825 */ /* 0x000fe200078e0220 */
[----:B------:R1:W5:Y:S01]  /*7b40*/  @!P0 LD.E.64 R28, [R34.64] ;  /* 0x00000006221c8980 */ /* 0x000362000c101b00 */
[----:B------:R-:W-:-:S03]  /*7b50*/  CS2R R14, SRZ ;  /* 0x00000000000e7805 */ /* 0x000fc6000001ff00 */
[----:B------:R1:W5:Y:S04]  /*7b60*/  @!P0 LD.E.64 R16, [R32.64] ;  /* 0x0000000620108980 */ /* 0x000368000c101b00 */
[----:B------:R1:W5:Y:S02]  /*7b70*/  @!P1 LD.E.64 R14, [R30.64] ;  /* 0x000000061e0e9980 */ /* 0x000364000c101b00 */
.L_x_102:
[----:B------:R-:W-:Y:S05]  /*7b80*/  BSYNC B0 ;  /* 0x0000000000007941 */ /* 0x000fea0003800000 */
.L_x_101:
[----:B-----5:R-:W-:Y:S01]  /*7b90*/  IMAD.MOV.U32 R46, RZ, RZ, R24 ;  /* 0x000000ffff2e7224 */ /* 0x020fe200078e0018 */
[--C-:B------:R-:W-:Y:S01]  /*7ba0*/  SHF.R.U64 R43, R24, 0x10, R25.reuse ;  /* 0x00000010182b7819 */ /* 0x100fe20000001219 */
[--C-:B------:R-:W-:Y:S01]  /*7bb0*/  IMAD.MOV.U32 R45, RZ, RZ, R25.reuse ;  /* 0x000000ffff2d7224 */ /* 0x100fe200078e0019 */
[----:B-1----:R-:W-:Y:S01]  /*7bc0*/  SHF.R.U32.HI R34, RZ, 0x10, R25 ;  /* 0x00000010ff227819 */ /* 0x002fe20000011619 */
[----:B------:R-:W-:Y:S01]  /*7bd0*/  IMAD.MOV.U32 R50, RZ, RZ, R22 ;  /* 0x000000ffff327224 */ /* 0x000fe200078e0016 */
[----:B------:R-:W-:Y:S01]  /*7be0*/  SHF.R.U64 R47, R22, 0x10, R23 ;  /* 0x00000010162f7819 */ /* 0x000fe20000001217 */
[----:B------:R-:W-:Y:S01]  /*7bf0*/  IMAD.MOV.U32 R25, RZ, RZ, R6 ;  /* 0x000000ffff197224 */ /* 0x000fe200078e0006 */
[----:B------:R-:W-:Y:S01]  /*7c00*/  SHF.R.U64 R42, R14, 0x10, R15 ;  /* 0x000000100e2a7819 */ /* 0x000fe2000000120f */
[--C-:B------:R-:W-:Y:S01]  /*7c10*/  IMAD.MOV.U32 R24, RZ, RZ, R7.reuse ;  /* 0x000000ffff187224 */ /* 0x100fe200078e0007 */
[----:B------:R-:W-:Y:S01]  /*7c20*/  SHF.R.U64 R22, R6, 0x10, R7 ;  /* 0x0000001006167819 */ /* 0x000fe20000001207 */
[----:B------:R-:W-:Y:S01]  /*7c30*/  IMAD.MOV.U32 R36, RZ, RZ, R14 ;  /* 0x000000ffff247224 */ /* 0x000fe200078e000e */
[--C-:B------:R-:W-:Y:S01]  /*7c40*/  SHF.R.U32.HI R14, RZ, 0x10, R15.reuse ;  /* 0x00000010ff0e7819 */ /* 0x100fe2000001160f */
[----:B------:R-:W-:Y:S01]  /*7c50*/  IMAD.MOV.U32 R35, RZ, RZ, R15 ;  /* 0x000000ffff237224 */ /* 0x000fe200078e000f */
[----:B------:R-:W-:Y:S01]  /*7c60*/  SHF.R.U32.HI R7, RZ, 0x10, R7 ;  /* 0x00000010ff077819 */ /* 0x000fe20000011607 */
[----:B------:R-:W-:Y:S01]  /*7c70*/  IMAD.MOV.U32 R39, RZ, RZ, R16 ;  /* 0x000000ffff277224 */ /* 0x000fe200078e0010 */
[----:B------:R-:W-:Y:S01]  /*7c80*/  SHF.R.U64 R15, R16, 0x10, R17 ;  /* 0x00000010100f7819 */ /* 0x000fe20000001211 */
[----:B------:R-:W-:Y:S01]  /*7c90*/  IMAD.MOV.U32 R54, RZ, RZ, R20 ;  /* 0x000000ffff367224 */ /* 0x000fe200078e0014 */
[----:B------:R-:W-:Y:S01]  /*7ca0*/  SHF.R.S32.HI R16, RZ, 0x1f, R59 ;  /* 0x0000001fff107819 */ /* 0x000fe2000001143b */
[----:B------:R-:W-:Y:S01]  /*7cb0*/  IMAD.MOV.U32 R32, RZ, RZ, R28 ;  /* 0x000000ffff207224 */ /* 0x000fe200078e001c */
[----:B------:R-:W-:Y:S01]  /*7cc0*/  PRMT R25, R25, 0x5410, R24 ;  /* 0x0000541019197816 */ /* 0x000fe20000000018 */
[----:B------:R-:W-:Y:S01]  /*7cd0*/  IMAD.MOV.U32 R57, RZ, RZ, R18 ;  /* 0x000000ffff397224 */ /* 0x000fe200078e0012 */
[----:B------:R-:W-:Y:S01]  /*7ce0*/  PRMT R24, R22, 0x5410, R7 ;  /* 0x0000541016187816 */ /* 0x000fe20000000007 */
[----:B------:R-:W-:Y:S01]  /*7cf0*/  IMAD.MOV.U32 R56, RZ, RZ, R19 ;  /* 0x000000ffff387224 */ /* 0x000fe200078e0013 */
[----:B------:R-:W-:Y:S01]  /*7d00*/  LEA.HI R7, R16, R59, RZ, 0x2 ;  /* 0x0000003b10077211 */ /* 0x000fe200078f10ff */
[----:B------:R-:W-:Y:S01]  /*7d10*/  IMAD.MOV.U32 R49, RZ, RZ, R23 ;  /* 0x000000ffff317224 */ /* 0x000fe200078e0017 */
[----:B------:R-:W-:Y:S01]  /*7d20*/  SHF.R.U64 R51, R20, 0x10, R21 ;  /* 0x0000001014337819 */ /* 0x000fe20000001215 */
[----:B------:R-:W-:Y:S01]  /*7d30*/  IMAD.MOV.U32 R20, RZ, RZ, R9 ;  /* 0x000000ffff147224 */ /* 0x000fe200078e0009 */
[--C-:B------:R-:W-:Y:S01]  /*7d40*/  SHF.R.U64 R28, R28, 0x10, R29.reuse ;  /* 0x000000101c1c7819 */ /* 0x100fe2000000121d */
[----:B------:R-:W-:Y:S01]  /*7d50*/  IMAD.MOV.U32 R31, RZ, RZ, R29 ;  /* 0x000000ffff1f7224 */ /* 0x000fe200078e001d */
[----:B------:R-:W-:Y:S01]  /*7d60*/  SHF.R.U32.HI R6, RZ, 0x10, R9 ;  /* 0x00000010ff067819 */ /* 0x000fe20000011609 */
[----:B------:R-:W-:Y:S01]  /*7d70*/  IMAD.MOV.U32 R53, RZ, RZ, R21 ;  /* 0x000000ffff357224 */ /* 0x000fe200078e0015 */
[----:B------:R-:W-:Y:S01]  /*7d80*/  LOP3.LUT R7, R7, 0xfffffffc, RZ, 0xc0, !PT ;  /* 0xfffffffc07077812 */ /* 0x000fe200078ec0ff */
[----:B------:R-:W-:Y:S01]  /*7d90*/  IMAD.MOV.U32 R40, RZ, RZ, R27 ;  /* 0x000000ffff287224 */ /* 0x000fe200078e001b */
[--C-:B------:R-:W-:Y:S01]  /*7da0*/  SHF.R.U64 R55, R18, 0x10, R19.reuse ;  /* 0x0000001012377819 */ /* 0x100fe20000001213 */
[----:B------:R-:W-:Y:S01]  /*7db0*/  IMAD.MOV.U32 R18, RZ, RZ, R8 ;  /* 0x000000ffff127224 */ /* 0x000fe200078e0008 */
[----:B------:R-:W-:Y:S01]  /*7dc0*/  SHF.R.U32.HI R52, RZ, 0x10, R19 ;  /* 0x00000010ff347819 */ /* 0x000fe20000011613 */
[----:B------:R-:W-:Y:S01]  /*7dd0*/  IMAD.IADD R7, R59, 0x1, -R7 ;  /* 0x000000013b077824 */ /* 0x000fe200078e0a07 */
[----:B------:R-:W-:Y:S01]  /*7de0*/  SHF.R.U64 R19, R8, 0x10, R9 ;  /* 0x0000001008137819 */ /* 0x000fe20000001209 */
[----:B------:R-:W-:Y:S01]  /*7df0*/  IMAD.MOV.U32 R8, RZ, RZ, R10 ;  /* 0x000000ffff087224 */ /* 0x000fe200078e000a */
[----:B------:R-:W-:Y:S01]  /*7e00*/  PRMT R35, R35, 0x5410, R28 ;  /* 0x0000541023237816 */ /* 0x000fe2000000001c */
[----:B------:R-:W-:Y:S01]  /*7e10*/  IMAD.MOV.U32 R37, RZ, RZ, R17 ;  /* 0x000000ffff257224 */ /* 0x000fe200078e0011 */
[----:B------:R-:W-:Y:S01]  /*7e20*/  SHF.R.U32.HI R30, RZ, 0x10, R27 ;  /* 0x00000010ff1e7819 */ /* 0x000fe2000001161b */
[----:B------:R-:W-:Y:S01]  /*7e30*/  IMAD.MOV.U32 R41, RZ, RZ, R26 ;  /* 0x000000ffff297224 */ /* 0x000fe200078e001a */
[----:B------:R-:W-:Y:S01]  /*7e40*/  PRMT R28, R6, 0x5410, R20 ;  /* 0x00005410061c7816 */ /* 0x000fe20000000014 */
[----:B------:R-:W-:-:S04]  /*7e50*/  DEPBAR.LE SB0, 0x1 ;  /* 0x000080400000791a */ /* 0x000fc80000000000 */
[--C-:B------:R-:W-:Y:S01]  /*7e60*/  SHF.R.U64 R10, R10, 0x10, R11.reuse ;  /* 0x000000100a0a7819 */ /* 0x100fe2000000120b */
[----:B------:R-:W-:Y:S01]  /*7e70*/  BSSY B1, `(.L_x_103) ;  /* 0x000012a000017945 */ /* 0x000fe20003800000 */
[----:B------:R-:W-:Y:S02]  /*7e80*/  SHF.R.U32.HI R9, RZ, 0x10, R11 ;  /* 0x00000010ff097819 */ /* 0x000fe4000001160b */
[----:B------:R-:W-:Y:S02]  /*7e90*/  LEA.HI R6, R61, R61, RZ, 0x1 ;  /* 0x0000003d3d067211 */ /* 0x000fe400078f08ff */
[----:B------:R-:W-:Y:S02]  /*7ea0*/  SHF.R.U32.HI R44, RZ, 0x10, R23 ;  /* 0x00000010ff2c7819 */ /* 0x000fe40000011617 */
[----:B------:R-:W-:Y:S02]  /*7eb0*/  SHF.R.U32.HI R23, RZ, 0x10, R29 ;  /* 0x00000010ff177819 */ /* 0x000fe4000001161d */
[----:B------:R-:W-:-:S02]  /*7ec0*/  PRMT R34, R34, 0x5410, R30 ;  /* 0x0000541022227816 */ /* 0x000fc4000000001e */
[----:B------:R-:W-:Y:S02]  /*7ed0*/  SHF.R.U32.HI R29, RZ, 0x10, R13 ;  /* 0x00000010ff1d7819 */ /* 0x000fe4000001160d */
[----:B------:R-:W-:Y:S01]  /*7ee0*/  PRMT R30, R10, 0x5410, R9 ;  /* 0x000054100a1e7816 */ /* 0x000fe20000000009 */
[----:B------:R-:W-:Y:S01]  /*7ef0*/  IMAD.SHL.U32 R9, R7, 0x40, RZ ;  /* 0x0000004007097824 */ /* 0x000fe200078e00ff */
[----:B------:R-:W-:Y:S02]  /*7f00*/  LOP3.LUT R6, R6, 0x7fffffe, RZ, 0xc0, !PT ;  /* 0x07fffffe06067812 */ /* 0x000fe400078ec0ff */
[----:B------:R-:W-:Y:S01]  /*7f10*/  SHF.R.U32.HI R48, RZ, 0x10, R21 ;  /* 0x00000010ff307819 */ /* 0x000fe20000011615 */
[----:B------:R-:W-:Y:S01]  /*7f20*/  IMAD.MOV.U32 R21, RZ, RZ, R11 ;  /* 0x000000ffff157224 */ /* 0x000fe200078e000b */
[----:B------:R-:W-:Y:S01]  /*7f30*/  SHF.R.U64 R33, R26, 0x10, R27 ;  /* 0x000000101a217819 */ /* 0x000fe2000000121b */
[----:B------:R-:W-:Y:S01]  /*7f40*/  IMAD.MOV.U32 R11, RZ, RZ, R12 ;  /* 0x000000ffff0b7224 */ /* 0x000fe200078e000c */
[----:B------:R-:W-:Y:S01]  /*7f50*/  PRMT R29, R29, 0x5410, R8 ;  /* 0x000054101d1d7816 */ /* 0x000fe20000000008 */
[----:B------:R-:W-:Y:S01]  /*7f60*/  IMAD.IADD R8, R61, 0x1, -R6 ;  /* 0x000000013d087824 */ /* 0x000fe200078e0a06 */
[--C-:B------:R-:W-:Y:S01]  /*7f70*/  SHF.R.U64 R27, R12, 0x10, R13.reuse ;  /* 0x000000100c1b7819 */ /* 0x100fe2000000120d */
[----:B------:R-:W-:Y:S01]  /*7f80*/  IMAD R12, R175, -0x80, R60 ;  /* 0xffffff80af0c7824 */ /* 0x000fe200078e023c */
[----:B------:R-:W-:Y:S01]  /*7f90*/  LOP3.LUT R6, R9, 0xc0, RZ, 0xc0, !PT ;  /* 0x000000c009067812 */ /* 0x000fe200078ec0ff */
[----:B------:R-:W-:Y:S01]  /*7fa0*/  IMAD R8, R63, 0x8, R8 ;  /* 0x000000083f087824 */ /* 0x000fe200078e0208 */
[----:B------:R-:W-:Y:S01]  /*7fb0*/  BAR.SYNC.DEFER_BLOCKING 0x0 ;  /* 0x0000000000007b1d */ /* 0x000fe20000010000 */
[----:B------:R-:W-:Y:S01]  /*7fc0*/  LOP3.LUT P1, RZ, R7, 0x2, RZ, 0xc0, !PT ;  /* 0x0000000207ff7812 */ /* 0x000fe2000782c0ff */
[----:B------:R-:W-:Y:S01]  /*7fd0*/  IMAD.MOV.U32 R26, RZ, RZ, R13 ;  /* 0x000000ffff1a7224 */ /* 0x000fe200078e000d */
[----:B------:R-:W-:-:S02]  /*7fe0*/  PRMT R37, R37, 0x5410, R23 ;  /* 0x0000541025257816 */ /* 0x000fc40000000017 */
[----:B------:R-:W-:Y:S02]  /*7ff0*/  LOP3.LUT R7, R6, 0x8, R64, 0xf8, !PT ;  /* 0x0000000806077812 */ /* 0x000fe400078ef840 */
[----:B------:R-:W-:Y:S02]  /*8000*/  SHF.R.U32.HI R6, RZ, 0x3, R6 ;  /* 0x00000003ff067819 */ /* 0x000fe40000011606 */
[----:B------:R-:W-:Y:S02]  /*8010*/  IMNMX R23, R12, 0x80, PT ;  /* 0x000000800c177817 */ /* 0x000fe40003800200 */
[----:B------:R-:W-:Y:S02]  /*8020*/  LOP3.LUT R6, R7, R6, RZ, 0x3c, !PT ;  /* 0x0000000607067212 */ /* 0x000fe400078e3cff */
[----:B------:R-:W-:Y:S02]  /*8030*/  ISETP.GE.AND P0, PT, R61, R23, PT ;  /* 0x000000173d00720c */ /* 0x000fe40003f06270 */
[----:B------:R-:W-:Y:S01]  /*8040*/  SHF.R.U32.HI R13, RZ, 0x10, R17 ;  /* 0x00000010ff0d7819 */ /* 0x000fe20000011611 */
[----:B------:R-:W-:Y:S01]  /*8050*/  IMAD.U32 R6, R8, 0x20, R6 ;  /* 0x0000002008067824 */ /* 0x000fe200078e0006 */
[----:B------:R-:W-:-:S02]  /*8060*/  PRMT R39, R39, 0x5410, R31 ;  /* 0x0000541027277816 */ /* 0x000fc4000000001f */
[----:B------:R-:W-:Y:S02]  /*8070*/  PRMT R36, R36, 0x5410, R32 ;  /* 0x0000541024247816 */ /* 0x000fe40000000020 */
[C---:B------:R-:W-:Y:S02]  /*8080*/  IADD3 R7, R6.reuse, 0x10, RZ ;  /* 0x0000001006077810 */ /* 0x040fe40007ffe0ff */
[----:B------:R-:W-:Y:S02]  /*8090*/  @P1 IADD3 R7, R6, -0x10, RZ ;  /* 0xfffffff006071810 */ /* 0x000fe40007ffe0ff */
[----:B------:R-:W-:Y:S02]  /*80a0*/  PRMT R31, R21, 0x5410, R11 ;  /* 0x00005410151f7816 */ /* 0x000fe4000000000b */
[----:B------:R-:W-:Y:S02]  /*80b0*/  PRMT R26, R26, 0x5410, R18 ;  /* 0x000054101a1a7816 */ /* 0x000fe40000000012 */
[----:B------:R-:W-:-:S02]  /*80c0*/  PRMT R27, R27, 0x5410, R19 ;  /* 0x000054101b1b7816 */ /* 0x000fc40000000013 */
[----:B------:R-:W-:Y:S02]  /*80d0*/  PRMT R32, R14, 0x5410, R15 ;  /* 0x000054100e207816 */ /* 0x000fe4000000000f */
[----:B------:R-:W-:Y:S02]  /*80e0*/  PRMT R33, R33, 0x5410, R13 ;  /* 0x0000541021217816 */ /* 0x000fe4000000000d */
[----:B------:R-:W-:Y:S02]  /*80f0*/  LEA R21, R6, 0x6100, 0x1 ;  /* 0x0000610006157811 */ /* 0x000fe400078e08ff */
[----:B------:R-:W-:Y:S01]  /*8100*/  LEA R22, R7, 0x6100, 0x1 ;  /* 0x0000610007167811 */ /* 0x000fe200078e08ff */
[----:B------:R-:W-:Y:S05]  /*8110*/  @P0 BRA `(.L_x_104) ;  /* 0x00000ff000000947 */ /* 0x000fea0003800000 */
[----:B------:R-:W-:Y:S01]  /*8120*/  ISETP.GE.AND P0, PT, R38, c[0x0][0x27c], PT ;  /* 0x00009f0026007a0c */ /* 0x000fe20003f06270 */
[----:B------:R-:W-:-:S12]  /*8130*/  BSSY B0, `(.L_x_105) ;  /* 0x0000028000007945 */ /* 0x000fd80003800000 */
[----:B------:R-:W-:Y:S05]  /*8140*/  @P0 BRA `(.L_x_106) ;  /* 0x0000026000000947 */ /* 0x000fea0003800000 */
[----:B------:R-:W1:Y:S01]  /*8150*/  LDS.128 R8, [R21] ;  /* 0x0000000015087984 */ /* 0x000e620000000c00 */
[----:B------:R-:W-:Y:S02]  /*8160*/  HADD2.F32 R15, -RZ, R25.H0_H0 ;  /* 0x20000019ff0f7230 */ /* 0x000fe40000004100 */
[----:B------:R-:W-:Y:S02]  /*8170*/  HADD2.F32 R6, -RZ, R24.H0_H0 ;  /* 0x20000018ff067230 */ /* 0x000fe40000004100 */
[----:B------:R-:W-:Y:S02]  /*8180*/  HADD2.F32 R7, -RZ, R55.H0_H0 ;  /* 0x20000037ff077230 */ /* 0x000fe40000004100 */
[--C-:B-1----:R-:W-:Y:S02]  /*8190*/  HADD2.F32 R14, -RZ, R8.reuse.H1_H1 ;  /* 0x30000008ff0e7230 */ /* 0x102fe40000004100 */
[----:B------:R-:W-:Y:S02]  /*81a0*/  HADD2.F32 R16, -RZ, R8.H0_H0 ;  /* 0x20000008ff107230 */ /* 0x000fe40000004100 */
[----:B------:R-:W-:-:S02]  /*81b0*/  HADD2.F32 R12, -RZ, R9.H1_H1 ;  /* 0x30000009ff0c7230 */ /* 0x000fc40000004100 */
[----:B------:R-:W-:Y:S02]  /*81c0*/  HADD2.F32 R13, -RZ, R9.H0_H0 ;  /* 0x20000009ff0d7230 */ /* 0x000fe40000004100 */
[--C-:B------:R-:W-:Y:S01]  /*81d0*/  HADD2.F32 R18, -RZ, R10.reuse.H0_H0 ;  /* 0x2000000aff127230 */ /* 0x100fe20000004100 */
[-C--:B------:R-:W-:Y:S01]  /*81e0*/  FMUL.FTZ R9, R12, R6.reuse ;  /* 0x000000060c097220 */ /* 0x080fe20000410000 */
[----:B------:R-:W-:Y:S01]  /*81f0*/  HADD2.F32 R17, -RZ, R10.H1_H1 ;  /* 0x3000000aff117230 */ /* 0x000fe20000004100 */
[-C--:B------:R-:W-:Y:S01]  /*8200*/  FMUL.FTZ R10, R14, R15.reuse ;  /* 0x0000000f0e0a7220 */ /* 0x080fe20000410000 */
[----:B------:R-:W-:Y:S01]  /*8210*/  HADD2.F32 R8, -RZ, R57.H0_H0 ;  /* 0x20000039ff087230 */ /* 0x000fe20000004100 */
[----:B------:R-:W-:Y:S01]  /*8220*/  FMUL.FTZ R15, R16, R15 ;  /* 0x0000000f100f7220 */ /* 0x000fe20000410000 */
[--C-:B------:R-:W-:Y:S01]  /*8230*/  HADD2.F32 R19, -RZ, R11.reuse.H1_H1 ;  /* 0x3000000bff137230 */ /* 0x100fe20000004100 */
[----:B------:R-:W-:Y:S01]  /*8240*/  FMUL.FTZ R6, R13, R6 ;  /* 0x000000060d067220 */ /* 0x000fe20000410000 */
[----:B------:R-:W-:Y:S01]  /*8250*/  HADD2.F32 R20, -RZ, R11.H0_H0 ;  /* 0x2000000bff147230 */ /* 0x000fe20000004100 */
[----:B------:R-:W-:-:S02]  /*8260*/  FFMA.FTZ R15, R14, R8, R15 ;  /* 0x000000080e0f7223 */ /* 0x000fc4000001000f */
[-C--:B------:R-:W-:Y:S01]  /*8270*/  FFMA.FTZ R14, R13, R7.reuse, -R9 ;  /* 0x000000070d0e7223 */ /* 0x080fe20000010809 */
[----:B------:R-:W-:Y:S01]  /*8280*/  HADD2.F32 R9, -RZ, R25.H1_H1 ;  /* 0x30000019ff097230 */ /* 0x000fe20000004100 */
[----:B------:R-:W-:Y:S01]  /*8290*/  FFMA.FTZ R13, R12, R7, R6 ;  /* 0x000000070c0d7223 */ /* 0x000fe20000010006 */
[----:B------:R-:W-:Y:S01]  /*82a0*/  HADD2.F32 R6, -RZ, R24.H1_H1 ;  /* 0x30000018ff067230 */ /* 0x000fe20000004100 */
[----:B------:R-:W-:Y:S01]  /*82b0*/  FFMA.FTZ R16, R16, R8, -R10 ;  /* 0x0000000810107223 */ /* 0x000fe2000001080a */
[----:B------:R-:W-:Y:S01]  /*82c0*/  HADD2.F32 R8, -RZ, R56.H0_H0 ;  /* 0x20000038ff087230 */ /* 0x000fe20000004100 */
[-C--:B------:R-:W-:Y:S01]  /*82d0*/  FMUL.FTZ R11, R17, R9.reuse ;  /* 0x00000009110b7220 */ /* 0x080fe20000410000 */
[----:B------:R-:W-:Y:S01]  /*82e0*/  HADD2.F32 R7, -RZ, R52.H0_H0 ;  /* 0x20000034ff077230 */ /* 0x000fe20000004100 */
[----:B------:R-:W-:Y:S02]  /*82f0*/  FMUL.FTZ R10, R18, R9 ;  /* 0x00000009120a7220 */ /* 0x000fe40000410000 */
[----:B------:R-:W-:-:S02]  /*8300*/  FMUL.FTZ R9, R19, R6 ;  /* 0x0000000613097220 */ /* 0x000fc40000410000 */
[----:B------:R-:W-:Y:S02]  /*8310*/  FMUL.FTZ R6, R20, R6 ;  /* 0x0000000614067220 */ /* 0x000fe40000410000 */
[-C--:B------:R-:W-:Y:S02]  /*8320*/  FFMA.FTZ R12, R18, R8.reuse, -R11 ;  /* 0x00000008120c7223 */ /* 0x080fe4000001080b */
[----:B------:R-:W-:Y:S01]  /*8330*/  FFMA.FTZ R10, R17, R8, R10 ;  /* 0x00000008110a7223 */ /* 0x000fe2000001000a */
[----:B------:R-:W-:Y:S01]  /*8340*/  F2FP.PACK_AB R8, R15, R16 ;  /* 0x000000100f08723e */ /* 0x000fe200000000ff */
[-C--:B------:R-:W-:Y:S01]  /*8350*/  FFMA.FTZ R11, R20, R7.reuse, -R9 ;  /* 0x00000007140b7223 */ /* 0x080fe20000010809 */
[----:B------:R-:W-:Y:S01]  /*8360*/  F2FP.PACK_AB R9, R13, R14 ;  /* 0x0000000e0d09723e */ /* 0x000fe200000000ff */
[----:B------:R-:W-:Y:S01]  /*8370*/  FFMA.FTZ R6, R19, R7, R6 ;  /* 0x0000000713067223 */ /* 0x000fe20000010006 */
[----:B------:R-:W-:-:S04]  /*8380*/  F2FP.PACK_AB R10, R10, R12 ;  /* 0x0000000c0a0a723e */ /* 0x000fc800000000ff */
[----:B------:R-:W-:-:S05]  /*8390*/  F2FP.PACK_AB R11, R6, R11 ;  /* 0x0000000b060b723e */ /* 0x000fca00000000ff */
[----:B------:R1:W-:Y:S02]  /*83a0*/  STS.128 [R21], R8 ;  /* 0x0000000815007388 */ /* 0x0003e40000000c00 */
.L_x_106:
[----:B------:R-:W-:Y:S05]  /*83b0*/  BSYNC B0 ;  /* 0x0000000000007941 */ /* 0x000fea0003800000 */
.L_x_105:
[----:B------:R-:W-:Y:S01]  /*83c0*/  IADD3 R6, R38, 0x8, RZ ;  /* 0x0000000826067810 */ /* 0x000fe20007ffe0ff */
[----:B------:R-:W-:Y:S03]  /*83d0*/  BSSY B0, `(.L_x_107) ;  /* 0x0000029000007945 */ /* 0x000fe60003800000 */
[----:B------:R-:W-:-:S13]  /*83e0*/  ISETP.GE.AND P0, PT, R6, c[0x0][0x27c], PT ;  /* 0x00009f0006007a0c */ /* 0x000fda0003f06270 */
[----:B------:R-:W-:Y:S05]  /*83f0*/  @P0 BRA `(.L_x_108) ;  /* 0x0000026000000947 */ /* 0x000fea0003800000 */
[----:B-1----:R-:W1:Y:S01]  /*8400*/  LDS.128 R8, [R22] ;  /* 0x0000000016087984 */ /* 0x002e620000000c00 */
[----:B------:R-:W-:Y:S02]  /*8410*/  HADD2.F32 R15, -RZ, R26.H1_H1 ;  /* 0x3000001aff0f7230 */ /* 0x000fe40000004100 */
[----:B------:R-:W-:Y:S02]  /*8420*/  HADD2.F32 R6, -RZ, R27.H1_H1 ;  /* 0x3000001bff067230 */ /* 0x000fe40000004100 */
        /* <DEDUP_REMOVED lines=16> */
[--C-:B------:R-:W-:Y:S01]  /*8530*/  HADD2.F32 R9, -RZ, R28.reuse.H1_H1 ;  /* 0x3000001cff097230 */ /* 0x100fe20000004100 */
[----:B------:R-:W-:Y:S01]  /*8540*/  FFMA.FTZ R13, R12, R7, R6 ;  /* 0x000000070c0d7223 */ /* 0x000fe20000010006 */
[----:B------:R-:W-:Y:S01]  /*8550*/  HADD2.F32 R6, -RZ, R28.H0_H0 ;  /* 0x2000001cff067230 */ /* 0x000fe20000004100 */
        /* <DEDUP_REMOVED lines=16> */
.L_x_108:
[----:B------:R-:W-:Y:S05]  /*8660*/  BSYNC B0 ;  /* 0x0000000000007941 */ /* 0x000fea0003800000 */
.L_x_107:
[----:B------:R-:W-:Y:S01]  /*8670*/  IADD3 R6, R38, 0x10, RZ ;  /* 0x0000001026067810 */ /* 0x000fe20007ffe0ff */
[----:B------:R-:W-:Y:S03]  /*8680*/  BSSY B0, `(.L_x_109) ;  /* 0x0000029000007945 */ /* 0x000fe60003800000 */
[----:B------:R-:W-:-:S13]  /*8690*/  ISETP.GE.AND P0, PT, R6, c[0x0][0x27c], PT ;  /* 0x00009f0006007a0c */ /* 0x000fda0003f06270 */
[----:B------:R-:W-:Y:S05]  /*86a0*/  @P0 BRA `(.L_x_110) ;  /* 0x0000026000000947 */ /* 0x000fea0003800000 */
[----:B-1----:R-:W1:Y:S01]  /*86b0*/  LDS.128 R8, [R21+0x2000] ;  /* 0x0020000015087984 */ /* 0x002e620000000c00 */
[----:B------:R-:W-:Y:S02]  /*86c0*/  HADD2.F32 R15, -RZ, R29.H1_H1 ;  /* 0x3000001dff0f7230 */ /* 0x000fe40000004100 */
        /* <DEDUP_REMOVED lines=17> */
[----:B------:R-:W-:Y:S01]  /*87e0*/  HADD2.F32 R9, -RZ, R31.H0_H0 ;  /* 0x2000001fff097230 */ /* 0x000fe20000004100 */
        /* <DEDUP_REMOVED lines=17> */
[----:B------:R1:W-:Y:S02]  /*8900*/  STS.128 [R21+0x2000], R8 ;  /* 0x0020000815007388 */ /* 0x0003e40000000c00 */
.L_x_110:
[----:B------:R-:W-:Y:S05]  /*8910*/  BSYNC B0 ;  /* 0x0000000000007941 */ /* 0x000fea0003800000 */
.L_x_109:
        /* <DEDUP_REMOVED lines=42> */
.L_x_112:
[----:B------:R-:W-:Y:S05]  /*8bc0*/  BSYNC B0 ;  /* 0x0000000000007941 */ /* 0x000fea0003800000 */
.L_x_111:
[----:B------:R-:W-:Y:S01]  /*8bd0*/  IADD3 R6, R38, 0x20, RZ ;  /* 0x0000002026067810 */ /* 0x000fe20007ffe0ff */
[----:B------:R-:W-:Y:S03]  /*8be0*/  BSSY B0, `(.L_x_113) ;  /* 0x0000029000007945 */ /* 0x000fe60003800000 */
[----:B------:R-:W-:-:S13]  /*8bf0*/  ISETP.GE.AND P0, PT, R6, c[0x0][0x27c], PT ;  /* 0x00009f0006007a0c */ /* 0x000fda0003f06270 */
[----:B------:R-:W-:Y:S05]  /*8c00*/  @P0 BRA `(.L_x_114) ;  /* 0x0000026000000947 */ /* 0x000fea0003800000 */
[----:B-1----:R-:W1:Y:S01]  /*8c10*/  LDS.128 R8, [R21+0x4000] ;  /* 0x0040000015087984 */ /* 0x002e620000000c00 */
        /* <DEDUP_REMOVED lines=24> */
[----:B------:R-:W-:Y:S01]  /*8da0*/  HADD2.F32 R7, -RZ, R34.H1_H1 ;  /* 0x30000022ff077230 */ /* 0x000fe20000004100 */
        /* <DEDUP_REMOVED lines=12> */
.L_x_114:
[----:B------:R-:W-:Y:S05]  /*8e70*/  BSYNC B0 ;  /* 0x0000000000007941 */ /* 0x000fea0003800000 */
.L_x_113:
[----:B------:R-:W-:-:S04]  /*8e80*/  IADD3 R6, R38, 0x28, RZ ;  /* 0x0000002826067810 */ /* 0x000fc80007ffe0ff */
[----:B------:R-:W-:-:S13]  /*8e90*/  ISETP.GE.AND P0, PT, R6, c[0x0][0x27c], PT ;  /* 0x00009f0006007a0c */ /* 0x000fda0003f06270 */
[----:B------:R-:W-:Y:S05]  /*8ea0*/  @P0 BRA `(.L_x_104) ;  /* 0x0000026000000947 */ /* 0x000fea0003800000 */
[----:B-1----:R-:W1:Y:S01]  /*8eb0*/  LDS.128 R8, [R22+0x4000] ;  /* 0x0040000016087984 */ /* 0x002e620000000c00 */
[----:B------:R-:W-:Y:S02]  /*8ec0*/  HADD2.F32 R15, -RZ, R39.H0_H0 ;  /* 0x20000027ff0f7230 */ /* 0x000fe40000004100 */
[----:B------:R-:W-:Y:S02]  /*8ed0*/  HADD2.F32 R6, -RZ, R32.H1_H1 ;  /* 0x30000020ff067230 */ /* 0x000fe40000004100 */
[----:B------:R-:W-:Y:S02]  /*8ee0*/  HADD2.F32 R7, -RZ, R35.H1_H1 ;  /* 0x30000023ff077230 */ /* 0x000fe40000004100 */
        /* <DEDUP_REMOVED lines=8> */
[----:B------:R-:W-:Y:S01]  /*8f70*/  HADD2.F32 R8, -RZ, R36.H1_H1 ;  /* 0x30000024ff087230 */ /* 0x000fe20000004100 */
        /* <DEDUP_REMOVED lines=10> */
[----:B------:R-:W-:Y:S01]  /*9020*/  HADD2.F32 R8, -RZ, R39.H1_H1 ;  /* 0x30000027ff087230 */ /* 0x000fe20000004100 */
        /* <DEDUP_REMOVED lines=14> */
.L_x_104:
[----:B------:R-:W-:Y:S05]  /*9110*/  BSYNC B1 ;  /* 0x0000000000017941 */ /* 0x000fea0003800000 */
.L_x_103:
[----:B------:R-:W-:-:S04]  /*9120*/  IADD3 R6, R61, 0x40, RZ ;  /* 0x000000403d067810 */ /* 0x000fc80007ffe0ff */
[----:B------:R-:W-:-:S13]  /*9130*/  ISETP.GE.AND P0, PT, R6, R23, PT ;  /* 0x000000170600720c */ /* 0x000fda0003f06270 */
[----:B------:R-:W-:Y:S05]  /*9140*/  @P0 BRA `(.L_x_115) ;  /* 0x0000411000000947 */ /* 0x000fea0003800000 */
[----:B------:R-:W-:Y:S01]  /*9150*/  ISETP.GE.AND P0, PT, R38, c[0x0][0x27c], PT ;  /* 0x00009f0026007a0c */ /* 0x000fe20003f06270 */
[----:B------:R-:W-:-:S12]  /*9160*/  BSSY B0, `(.L_x_116) ;  /* 0x0000028000007945 */ /* 0x000fd80003800000 */
        /* <DEDUP_REMOVED lines=10> */
[C---:B------:R-:W-:Y:S01]  /*9210*/  FMUL.FTZ R9, R6.reuse, R12 ;  /* 0x0000000c06097220 */ /* 0x040fe20000410000 */
[----:B------:R-:W-:Y:S01]  /*9220*/  HADD2.F32 R17, -RZ, R10.H1_H1 ;  /* 0x3000000aff117230 */ /* 0x000fe20000004100 */
[C---:B------:R-:W-:Y:S01]  /*9230*/  FMUL.FTZ R10, R15.reuse, R14 ;  /* 0x0000000e0f0a7220 */ /* 0x040fe20000410000 */
[----:B------:R-:W-:Y:S01]  /*9240*/  HADD2.F32 R8, -RZ, R57.H0_H0 ;  /* 0x20000039ff087230 */ /* 0x000fe20000004100 */
[----:B------:R-:W-:Y:S01]  /*9250*/  FMUL.FTZ R15, R15, R16 ;  /* 0x000000100f0f7220 */ /* 0x000fe20000410000 */
[--C-:B------:R-:W-:Y:S01]  /*9260*/  HADD2.F32 R19, -RZ, R11.reuse.H1_H1 ;  /* 0x3000000bff137230 */ /* 0x100fe20000004100 */
[----:B------:R-:W-:Y:S01]  /*9270*/  FMUL.FTZ R6, R6, R13 ;  /* 0x0000000d06067220 */ /* 0x000fe20000410000 */
[----:B------:R-:W-:Y:S01]  /*9280*/  HADD2.F32 R20, -RZ, R11.H0_H0 ;  /* 0x2000000bff147230 */ /* 0x000fe20000004100 */
[----:B------:R-:W-:-:S02]  /*9290*/  FFMA.FTZ R15, R8, R14, R15 ;  /* 0x0000000e080f7223 */ /* 0x000fc4000001000f */
[C---:B------:R-:W-:Y:S01]  /*92a0*/  FFMA.FTZ R14, R7.reuse, R13, -R9 ;  /* 0x0000000d070e7223 */ /* 0x040fe20000010809 */
[----:B------:R-:W-:Y:S01]  /*92b0*/  HADD2.F32 R9, -RZ, R25.H1_H1 ;  /* 0x30000019ff097230 */ /* 0x000fe20000004100 */
[----:B------:R-:W-:Y:S01]  /*92c0*/  FFMA.FTZ R13, R7, R12, R6 ;  /* 0x0000000c070d7223 */ /* 0x000fe20000010006 */
[----:B------:R-:W-:Y:S01]  /*92d0*/  HADD2.F32 R6, -RZ, R24.H1_H1 ;  /* 0x30000018ff067230 */ /* 0x000fe20000004100 */
[----:B------:R-:W-:Y:S01]  /*92e0*/  FFMA.FTZ R16, R8, R16, -R10 ;  /* 0x0000001008107223 */ /* 0x000fe2000001080a */
[----:B------:R-:W-:Y:S01]  /*92f0*/  HADD2.F32 R8, -RZ, R56.H0_H0 ;  /* 0x20000038ff087230 */ /* 0x000fe20000004100 */
[C---:B------:R-:W-:Y:S01]  /*9300*/  FMUL.FTZ R11, R9.reuse, R17 ;  /* 0x00000011090b7220 */ /* 0x040fe20000410000 */
[----:B------:R-:W-:Y:S01]  /*9310*/  HADD2.F32 R7, -RZ, R52.H0_H0 ;  /* 0x20000034ff077230 */ /* 0x000fe20000004100 */
[----:B------:R-:W-:Y:S02]  /*9320*/  FMUL.FTZ R10, R9, R18 ;  /* 0x00000012090a7220 */ /* 0x000fe40000410000 */
[----:B------:R-:W-:-:S02]  /*9330*/  FMUL.FTZ R9, R6, R19 ;  /* 0x0000001306097220 */ /* 0x000fc40000410000 */
[----:B------:R-:W-:Y:S02]  /*9340*/  FMUL.FTZ R6, R6, R20 ;  /* 0x0000001406067220 */ /* 0x000fe40000410000 */
[C---:B------:R-:W-:Y:S02]  /*9350*/  FFMA.FTZ R12, R8.reuse, R18, -R11 ;  /* 0x00000012080c7223 */ /* 0x040fe4000001080b */
[----:B------:R-:W-:Y:S01]  /*9360*/  FFMA.FTZ R10, R8, R17, R10 ;  /* 0x00000011080a7223 */ /* 0x000fe2000001000a */
[----:B------:R-:W-:Y:S01]  /*9370*/  F2FP.PACK_AB R8, R15, R16 ;  /* 0x000000100f08723e */ /* 0x000fe200000000ff */
[----:B------:R-:W-:Y:S01]  /*9380*/  FFMA.FTZ R11, R7, R20, -R9 ;  /* 0x00000014070b7223 */ /* 0x000fe20000010809 */
[----:B------:R-:W-:Y:S01]  /*9390*/  F2FP.PACK_AB R9, R13, R14 ;  /* 0x0000000e0d09723e */ /* 0x000fe200000000ff */
[----:B------:R-:W-:Y:S01]  /*93a0*/  FFMA.FTZ R6, R7, R19, R6 ;  /* 0x0000001307067223 */ /* 0x000fe20000010006 */
[----:B------:R-:W-:-:S04]  /*93b0*/  F2FP.PACK_AB R10, R10, R12 ;  /* 0x0000000c0a0a723e */ /* 0x000fc800000000ff */
[----:B------:R-:W-:-:S05]  /*93c0*/  F2FP.PACK_AB R11, R6, R11 ;  /* 0x0000000b060b723e */ /* 0x000fca00000000ff */
[----:B------:R1:W-:Y:S02]  /*93d0*/  STS.128 [R21+0x1000], R8 ;  /* 0x0010000815007388 */ /* 0x0003e40000000c00 */
.L_x_117:
[----:B------:R-:W-:Y:S05]  /*93e0*/  BSYNC B0 ;  /* 0x0000000000007941 */ /* 0x000fea0003800000 */
.L_x_116:
[----:B------:R-:W-:Y:S01]  /*93f0*/  IADD3 R6, R38, 0x8, RZ ;  /* 0x0000000826067810 */ /* 0x000fe20007ffe0ff */
[----:B------:R-:W-:Y:S03]  /*9400*/  BSSY B0, `(.L_x_118) ;  /* 0x0000029000007945 */ /* 0x000fe60003800000 */
[----:B------:R-:W-:-:S13]  /*9410*/  ISETP.GE.AND P0, PT, R6, c[0x0][0x27c], PT ;  /* 0x00009f0006007a0c */ /* 0x000fda0003f06270 */
[----:B------:R-:W-:Y:S05]  /*9420*/  @P0 BRA `(.L_x_119) ;  /* 0x0000026000000947 */ /* 0x000fea0003800000 */
[----:B-1----:R-:W1:Y:S01]  /*9430*/  LDS.128 R8, [R22+0x1000] ;  /* 0x0010000016087984 */ /* 0x002e620000000c00 */
        /* <DEDUP_REMOVED lines=18> */
[--C-:B------:R-:W-:Y:S01]  /*9560*/  HADD2.F32 R9, -RZ, R28.reuse.H1_H1 ;  /* 0x3000001cff097230 */ /* 0x100fe20000004100 */
[----:B------:R-:W-:Y:S01]  /*9570*/  FFMA.FTZ R13, R7, R12, R6 ;  /* 0x0000000c070d7223 */ /* 0x000fe20000010006 */
[----:B------:R-:W-:Y:S01]  /*9580*/  HADD2.F32 R6, -RZ, R28.H0_H0 ;  /* 0x2000001cff067230 */ /* 0x000fe20000004100 */
        /* <DEDUP_REMOVED lines=16> */
.L_x_119:
[----:B------:R-:W-:Y:S05]  /*9690*/  BSYNC B0 ;  /* 0x0000000000007941 */ /* 0x000fea0003800000 */
.L_x_118:
        /* <DEDUP_REMOVED lines=23> */
[----:B------:R-:W-:Y:S01]  /*9810*/  HADD2.F32 R9, -RZ, R31.H0_H0 ;  /* 0x2000001fff097230 */ /* 0x000fe20000004100 */
        /* <DEDUP_REMOVED lines=18> */
.L_x_121:
[----:B------:R-:W-:Y:S05]  /*9940*/  BSYNC B0 ;  /* 0x0000000000007941 */ /* 0x000fea0003800000 */
.L_x_120:
        /* <DEDUP_REMOVED lines=42> */
.L_x_123:
[----:B------:R-:W-:Y:S05]  /*9bf0*/  BSYNC B0 ;  /* 0x0000000000007941 */ /* 0x000fea0003800000 */
.L_x_122:
        /* <DEDUP_REMOVED lines=29> */
[----:B------:R-:W-:Y:S01]  /*9dd0*/  HADD2.F32 R7, -RZ, R34.H1_H1 ;  /* 0x30000022ff077230 */ /* 0x000fe20000004100 */
        /* <DEDUP_REMOVED lines=12> */
.L_x_125:
[----:B------:R-:W-:Y:S05]  /*9ea0*/  BSYNC B0 ;  /* 0x0000000000007941 */ /* 0x000fea0003800000 */
.L_x_124:
        /* <DEDUP_REMOVED lines=15> */
[----:B------:R-:W-:Y:S01]  /*9fa0*/  HADD2.F32 R8, -RZ, R36.H1_H1 ;  /* 0x30000024ff087230 */ /* 0x000fe20000004100 */
        /* <DEDUP_REMOVED lines=10> */
[----:B------:R-:W-:Y:S01]  /*a050*/  HADD2.F32 R8, -RZ, R39.H1_H1 ;  /* 0x30000027ff087230 */ /* 0x000fe20000004100 */
        /* <DEDUP_REMOVED lines=13> */
[----:B------:R1:W-:Y:S01]  /*a130*/  STS.128 [R22+0x5000], R8 ;  /* 0x0050000816007388 */ /* 0x0003e20000000c00 */
[----:B------:R-:W-:Y:S05]  /*a140*/  BRA `(.L_x_115) ;  /* 0x0000311000007947 */ /* 0x000fea0003800000 */
.L_x_100:
        /* <DEDUP_REMOVED lines=15> */
[C---:B------:R-:W-:Y:S01]  /*a240*/  ISETP.GE.AND P0, PT, R64.reuse, c[0x0][0x27c], PT ;  /* 0x00009f0040007a0c */ /* 0x040fe20003f06270 */
[----:B------:R-:W-:Y:S01]  /*a250*/  CS2R R22, SRZ ;  /* 0x0000000000167805 */ /* 0x000fe2000001ff00 */
[----:B------:R-:W-:Y:S01]  /*a260*/  CS2R R20, SRZ ;  /* 0x0000000000147805 */ /* 0x000fe2000001ff00 */
[----:B------:R-:W-:Y:S01]  /*a270*/  CS2R R10, SRZ ;  /* 0x00000000000a7805 */ /* 0x000fe2000001ff00 */
[----:B------:R-:W-:Y:S01]  /*a280*/  CS2R R8, SRZ ;  /* 0x0000000000087805 */ /* 0x000fe2000001ff00 */
[----:B------:R-:W-:-:S02]  /*a290*/  IADD3 R14, R64, 0x10, RZ ;  /* 0x00000010400e7810 */ /* 0x000fc40007ffe0ff */
[----:B------:R-:W-:-:S06]  /*a2a0*/  IADD3 R15, R64, 0x20, RZ ;  /* 0x00000020400f7810 */ /* 0x000fcc0007ffe0ff */
[----:B------:R-:W-:-:S04]  /*a2b0*/  @!P0 IMAD.WIDE R12, R64, 0x2, R34 ;  /* 0x00000002400c8825 */ /* 0x000fc800078e0222 */
[----:B------:R-:W-:Y:S01]  /*a2c0*/  @!P0 IMAD.WIDE R6, R64, 0x2, R32 ;  /* 0x0000000240068825 */ /* 0x000fe200078e0220 */
[----:B------:R1:W5:Y:S01]  /*a2d0*/  @!P0 LD.E.128 R20, [R12.64] ;  /* 0x000000060c148980 */ /* 0x000362000c101d00 */
[----:B------:R-:W-:-:S03]  /*a2e0*/  ISETP.GE.AND P1, PT, R14, c[0x0][0x27c], PT ;  /* 0x00009f000e007a0c */ /* 0x000fc60003f26270 */
[----:B------:R2:W5:Y:S01]  /*a2f0*/  @!P0 LD.E.128 R8, [R6.64] ;  /* 0x0000000606088980 */ /* 0x000562000c101d00 */
[----:B------:R-:W-:Y:S01]  /*a300*/  ISETP.GE.AND P0, PT, R15, c[0x0][0x27c], PT ;  /* 0x00009f000f007a0c */ /* 0x000fe20003f06270 */
[----:B------:R-:W-:Y:S01]  /*a310*/  CS2R R26, SRZ ;  /* 0x00000000001a7805 */ /* 0x000fe2000001ff00 */
[----:B------:R-:W-:Y:S01]  /*a320*/  CS2R R24, SRZ ;  /* 0x0000000000187805 */ /* 0x000fe2000001ff00 */
[----:B------:R-:W-:Y:S01]  /*a330*/  CS2R R30, SRZ ;  /* 0x00000000001e7805 */ /* 0x000fe2000001ff00 */
[----:B------:R-:W-:Y:S01]  /*a340*/  CS2R R28, SRZ ;  /* 0x00000000001c7805 */ /* 0x000fe2000001ff00 */
[----:B------:R-:W-:Y:S01]  /*a350*/  CS2R R18, SRZ ;  /* 0x0000000000127805 */ /* 0x000fe2000001ff00 */
[----:B------:R-:W-:Y:S01]  /*a360*/  CS2R R16, SRZ ;  /* 0x0000000000107805 */ /* 0x000fe2000001ff00 */
[----:B-1----:R-:W-:Y:S02]  /*a370*/  CS2R R12, SRZ ;  /* 0x00000000000c7805 */ /* 0x002fe4000001ff00 */
[----:B--2---:R-:W-:-:S04]  /*a380*/  @!P1 SHF.R.S32.HI R7, RZ, 0x1f, R14 ;  /* 0x0000001fff079819 */ /* 0x004fc8000001140e */
[----:B------:R-:W-:Y:S02]  /*a390*/  @!P0 SHF.R.S32.HI R6, RZ, 0x1f, R15 ;  /* 0x0000001fff068819 */ /* 0x000fe4000001140f */
[----:B------:R-:W-:Y:S02]  /*a3a0*/  @!P1 LEA.HI R7, R7, R14, RZ, 0x3 ;  /* 0x0000000e07079211 */ /* 0x000fe400078f18ff */
[----:B------:R-:W-:Y:S02]  /*a3b0*/  @!P0 LEA.HI R6, R6, R15, RZ, 0x3 ;  /* 0x0000000f06068211 */ /* 0x000fe400078f18ff */
[----:B------:R-:W-:Y:S01]  /*a3c0*/  @!P1 LOP3.LUT R7, R7, 0xfffffff8, RZ, 0xc0, !PT ;  /* 0xfffffff807079812 */ /* 0x000fe200078ec0ff */
[----:B------:R-:W-:Y:S01]  /*a3d0*/  CS2R R14, SRZ ;  /* 0x00000000000e7805 */ /* 0x000fe2000001ff00 */
[----:B------:R-:W-:-:S03]  /*a3e0*/  @!P0 LOP3.LUT R6, R6, 0xfffffff8, RZ, 0xc0, !PT ;  /* 0xfffffff806068812 */ /* 0x000fc600078ec0ff */
[----:B------:R-:W-:-:S04]  /*a3f0*/  @!P1 IMAD.WIDE R38, R7, 0x2, R34 ;  /* 0x0000000207269825 */ /* 0x000fc800078e0222 */
[C---:B------:R-:W-:Y:S01]  /*a400*/  @!P0 IMAD.WIDE R36, R6.reuse, 0x2, R34 ;  /* 0x0000000206248825 */ /* 0x040fe200078e0222 */
[----:B------:R1:W5:Y:S03]  /*a410*/  @!P1 LD.E.128 R24, [R38.64] ;  /* 0x0000000626189980 */ /* 0x000366000c101d00 */
[--C-:B------:R-:W-:Y:S01]  /*a420*/  @!P1 IMAD.WIDE R34, R7, 0x2, R32.reuse ;  /* 0x0000000207229825 */ /* 0x100fe200078e0220 */
[----:B------:R1:W5:Y:S03]  /*a430*/  @!P0 LD.E.128 R28, [R36.64] ;  /* 0x00000006241c8980 */ /* 0x000366000c101d00 */
[----:B------:R-:W-:Y:S01]  /*a440*/  @!P0 IMAD.WIDE R6, R6, 0x2, R32 ;  /* 0x0000000206068825 */ /* 0x000fe200078e0220 */
[----:B------:R1:W5:Y:S04]  /*a450*/  @!P1 LD.E.128 R12, [R34.64] ;  /* 0x00000006220c9980 */ /* 0x000368000c101d00 */
[----:B------:R1:W5:Y:S02]  /*a460*/  @!P0 LD.E.128 R16, [R6.64] ;  /* 0x0000000606108980 */ /* 0x000364000c101d00 */
.L_x_127:
[----:B------:R-:W-:Y:S05]  /*a470*/  BSYNC B0 ;  /* 0x0000000000007941 */ /* 0x000fea0003800000 */
.L_x_126:
[--C-:B-----5:R-:W-:Y:S01]  /*a480*/  IMAD.MOV.U32 R42, RZ, RZ, R29.reuse ;  /* 0x000000ffff2a7224 */ /* 0x120fe200078e001d */
[----:B-1----:R-:W-:Y:S01]  /*a490*/  SHF.R.U32.HI R37, RZ, 0x10, R29 ;  /* 0x00000010ff257819 */ /* 0x002fe2000001161d */
[----:B------:R-:W-:Y:S01]  /*a4a0*/  IMAD R7, R175, -0x80, R60 ;  /* 0xffffff80af077824 */ /* 0x000fe200078e023c */
[--C-:B------:R-:W-:Y:S01]  /*a4b0*/  SHF.R.U64 R56, R20, 0x10, R21.reuse ;  /* 0x0000001014387819 */ /* 0x100fe20000001215 */
[----:B------:R-:W-:Y:S01]  /*a4c0*/  IMAD.MOV.U32 R57, RZ, RZ, R21 ;  /* 0x000000ffff397224 */ /* 0x000fe200078e0015 */
[----:B------:R-:W-:Y:S01]  /*a4d0*/  PRMT R70, R42, 0x5410, R37 ;  /* 0x000054102a467816 */ /* 0x000fe20000000025 */
[----:B------:R-:W-:Y:S01]  /*a4e0*/  IMAD.MOV.U32 R51, RZ, RZ, R24 ;  /* 0x000000ffff337224 */ /* 0x000fe200078e0018 */
[----:B------:R-:W-:Y:S01]  /*a4f0*/  IMNMX R42, R7, 0x80, PT ;  /* 0x00000080072a7817 */ /* 0x000fe20003800200 */
[----:B------:R-:W-:Y:S01]  /*a500*/  IMAD.MOV.U32 R47, RZ, RZ, R26 ;  /* 0x000000ffff2f7224 */ /* 0x000fe200078e001a */
[----:B------:R-:W-:Y:S01]  /*a510*/  SHF.R.U32.HI R53, RZ, 0x10, R21 ;  /* 0x00000010ff357819 */ /* 0x000fe20000011615 */
[----:B------:R-:W-:Y:S01]  /*a520*/  IMAD.MOV.U32 R58, RZ, RZ, R20 ;  /* 0x000000ffff3a7224 */ /* 0x000fe200078e0014 */
[----:B------:R-:W-:Y:S01]  /*a530*/  ISETP.GE.AND P0, PT, R61, R42, PT ;  /* 0x0000002a3d00720c */ /* 0x000fe20003f06270 */
[----:B------:R-:W-:Y:S01]  /*a540*/  IMAD.MOV.U32 R55, RZ, RZ, R22 ;  /* 0x000000ffff377224 */ /* 0x000fe200078e0016 */
[----:B------:R-:W-:Y:S01]  /*a550*/  SHF.R.U64 R48, R24, 0x10, R25 ;  /* 0x0000001018307819 */ /* 0x000fe20000001219 */
[----:B------:R-:W-:Y:S01]  /*a560*/  IMAD.MOV.U32 R54, RZ, RZ, R23 ;  /* 0x000000ffff367224 */ /* 0x000fe200078e0017 */
[----:B------:R-:W-:Y:S01]  /*a570*/  SHF.R.U64 R44, R26, 0x10, R27 ;  /* 0x000000101a2c7819 */ /* 0x000fe2000000121b */
[----:B------:R-:W-:Y:S01]  /*a580*/  IMAD.MOV.U32 R50, RZ, RZ, R25 ;  /* 0x000000ffff327224 */ /* 0x000fe200078e0019 */
[--C-:B------:R-:W-:Y:S01]  /*a590*/  SHF.R.U64 R52, R22, 0x10, R23.reuse ;  /* 0x0000001016347819 */ /* 0x100fe20000001217 */
[----:B------:R-:W-:Y:S01]  /*a5a0*/  IMAD.MOV.U32 R43, RZ, RZ, R28 ;  /* 0x000000ffff2b7224 */ /* 0x000fe200078e001c */
[----:B------:R-:W-:Y:S01]  /*a5b0*/  SHF.R.U32.HI R49, RZ, 0x10, R23 ;  /* 0x00000010ff317819 */ /* 0x000fe20000011617 */
[----:B------:R-:W-:Y:S01]  /*a5c0*/  IMAD.MOV.U32 R39, RZ, RZ, R30 ;  /* 0x000000ffff277224 */ /* 0x000fe200078e001e */
[----:B------:R-:W-:Y:S01]  /*a5d0*/  SHF.R.U32.HI R45, RZ, 0x10, R25 ;  /* 0x00000010ff2d7819 */ /* 0x000fe20000011619 */
[----:B------:R-:W-:Y:S01]  /*a5e0*/  IMAD.MOV.U32 R38, RZ, RZ, R31 ;  /* 0x000000ffff267224 */ /* 0x000fe200078e001f */
[----:B------:R-:W-:Y:S01]  /*a5f0*/  SHF.R.U64 R40, R28, 0x10, R29 ;  /* 0x000000101c287819 */ /* 0x000fe2000000121d */
[----:B------:R-:W-:Y:S01]  /*a600*/  IMAD.MOV.U32 R26, RZ, RZ, R13 ;  /* 0x000000ffff1a7224 */ /* 0x000fe200078e000d */
[----:B------:R-:W-:Y:S01]  /*a610*/  SHF.R.U64 R36, R30, 0x10, R31 ;  /* 0x000000101e247819 */ /* 0x000fe2000000121f */
[----:B------:R-:W-:Y:S01]  /*a620*/  IMAD.MOV.U32 R46, RZ, RZ, R27 ;  /* 0x000000ffff2e7224 */ /* 0x000fe200078e001b */
[----:B------:R-:W-:Y:S01]  /*a630*/  SHF.R.U32.HI R33, RZ, 0x10, R31 ;  /* 0x00000010ff217819 */ /* 0x000fe2000001161f */
[----:B------:R-:W-:Y:S01]  /*a640*/  IMAD.MOV.U32 R31, RZ, RZ, R10 ;  /* 0x000000ffff1f7224 */ /* 0x000fe200078e000a */
[----:B------:R-:W-:Y:S01]  /*a650*/  SHF.R.U64 R24, R12, 0x10, R13 ;  /* 0x000000100c187819 */ /* 0x000fe2000000120d */
[----:B------:R-:W-:Y:S01]  /*a660*/  IMAD.MOV.U32 R30, RZ, RZ, R11 ;  /* 0x000000ffff1e7224 */ /* 0x000fe200078e000b */
[----:B------:R-:W-:Y:S01]  /*a670*/  SHF.R.U32.HI R21, RZ, 0x10, R13 ;  /* 0x00000010ff157819 */ /* 0x000fe2000001160d */
[----:B------:R-:W-:Y:S01]  /*a680*/  IMAD.MOV.U32 R23, RZ, RZ, R14 ;  /* 0x000000ffff177224 */ /* 0x000fe200078e000e */
[----:B------:R-:W-:Y:S01]  /*a690*/  SHF.R.U32.HI R41, RZ, 0x10, R27 ;  /* 0x00000010ff297819 */ /* 0x000fe2000001161b */
[----:B------:R-:W-:Y:S01]  /*a6a0*/  IMAD.MOV.U32 R22, RZ, RZ, R15 ;  /* 0x000000ffff167224 */ /* 0x000fe200078e000f */
[--C-:B------:R-:W-:Y:S01]  /*a6b0*/  SHF.R.U64 R28, R10, 0x10, R11.reuse ;  /* 0x000000100a1c7819 */ /* 0x100fe2000000120b */
[----:B------:R-:W-:Y:S01]  /*a6c0*/  IMAD.MOV.U32 R35, RZ, RZ, R8 ;  /* 0x000000ffff237224 */ /* 0x000fe200078e0008 */
[----:B------:R-:W-:Y:S01]  /*a6d0*/  SHF.R.U32.HI R25, RZ, 0x10, R11 ;  /* 0x00000010ff197819 */ /* 0x000fe2000001160b */
[----:B------:R-:W-:Y:S01]  /*a6e0*/  IMAD.MOV.U32 R34, RZ, RZ, R9 ;  /* 0x000000ffff227224 */ /* 0x000fe200078e0009 */
[--C-:B------:R-:W-:Y:S01]  /*a6f0*/  SHF.R.U64 R20, R14, 0x10, R15.reuse ;  /* 0x000000100e147819 */ /* 0x100fe2000000120f */
[----:B------:R-:W-:Y:S01]  /*a700*/  IMAD.MOV.U32 R27, RZ, RZ, R12 ;  /* 0x000000ffff1b7224 */ /* 0x000fe200078e000c */
[----:B------:R-:W-:Y:S01]  /*a710*/  SHF.R.U32.HI R13, RZ, 0x10, R15 ;  /* 0x00000010ff0d7819 */ /* 0x000fe2000001160f */
        /* <DEDUP_REMOVED lines=8> */
[----:B------:R-:W-:-:S04]  /*a7a0*/  DEPBAR.LE SB0, 0x1 ;  /* 0x000080400000791a */ /* 0x000fc80000000000 */
[--C-:B------:R-:W-:Y:S01]  /*a7b0*/  SHF.R.U64 R8, R18, 0x10, R19.reuse ;  /* 0x0000001012087819 */ /* 0x100fe20000001213 */
[----:B------:R-:W-:Y:S01]  /*a7c0*/  BSSY B1, `(.L_x_128) ;  /* 0x000015c000017945 */ /* 0x000fe20003800000 */
[----:B------:R-:W-:Y:S02]  /*a7d0*/  SHF.R.U32.HI R6, RZ, 0x10, R19 ;  /* 0x00000010ff067819 */ /* 0x000fe40000011613 */
[----:B------:R-:W-:Y:S02]  /*a7e0*/  PRMT R53, R53, 0x5410, R50 ;  /* 0x0000541035357816 */ /* 0x000fe40000000032 */
[----:B------:R-:W-:Y:S02]  /*a7f0*/  PRMT R52, R52, 0x5410, R48 ;  /* 0x0000541034347816 */ /* 0x000fe40000000030 */
[----:B------:R-:W-:Y:S02]  /*a800*/  PRMT R54, R54, 0x5410, R45 ;  /* 0x0000541036367816 */ /* 0x000fe4000000002d */
[----:B------:R-:W-:-:S02]  /*a810*/  PRMT R55, R55, 0x5410, R47 ;  /* 0x0000541037377816 */ /* 0x000fc4000000002f */
[----:B------:R-:W-:Y:S02]  /*a820*/  PRMT R58, R58, 0x5410, R46 ;  /* 0x000054103a3a7816 */ /* 0x000fe4000000002e */
[----:B------:R-:W-:Y:S02]  /*a830*/  PRMT R56, R56, 0x5410, R44 ;  /* 0x0000541038387816 */ /* 0x000fe4000000002c */
        /* <DEDUP_REMOVED lines=16> */
[----:B------:R-:W-:Y:S01]  /*a940*/  PRMT R68, R6, 0x5410, R10 ;  /* 0x0000541006447816 */ /* 0x000fe2000000000a */
[----:B------:R-:W-:Y:S06]  /*a950*/  BAR.SYNC.DEFER_BLOCKING 0x0 ;  /* 0x0000000000007b1d */ /* 0x000fec0000010000 */
[----:B------:R-:W-:Y:S05]  /*a960*/  @P0 BRA `(.L_x_129) ;  /* 0x0000141000000947 */ /* 0x000fea0003800000 */
[----:B------:R-:W-:Y:S01]  /*a970*/  ISETP.GE.AND P0, PT, R64, c[0x0][0x27c], PT ;  /* 0x00009f0040007a0c */ /* 0x000fe20003f06270 */
[----:B------:R-:W-:-:S12]  /*a980*/  BSSY B0, `(.L_x_130) ;  /* 0x0000065000007945 */ /* 0x000fd80003800000 */
[----:B------:R-:W-:Y:S05]  /*a990*/  @P0 BRA `(.L_x_131) ;  /* 0x0000063000000947 */ /* 0x000fea0003800000 */
[----:B------:R-:W-:Y:S01]  /*a9a0*/  MOV R8, c[0x0][0x27c] ;  /* 0x00009f0000087a02 */ /* 0x000fe20000000f00 */
[----:B------:R-:W-:Y:S01]  /*a9b0*/  HADD2.F32 R19, -RZ, R58.H0_H0 ;  /* 0x2000003aff137230 */ /* 0x000fe20000004100 */
[----:B------:R-:W-:Y:S01]  /*a9c0*/  LEA.HI R7, R61, R61, RZ, 0x1 ;  /* 0x0000003d3d077211 */ /* 0x000fe200078f08ff */
[----:B------:R-:W-:Y:S01]  /*a9d0*/  HADD2.F32 R18, -RZ, R56.H0_H0 ;  /* 0x20000038ff127230 */ /* 0x000fe20000004100 */
[----:B------:R-:W-:Y:S02]  /*a9e0*/  LEA.HI R8, R8, R62, RZ, 0x1d ;  /* 0x0000003e08087211 */ /* 0x000fe400078fe8ff */
[----:B------:R-:W-:Y:S02]  /*a9f0*/  SHF.L.U32 R6, R59, 0x6, RZ ;  /* 0x000000063b067819 */ /* 0x000fe400000006ff */
[----:B------:R-:W-:Y:S02]  /*aa00*/  SHF.R.S32.HI R10, RZ, 0x1f, R8 ;  /* 0x0000001fff0a7819 */ /* 0x000fe40000011408 */
[----:B------:R-:W-:-:S02]  /*aa10*/  LOP3.LUT R7, R7, 0x7fffffe, RZ, 0xc0, !PT ;  /* 0x07fffffe07077812 */ /* 0x000fc400078ec0ff */
[----:B------:R-:W-:Y:S02]  /*aa20*/  LOP3.LUT R6, R6, 0xc0, RZ, 0xc0, !PT ;  /* 0x000000c006067812 */ /* 0x000fe400078ec0ff */
[----:B------:R-:W-:Y:S02]  /*aa30*/  LEA.HI R10, R10, R8, RZ, 0x2 ;  /* 0x000000080a0a7211 */ /* 0x000fe400078f10ff */
[----:B------:R-:W-:Y:S02]  /*aa40*/  IADD3 R7, R61, -R7, RZ ;  /* 0x800000073d077210 */ /* 0x000fe40007ffe0ff */
[----:B------:R-:W-:Y:S02]  /*aa50*/  SHF.L.U32 R8, R8, 0x3, RZ ;  /* 0x0000000308087819 */ /* 0x000fe400000006ff */
[----:B------:R-:W-:Y:S02]  /*aa60*/  LOP3.LUT R9, R6, 0x18, R64, 0xf8, !PT ;  /* 0x0000001806097812 */ /* 0x000fe400078ef840 */
[----:B------:R-:W-:-:S02]  /*aa70*/  SHF.R.U32.HI R11, RZ, 0x3, R6 ;  /* 0x00000003ff0b7819 */ /* 0x000fc40000011606 */
[----:B------:R-:W-:Y:S02]  /*aa80*/  LEA R7, R63, R7, 0x3 ;  /* 0x000000073f077211 */ /* 0x000fe400078e18ff */
[----:B------:R-:W-:Y:S02]  /*aa90*/  LOP3.LUT R6, R6, 0x18, R8, 0xf8, !PT ;  /* 0x0000001806067812 */ /* 0x000fe400078ef808 */
[----:B------:R-:W-:Y:S02]  /*aaa0*/  SHF.L.U32 R8, R10, 0xa, RZ ;  /* 0x0000000a0a087819 */ /* 0x000fe400000006ff */
[-C--:B------:R-:W-:Y:S02]  /*aab0*/  LOP3.LUT R9, R9, R11.reuse, RZ, 0x3c, !PT ;  /* 0x0000000b09097212 */ /* 0x080fe400078e3cff */
[----:B------:R-:W-:Y:S02]  /*aac0*/  SHF.L.U32 R7, R7, 0x5, RZ ;  /* 0x0000000507077819 */ /* 0x000fe400000006ff */
[----:B------:R-:W-:-:S02]  /*aad0*/  LOP3.LUT R6, R6, R11, RZ, 0x3c, !PT ;  /* 0x0000000b06067212 */ /* 0x000fc400078e3cff */
[----:B------:R-:W-:Y:S02]  /*aae0*/  LOP3.LUT R8, R8, 0x7ffff000, RZ, 0xc0, !PT ;  /* 0x7ffff00008087812 */ /* 0x000fe400078ec0ff */
[----:B------:R-:W-:Y:S02]  /*aaf0*/  IADD3 R9, R7, R9, RZ ;  /* 0x0000000907097210 */ /* 0x000fe40007ffe0ff */
[----:B------:R-:W-:Y:S01]  /*ab00*/  IADD3 R6, R6, R8, R7 ;  /* 0x0000000806067210 */ /* 0x000fe20007ffe007 */
[--C-:B------:R-:W-:Y:S01]  /*ab10*/  HADD2.F32 R7, -RZ, R43.reuse.H0_H0 ;  /* 0x2000002bff077230 */ /* 0x100fe20000004100 */
[----:B------:R-:W-:Y:S02]  /*ab20*/  SHF.L.U32 R37, R9, 0x1, RZ ;  /* 0x0000000109257819 */ /* 0x000fe400000006ff */
[----:B------:R-:W-:Y:S01]  /*ab30*/  SHF.L.U32 R34, R6, 0x1, RZ ;  /* 0x0000000106227819 */ /* 0x000fe200000006ff */
[----:B------:R-:W-:Y:S02]  /*ab40*/  HADD2.F32 R6, -RZ, R43.H1_H1 ;  /* 0x3000002bff067230 */ /* 0x000fe40000004100 */
[----:B------:R-:W1:Y:S04]  /*ab50*/  LDS.128 R8, [R37+0x6100] ;  /* 0x0061000025087984 */ /* 0x000e680000000c00 */
[----:B------:R-:W2:Y:S01]  /*ab60*/  LDS.128 R12, [R34+0x6100] ;  /* 0x00610000220c7984 */ /* 0x000ea20000000c00 */
[----:B-1----:R-:W-:-:S02]  /*ab70*/  HADD2.F32 R25, -RZ, R9.H0_H0 ;  /* 0x20000009ff197230 */ /* 0x002fc40000004100 */
[----:B------:R-:W-:Y:S02]  /*ab80*/  HADD2.F32 R24, -RZ, R9.H1_H1 ;  /* 0x30000009ff187230 */ /* 0x000fe40000004100 */
[----:B------:R-:W-:Y:S02]  /*ab90*/  HADD2.F32 R23, -RZ, R8.H0_H0 ;  /* 0x20000008ff177230 */ /* 0x000fe40000004100 */
[----:B--2---:R-:W-:Y:S02]  /*aba0*/  HADD2.F32 R9, -RZ, R12.H0_H0 ;  /* 0x2000000cff097230 */ /* 0x004fe40000004100 */
[----:B------:R-:W-:Y:S02]  /*abb0*/  HADD2.F32 R22, -RZ, R8.H1_H1 ;  /* 0x30000008ff167230 */ /* 0x000fe40000004100 */
[--C-:B------:R-:W-:Y:S01]  /*abc0*/  HADD2.F32 R29, -RZ, R11.reuse.H0_H0 ;  /* 0x2000000bff1d7230 */ /* 0x100fe20000004100 */
[-C--:B------:R-:W-:Y:S01]  /*abd0*/  FMUL.FTZ R38, R9, R7.reuse ;  /* 0x0000000709267220 */ /* 0x080fe20000410000 */
[----:B------:R-:W-:Y:S01]  /*abe0*/  HADD2.F32 R28, -RZ, R11.H1_H1 ;  /* 0x3000000bff1c7230 */ /* 0x000fe20000004100 */
[----:B------:R-:W-:Y:S01]  /*abf0*/  FMUL.FTZ R11, R23, R7 ;  /* 0x00000007170b7220 */ /* 0x000fe20000410000 */
[--C-:B------:R-:W-:Y:S01]  /*ac00*/  HADD2.F32 R27, -RZ, R10.reuse.H0_H0 ;  /* 0x2000000aff1b7230 */ /* 0x100fe20000004100 */
[----:B------:R-:W-:Y:S01]  /*ac10*/  FMUL.FTZ R7, R22, R6 ;  /* 0x0000000616077220 */ /* 0x000fe20000410000 */
[----:B------:R-:W-:Y:S01]  /*ac20*/  HADD2.F32 R26, -RZ, R10.H1_H1 ;  /* 0x3000000aff1a7230 */ /* 0x000fe20000004100 */
[-C--:B------:R-:W-:Y:S01]  /*ac30*/  FFMA.FTZ R41, R9, R19.reuse, R11 ;  /* 0x0000001309297223 */ /* 0x080fe2000001000b */
[----:B------:R-:W-:Y:S01]  /*ac40*/  HADD2.F32 R8, -RZ, R12.H1_H1 ;  /* 0x3000000cff087230 */ /* 0x000fe20000004100 */
[----:B------:R-:W-:Y:S01]  /*ac50*/  FFMA.FTZ R19, R23, R19, -R38 ;  /* 0x0000001317137223 */ /* 0x000fe20000010826 */
[----:B------:R-:W-:-:S02]  /*ac60*/  HADD2.F32 R10, -RZ, R44.H0_H0 ;  /* 0x2000002cff0a7230 */ /* 0x000fc40000004100 */
[--C-:B------:R-:W-:Y:S01]  /*ac70*/  HADD2.F32 R21, -RZ, R15.reuse.H0_H0 ;  /* 0x2000000fff157230 */ /* 0x100fe20000004100 */
[C---:B------:R-:W-:Y:S01]  /*ac80*/  FFMA.FTZ R40, R8.reuse, R18, R7 ;  /* 0x0000001208287223 */ /* 0x040fe20000010007 */
[----:B------:R-:W-:Y:S01]  /*ac90*/  HADD2.F32 R20, -RZ, R15.H1_H1 ;  /* 0x3000000fff147230 */ /* 0x000fe20000004100 */
[----:B------:R-:W-:Y:S01]  /*aca0*/  FMUL.FTZ R9, R25, R10 ;  /* 0x0000000a19097220 */ /* 0x000fe20000410000 */
[----:B------:R-:W-:Y:S01]  /*acb0*/  HADD2.F32 R12, -RZ, R13.H0_H0 ;  /* 0x2000000dff0c7230 */ /* 0x000fe20000004100 */
[----:B------:R-:W-:Y:S01]  /*acc0*/  FMUL.FTZ R36, R8, R6 ;  /* 0x0000000608247220 */ /* 0x000fe20000410000 */
[----:B------:R-:W-:Y:S02]  /*acd0*/  HADD2.F32 R15, -RZ, R57.H0_H0 ;  /* 0x20000039ff0f7230 */ /* 0x000fe40000004100 */
[----:B------:R-:W-:Y:S01]  /*ace0*/  HADD2.F32 R7, -RZ, R44.H1_H1 ;  /* 0x3000002cff077230 */ /* 0x000fe20000004100 */
[C---:B------:R-:W-:Y:S01]  /*acf0*/  FMUL.FTZ R33, R12.reuse, R10 ;  /* 0x0000000a0c217220 */ /* 0x040fe20000410000 */
[----:B------:R-:W-:Y:S01]  /*ad00*/  HADD2.F32 R6, -RZ, R45.H0_H0 ;  /* 0x2000002dff067230 */ /* 0x000fe20000004100 */
[----:B------:R-:W-:Y:S01]  /*ad10*/  FFMA.FTZ R39, R12, R15, R9 ;  /* 0x0000000f0c277223 */ /* 0x000fe20000010009 */
[----:B------:R-:W-:Y:S01]  /*ad20*/  HADD2.F32 R17, -RZ, R13.H1_H1 ;  /* 0x3000000dff117230 */ /* 0x000fe20000004100 */
[-C--:B------:R-:W-:Y:S01]  /*ad30*/  FMUL.FTZ R10, R24, R7.reuse ;  /* 0x00000007180a7220 */ /* 0x080fe20000410000 */
[----:B------:R-:W-:Y:S01]  /*ad40*/  HADD2.F32 R13, -RZ, R53.H0_H0 ;  /* 0x20000035ff0d7230 */ /* 0x000fe20000004100 */
[-C--:B------:R-:W-:Y:S01]  /*ad50*/  FMUL.FTZ R9, R27, R6.reuse ;  /* 0x000000061b097220 */ /* 0x080fe20000410000 */
[--C-:B------:R-:W-:Y:S01]  /*ad60*/  HADD2.F32 R16, -RZ, R14.reuse.H0_H0 ;  /* 0x2000000eff107230 */ /* 0x100fe20000004100 */
[C---:B------:R-:W-:Y:S01]  /*ad70*/  FMUL.FTZ R31, R17.reuse, R7 ;  /* 0x00000007111f7220 */ /* 0x040fe20000410000 */
[----:B------:R-:W-:Y:S01]  /*ad80*/  HADD2.F32 R12, -RZ, R55.H0_H0 ;  /* 0x20000037ff0c7230 */ /* 0x000fe20000004100 */
[----:B------:R-:W-:Y:S01]  /*ad90*/  FFMA.FTZ R35, R17, R13, R10 ;  /* 0x0000000d11237223 */ /* 0x000fe2000001000a */
[----:B------:R-:W-:Y:S01]  /*ada0*/  HADD2.F32 R8, -RZ, R45.H1_H1 ;  /* 0x3000002dff087230 */ /* 0x000fe20000004100 */
[C---:B------:R-:W-:Y:S01]  /*adb0*/  FMUL.FTZ R17, R16.reuse, R6 ;  /* 0x0000000610117220 */ /* 0x040fe20000410000 */
[----:B------:R-:W-:Y:S01]  /*adc0*/  HADD2.F32 R14, -RZ, R14.H1_H1 ;  /* 0x3000000eff0e7230 */ /* 0x000fe20000004100 */
[----:B------:R-:W-:Y:S01]  /*add0*/  FFMA.FTZ R32, R16, R12, R9 ;  /* 0x0000000c10207223 */ /* 0x000fe20000010009 */
[----:B------:R-:W-:Y:S01]  /*ade0*/  HADD2.F32 R10, -RZ, R52.H0_H0 ;  /* 0x20000034ff0a7230 */ /* 0x000fe20000004100 */
[-C--:B------:R-:W-:Y:S01]  /*adf0*/  FMUL.FTZ R9, R26, R8.reuse ;  /* 0x000000081a097220 */ /* 0x080fe20000410000 */
[--C-:B------:R-:W-:Y:S01]  /*ae00*/  HADD2.F32 R7, -RZ, R46.reuse.H1_H1 ;  /* 0x3000002eff077230 */ /* 0x100fe20000004100 */
[C---:B------:R-:W-:Y:S01]  /*ae10*/  FMUL.FTZ R16, R14.reuse, R8 ;  /* 0x000000080e107220 */ /* 0x040fe20000410000 */
[----:B------:R-:W-:Y:S01]  /*ae20*/  HADD2.F32 R6, -RZ, R46.H0_H0 ;  /* 0x2000002eff067230 */ /* 0x000fe20000004100 */
[----:B------:R-:W-:Y:S01]  /*ae30*/  FFMA.FTZ R30, R14, R10, R9 ;  /* 0x0000000a0e1e7223 */ /* 0x000fe20000010009 */
[----:B------:R-:W-:Y:S01]  /*ae40*/  HADD2.F32 R9, -RZ, R54.H0_H0 ;  /* 0x20000036ff097230 */ /* 0x000fe20000004100 */
[----:B------:R-:W-:Y:S01]  /*ae50*/  FMUL.FTZ R11, R29, R7 ;  /* 0x000000071d0b7220 */ /* 0x000fe20000410000 */
[----:B------:R-:W-:Y:S01]  /*ae60*/  HADD2.F32 R8, -RZ, R49.H0_H0 ;  /* 0x20000031ff087230 */ /* 0x000fe20000004100 */
[----:B------:R-:W-:-:S02]  /*ae70*/  FMUL.FTZ R14, R28, R6 ;  /* 0x000000061c0e7220 */ /* 0x000fc40000410000 */
[C---:B------:R-:W-:Y:S02]  /*ae80*/  FMUL.FTZ R7, R21.reuse, R7 ;  /* 0x0000000715077220 */ /* 0x040fe40000410000 */
[C---:B------:R-:W-:Y:S02]  /*ae90*/  FMUL.FTZ R6, R20.reuse, R6 ;  /* 0x0000000614067220 */ /* 0x040fe40000410000 */
[----:B------:R-:W-:Y:S02]  /*aea0*/  FFMA.FTZ R21, R21, R9, R11 ;  /* 0x0000000915157223 */ /* 0x000fe4000001000b */
[----:B------:R-:W-:Y:S02]  /*aeb0*/  FFMA.FTZ R20, R20, R8, R14 ;  /* 0x0000000814147223 */ /* 0x000fe4000001000e */
[----:B------:R-:W-:Y:S02]  /*aec0*/  FFMA.FTZ R15, R25, R15, -R33 ;  /* 0x0000000f190f7223 */ /* 0x000fe40000010821 */
[----:B------:R-:W-:-:S02]  /*aed0*/  FFMA.FTZ R13, R24, R13, -R31 ;  /* 0x0000000d180d7223 */ /* 0x000fc4000001081f */
[----:B------:R-:W-:Y:S02]  /*aee0*/  FFMA.FTZ R18, R22, R18, -R36 ;  /* 0x0000001216127223 */ /* 0x000fe40000010824 */
[----:B------:R-:W-:Y:S01]  /*aef0*/  FFMA.FTZ R11, R27, R12, -R17 ;  /* 0x0000000c1b0b7223 */ /* 0x000fe20000010811 */
[----:B------:R-:W-:Y:S01]  /*af00*/  F2FP.PACK_AB R13, R13, R15 ;  /* 0x0000000f0d0d723e */ /* 0x000fe200000000ff */
[----:B------:R-:W-:Y:S01]  /*af10*/  FFMA.FTZ R14, R26, R10, -R16 ;  /* 0x0000000a1a0e7223 */ /* 0x000fe20000010810 */
[----:B------:R-:W-:Y:S01]  /*af20*/  F2FP.PACK_AB R12, R18, R19 ;  /* 0x00000013120c723e */ /* 0x000fe200000000ff */
[----:B------:R-:W-:Y:S01]  /*af30*/  FFMA.FTZ R7, R29, R9, -R7 ;  /* 0x000000091d077223 */ /* 0x000fe20000010807 */
[----:B------:R-:W-:Y:S01]  /*af40*/  F2FP.PACK_AB R9, R35, R39 ;  /* 0x000000272309723e */ /* 0x000fe200000000ff */
[----:B------:R-:W-:Y:S01]  /*af50*/  FFMA.FTZ R6, R28, R8, -R6 ;  /* 0x000000081c067223 */ /* 0x000fe20000010806 */
[----:B------:R-:W-:Y:S02]  /*af60*/  F2FP.PACK_AB R14, R14, R11 ;  /* 0x0000000b0e0e723e */ /* 0x000fe400000000ff */
[----:B------:R-:W-:-:S02]  /*af70*/  F2FP.PACK_AB R8, R40, R41 ;  /* 0x000000292808723e */ /* 0x000fc400000000ff */
[----:B------:R-:W-:Y:S02]  /*af80*/  F2FP.PACK_AB R15, R6, R7 ;  /* 0x00000007060f723e */ /* 0x000fe400000000ff */
[----:B------:R-:W-:Y:S02]  /*af90*/  F2FP.PACK_AB R10, R30, R32 ;  /* 0x000000201e0a723e */ /* 0x000fe400000000ff */
[----:B------:R-:W-:Y:S01]  /*afa0*/  F2FP.PACK_AB R11, R20, R21 ;  /* 0x00000015140b723e */ /* 0x000fe200000000ff */
[----:B------:R1:W-:Y:S04]  /*afb0*/  STS.128 [R37+0x6100], R12 ;  /* 0x0061000c25007388 */ /* 0x0003e80000000c00 */
[----:B------:R1:W-:Y:S02]  /*afc0*/  STS.128 [R34+0x6100], R8 ;  /* 0x0061000822007388 */ /* 0x0003e40000000c00 */
.L_x_131:
[----:B------:R-:W-:Y:S05]  /*afd0*/  BSYNC B0 ;  /* 0x0000000000007941 */ /* 0x000fea0003800000 */
.L_x_130:
[----:B------:R-:W-:Y:S01]  /*afe0*/  IADD3 R6, R64, 0x10, RZ ;  /* 0x0000001040067810 */ /* 0x000fe20007ffe0ff */
[----:B------:R-:W-:Y:S03]  /*aff0*/  BSSY B0, `(.L_x_132) ;  /* 0x000006c000007945 */ /* 0x000fe60003800000 */
[----:B------:R-:W-:-:S13]  /*b000*/  ISETP.GE.AND P0, PT, R6, c[0x0][0x27c], PT ;  /* 0x00009f0006007a0c */ /* 0x000fda0003f06270 */
[----:B------:R-:W-:Y:S05]  /*b010*/  @P0 BRA `(.L_x_133) ;  /* 0x0000069000000947 */ /* 0x000fea0003800000 */
[----:B-1----:R-:W-:Y:S01]  /*b020*/  SHF.R.S32.HI R10, RZ, 0x1f, R6 ;  /* 0x0000001fff0a7819 */ /* 0x002fe20000011406 */
[----:B------:R-:W-:Y:S01]  /*b030*/  HADD2.F32 R19, -RZ, R51.H1_H1 ;  /* 0x30000033ff137230 */ /* 0x000fe20000004100 */
[----:B------:R-:W-:Y:S01]  /*b040*/  LEA.HI R9, R61, R61, RZ, 0x1 ;  /* 0x0000003d3d097211 */ /* 0x000fe200078f08ff */
[----:B------:R-:W-:Y:S01]  /*b050*/  HADD2.F32 R18, -RZ, R52.H1_H1 ;  /* 0x30000034ff127230 */ /* 0x000fe20000004100 */
[CC--:B------:R-:W-:Y:S02]  /*b060*/  LEA.HI R8, R10.reuse, R6.reuse, RZ, 0x3 ;  /* 0x000000060a087211 */ /* 0x0c0fe400078f18ff */
[----:B------:R-:W-:Y:S02]  /*b070*/  SHF.L.U32 R11, R59, 0x6, RZ ;  /* 0x000000063b0b7819 */ /* 0x000fe400000006ff */
[----:B------:R-:W-:Y:S02]  /*b080*/  LOP3.LUT R9, R9, 0x7fffffe, RZ, 0xc0, !PT ;  /* 0x07fffffe09097812 */ /* 0x000fe400078ec0ff */
[----:B------:R-:W-:-:S02]  /*b090*/  LEA.HI R10, R10, R6, RZ, 0x5 ;  /* 0x000000060a0a7211 */ /* 0x000fc400078f28ff */
[----:B------:R-:W-:Y:S02]  /*b0a0*/  MOV R12, c[0x0][0x27c] ;  /* 0x00009f00000c7a02 */ /* 0x000fe40000000f00 */
[--C-:B------:R-:W-:Y:S02]  /*b0b0*/  SHF.R.S32.HI R7, RZ, 0x3, R8.reuse ;  /* 0x00000003ff077819 */ /* 0x100fe40000011408 */
[----:B------:R-:W-:Y:S02]  /*b0c0*/  LOP3.LUT R6, R11, 0xc0, RZ, 0xc0, !PT ;  /* 0x000000c00b067812 */ /* 0x000fe400078ec0ff */
[----:B------:R-:W-:Y:S02]  /*b0d0*/  IADD3 R9, R61, -R9, RZ ;  /* 0x800000093d097210 */ /* 0x000fe40007ffe0ff */
[----:B------:R-:W-:Y:S02]  /*b0e0*/  LEA.HI R7, R12, R7, RZ, 0x1d ;  /* 0x000000070c077211 */ /* 0x000fe400078fe8ff */
[----:B------:R-:W-:Y:S01]  /*b0f0*/  LOP3.LUT R11, R6, 0x18, R8, 0xf8, !PT ;  /* 0x00000018060b7812 */ /* 0x000fe200078ef808 */
[----:B------:R-:W-:Y:S01]  /*b100*/  IMAD R8, R63, 0x8, R9 ;  /* 0x000000083f087824 */ /* 0x000fe200078e0209 */
[----:B------:R-:W-:-:S02]  /*b110*/  SHF.R.S32.HI R9, RZ, 0x1f, R7 ;  /* 0x0000001fff097819 */ /* 0x000fc40000011407 */
[----:B------:R-:W-:Y:S02]  /*b120*/  SHF.L.U32 R10, R10, 0x7, RZ ;  /* 0x000000070a0a7819 */ /* 0x000fe400000006ff */
[----:B------:R-:W-:Y:S02]  /*b130*/  SHF.L.U32 R12, R8, 0x5, RZ ;  /* 0x00000005080c7819 */ /* 0x000fe400000006ff */
[----:B------:R-:W-:Y:S02]  /*b140*/  SHF.L.U32 R8, R7, 0x3, RZ ;  /* 0x0000000307087819 */ /* 0x000fe400000006ff */
[----:B------:R-:W-:Y:S02]  /*b150*/  LEA.HI R7, R9, R7, RZ, 0x2 ;  /* 0x0000000709077211 */ /* 0x000fe400078f10ff */
[----:B------:R-:W-:Y:S02]  /*b160*/  SHF.R.U32.HI R14, RZ, 0x3, R6 ;  /* 0x00000003ff0e7819 */ /* 0x000fe40000011606 */
[----:B------:R-:W-:Y:S01]  /*b170*/  LOP3.LUT R8, R6, 0x18, R8, 0xf8, !PT ;  /* 0x0000001806087812 */ /* 0x000fe200078ef808 */
[----:B------:R-:W-:Y:S01]  /*b180*/  IMAD.SHL.U32 R6, R7, 0x400, RZ ;  /* 0x0000040007067824 */ /* 0x000fe200078e00ff */
[----:B------:R-:W-:-:S02]  /*b190*/  LOP3.LUT R13, R10, 0x7ffff000, RZ, 0xc0, !PT ;  /* 0x7ffff0000a0d7812 */ /* 0x000fc400078ec0ff */
[-C--:B------:R-:W-:Y:S02]  /*b1a0*/  LOP3.LUT R10, R11, R14.reuse, RZ, 0x3c, !PT ;  /* 0x0000000e0b0a7212 */ /* 0x080fe400078e3cff */
[----:B------:R-:W-:Y:S02]  /*b1b0*/  LOP3.LUT R7, R8, R14, RZ, 0x3c, !PT ;  /* 0x0000000e08077212 */ /* 0x000fe400078e3cff */
[----:B------:R-:W-:Y:S02]  /*b1c0*/  LOP3.LUT R6, R6, 0x7ffff000, RZ, 0xc0, !PT ;  /* 0x7ffff00006067812 */ /* 0x000fe400078ec0ff */
[--C-:B------:R-:W-:Y:S02]  /*b1d0*/  IADD3 R9, R10, R13, R12.reuse ;  /* 0x0000000d0a097210 */ /* 0x100fe40007ffe00c */
[----:B------:R-:W-:Y:S01]  /*b1e0*/  IADD3 R6, R7, R6, R12 ;  /* 0x0000000607067210 */ /* 0x000fe20007ffe00c */
[----:B------:R-:W-:Y:S01]  /*b1f0*/  HADD2.F32 R7, -RZ, R47.H0_H0 ;  /* 0x2000002fff077230 */ /* 0x000fe20000004100 */
[----:B------:R-:W-:-:S02]  /*b200*/  SHF.L.U32 R38, R9, 0x1, RZ ;  /* 0x0000000109267819 */ /* 0x000fc400000006ff */
[----:B------:R-:W-:Y:S01]  /*b210*/  SHF.L.U32 R34, R6, 0x1, RZ ;  /* 0x0000000106227819 */ /* 0x000fe200000006ff */
[----:B------:R-:W-:Y:S02]  /*b220*/  HADD2.F32 R6, -RZ, R47.H1_H1 ;  /* 0x3000002fff067230 */ /* 0x000fe40000004100 */
[----:B------:R-:W1:Y:S04]  /*b230*/  LDS.128 R8, [R38+0x6100] ;  /* 0x0061000026087984 */ /* 0x000e680000000c00 */
[----:B------:R-:W2:Y:S01]  /*b240*/  LDS.128 R12, [R34+0x6100] ;  /* 0x00610000220c7984 */ /* 0x000ea20000000c00 */
[--C-:B-1----:R-:W-:Y:S02]  /*b250*/  HADD2.F32 R25, -RZ, R9.reuse.H0_H0 ;  /* 0x20000009ff197230 */ /* 0x102fe40000004100 */
[----:B------:R-:W-:-:S02]  /*b260*/  HADD2.F32 R24, -RZ, R9.H1_H1 ;  /* 0x30000009ff187230 */ /* 0x000fc40000004100 */
        /* <DEDUP_REMOVED lines=20> */
[----:B------:R-:W-:Y:S02]  /*b3b0*/  HADD2.F32 R15, -RZ, R53.H1_H1 ;  /* 0x30000035ff0f7230 */ /* 0x000fe40000004100 */
[----:B------:R-:W-:Y:S01]  /*b3c0*/  HADD2.F32 R7, -RZ, R48.H1_H1 ;  /* 0x30000030ff077230 */ /* 0x000fe20000004100 */
[C---:B------:R-:W-:Y:S01]  /*b3d0*/  FMUL.FTZ R33, R12.reuse, R10 ;  /* 0x0000000a0c217220 */ /* 0x040fe20000410000 */
[----:B------:R-:W-:Y:S01]  /*b3e0*/  HADD2.F32 R6, -RZ, R49.H1_H1 ;  /* 0x30000031ff067230 */ /* 0x000fe20000004100 */
[----:B------:R-:W-:Y:S01]  /*b3f0*/  FFMA.FTZ R39, R12, R15, R9 ;  /* 0x0000000f0c277223 */ /* 0x000fe20000010009 */
[----:B------:R-:W-:Y:S01]  /*b400*/  HADD2.F32 R17, -RZ, R13.H1_H1 ;  /* 0x3000000dff117230 */ /* 0x000fe20000004100 */
[-C--:B------:R-:W-:Y:S01]  /*b410*/  FMUL.FTZ R10, R24, R7.reuse ;  /* 0x00000007180a7220 */ /* 0x080fe20000410000 */
[----:B------:R-:W-:Y:S01]  /*b420*/  HADD2.F32 R13, -RZ, R54.H1_H1 ;  /* 0x30000036ff0d7230 */ /* 0x000fe20000004100 */
[-C--:B------:R-:W-:Y:S01]  /*b430*/  FMUL.FTZ R9, R27, R6.reuse ;  /* 0x000000061b097220 */ /* 0x080fe20000410000 */
[----:B------:R-:W-:Y:S01]  /*b440*/  HADD2.F32 R16, -RZ, R14.H0_H0 ;  /* 0x2000000eff107230 */ /* 0x000fe20000004100 */
[C---:B------:R-:W-:Y:S01]  /*b450*/  FMUL.FTZ R31, R17.reuse, R7 ;  /* 0x00000007111f7220 */ /* 0x040fe20000410000 */
[----:B------:R-:W-:Y:S01]  /*b460*/  HADD2.F32 R12, -RZ, R55.H1_H1 ;  /* 0x30000037ff0c7230 */ /* 0x000fe20000004100 */
[----:B------:R-:W-:Y:S01]  /*b470*/  FFMA.FTZ R35, R17, R13, R10 ;  /* 0x0000000d11237223 */ /* 0x000fe2000001000a */
[----:B------:R-:W-:Y:S01]  /*b480*/  HADD2.F32 R8, -RZ, R50.H0_H0 ;  /* 0x20000032ff087230 */ /* 0x000fe20000004100 */
[C---:B------:R-:W-:Y:S01]  /*b490*/  FMUL.FTZ R17, R16.reuse, R6 ;  /* 0x0000000610117220 */ /* 0x040fe20000410000 */
[----:B------:R-:W-:Y:S01]  /*b4a0*/  HADD2.F32 R14, -RZ, R14.H1_H1 ;  /* 0x3000000eff0e7230 */ /* 0x000fe20000004100 */
[----:B------:R-:W-:Y:S01]  /*b4b0*/  FFMA.FTZ R32, R16, R12, R9 ;  /* 0x0000000c10207223 */ /* 0x000fe20000010009 */
[----:B------:R-:W-:Y:S01]  /*b4c0*/  HADD2.F32 R10, -RZ, R56.H1_H1 ;  /* 0x30000038ff0a7230 */ /* 0x000fe20000004100 */
[-C--:B------:R-:W-:Y:S01]  /*b4d0*/  FMUL.FTZ R9, R26, R8.reuse ;  /* 0x000000081a097220 */ /* 0x080fe20000410000 */
[----:B------:R-:W-:Y:S01]  /*b4e0*/  HADD2.F32 R7, -RZ, R51.H0_H0 ;  /* 0x20000033ff077230 */ /* 0x000fe20000004100 */
[C---:B------:R-:W-:Y:S01]  /*b4f0*/  FMUL.FTZ R16, R14.reuse, R8 ;  /* 0x000000080e107220 */ /* 0x040fe20000410000 */
[----:B------:R-:W-:Y:S01]  /*b500*/  HADD2.F32 R6, -RZ, R50.H1_H1 ;  /* 0x30000032ff067230 */ /* 0x000fe20000004100 */
[----:B------:R-:W-:Y:S01]  /*b510*/  FFMA.FTZ R30, R14, R10, R9 ;  /* 0x0000000a0e1e7223 */ /* 0x000fe20000010009 */
[----:B------:R-:W-:Y:S01]  /*b520*/  HADD2.F32 R9, -RZ, R58.H1_H1 ;  /* 0x3000003aff097230 */ /* 0x000fe20000004100 */
[----:B------:R-:W-:Y:S01]  /*b530*/  FMUL.FTZ R11, R29, R7 ;  /* 0x000000071d0b7220 */ /* 0x000fe20000410000 */
[----:B------:R-:W-:Y:S01]  /*b540*/  HADD2.F32 R8, -RZ, R57.H1_H1 ;  /* 0x30000039ff087230 */ /* 0x000fe20000004100 */
        /* <DEDUP_REMOVED lines=22> */
.L_x_133:
[----:B------:R-:W-:Y:S05]  /*b6b0*/  BSYNC B0 ;  /* 0x0000000000007941 */ /* 0x000fea0003800000 */
.L_x_132:
[----:B------:R-:W-:-:S04]  /*b6c0*/  IADD3 R6, R64, 0x20, RZ ;  /* 0x0000002040067810 */ /* 0x000fc80007ffe0ff */
[----:B------:R-:W-:-:S13]  /*b6d0*/  ISETP.GE.AND P0, PT, R6, c[0x0][0x27c], PT ;  /* 0x00009f0006007a0c */ /* 0x000fda0003f06270 */
[----:B------:R-:W-:Y:S05]  /*b6e0*/  @P0 BRA `(.L_x_129) ;  /* 0x0000069000000947 */ /* 0x000fea0003800000 */
[----:B-1----:R-:W-:Y:S01]  /*b6f0*/  SHF.R.S32.HI R10, RZ, 0x1f, R6 ;  /* 0x0000001fff0a7819 */ /* 0x002fe20000011406 */
[--C-:B------:R-:W-:Y:S01]  /*b700*/  HADD2.F32 R19, -RZ, R69.reuse.H0_H0 ;  /* 0x20000045ff137230 */ /* 0x100fe20000004100 */
        /* <DEDUP_REMOVED lines=62> */
[----:B------:R-:W-:Y:S01]  /*baf0*/  HADD2.F32 R13, -RZ, R70.H1_H1 ;  /* 0x30000046ff0d7230 */ /* 0x000fe20000004100 */
        /* <DEDUP_REMOVED lines=9> */
[----:B------:R-:W-:Y:S01]  /*bb90*/  HADD2.F32 R10, -RZ, R71.H1_H1 ;  /* 0x30000047ff0a7230 */ /* 0x000fe20000004100 */
[-C--:B------:R-:W-:Y:S01]  /*bba0*/  FMUL.FTZ R9, R26, R8.reuse ;  /* 0x000000081a097220 */ /* 0x080fe20000410000 */
[--C-:B------:R-:W-:Y:S01]  /*bbb0*/  HADD2.F32 R7, -RZ, R68.reuse.H1_H1 ;  /* 0x30000044ff077230 */ /* 0x100fe20000004100 */
[C---:B------:R-:W-:Y:S01]  /*bbc0*/  FMUL.FTZ R16, R14.reuse, R8 ;  /* 0x000000080e107220 */ /* 0x040fe20000410000 */
[----:B------:R-:W-:Y:S01]  /*bbd0*/  HADD2.F32 R6, -RZ, R68.H0_H0 ;  /* 0x20000044ff067230 */ /* 0x000fe20000004100 */
[----:B------:R-:W-:Y:S01]  /*bbe0*/  FFMA.FTZ R30, R14, R10, R9 ;  /* 0x0000000a0e1e7223 */ /* 0x000fe20000010009 */
[--C-:B------:R-:W-:Y:S01]  /*bbf0*/  HADD2.F32 R9, -RZ, R72.reuse.H1_H1 ;  /* 0x30000048ff097230 */ /* 0x100fe20000004100 */
        /* <DEDUP_REMOVED lines=24> */
.L_x_129:
[----:B------:R-:W-:Y:S05]  /*bd80*/  BSYNC B1 ;  /* 0x0000000000017941 */ /* 0x000fea0003800000 */
.L_x_128:
[----:B------:R-:W-:-:S04]  /*bd90*/  IADD3 R16, R61, 0x40, RZ ;  /* 0x000000403d107810 */ /* 0x000fc80007ffe0ff */
[----:B------:R-:W-:-:S13]  /*bda0*/  ISETP.GE.AND P0, PT, R16, R42, PT ;  /* 0x0000002a1000720c */ /* 0x000fda0003f06270 */
[----:B------:R-:W-:Y:S05]  /*bdb0*/  @P0 BRA `(.L_x_115) ;  /* 0x000014a000000947 */ /* 0x000fea0003800000 */
[----:B------:R-:W-:Y:S01]  /*bdc0*/  ISETP.GE.AND P0, PT, R64, c[0x0][0x27c], PT ;  /* 0x00009f0040007a0c */ /* 0x000fe20003f06270 */
[----:B------:R-:W-:-:S12]  /*bdd0*/  BSSY B0, `(.L_x_134) ;  /* 0x0000068000007945 */ /* 0x000fd80003800000 */
[----:B------:R-:W-:Y:S05]  /*bde0*/  @P0 BRA `(.L_x_135) ;  /* 0x0000066000000947 */ /* 0x000fea0003800000 */
[----:B------:R-:W-:Y:S01]  /*bdf0*/  SHF.R.S32.HI R6, RZ, 0x1f, R16 ;  /* 0x0000001fff067819 */ /* 0x000fe20000011410 */
[----:B------:R-:W-:Y:S01]  /*be00*/  HADD2.F32 R20, -RZ, R58.H0_H0 ;  /* 0x2000003aff147230 */ /* 0x000fe20000004100 */
[----:B-1----:R-:W-:Y:S01]  /*be10*/  MOV R10, c[0x0][0x27c] ;  /* 0x00009f00000a7a02 */ /* 0x002fe20000000f00 */
[----:B------:R-:W-:Y:S01]  /*be20*/  HADD2.F32 R19, -RZ, R56.H0_H0 ;  /* 0x20000038ff137230 */ /* 0x000fe20000004100 */
[-C--:B------:R-:W-:Y:S02]  /*be30*/  LEA.HI R9, R16, R16.reuse, RZ, 0x1 ;  /* 0x0000001010097211 */ /* 0x080fe400078f08ff */
[----:B------:R-:W-:Y:S02]  /*be40*/  LEA.HI R6, R6, R16, RZ, 0x3 ;  /* 0x0000001006067211 */ /* 0x000fe400078f18ff */
[----:B------:R-:W-:Y:S02]  /*be50*/  LEA.HI R10, R10, R62, RZ, 0x1d ;  /* 0x0000003e0a0a7211 */ /* 0x000fe400078fe8ff */
[----:B------:R-:W-:-:S02]  /*be60*/  SHF.L.U32 R8, R9, 0x5, RZ ;  /* 0x0000000509087819 */ /* 0x000fc400000006ff */
[----:B------:R-:W-:Y:S02]  /*be70*/  LOP3.LUT R9, R9, 0x7fffffe, RZ, 0xc0, !PT ;  /* 0x07fffffe09097812 */ /* 0x000fe400078ec0ff */
[----:B------:R-:W-:Y:S02]  /*be80*/  SHF.L.U32 R7, R6, 0x5, RZ ;  /* 0x0000000506077819 */ /* 0x000fe400000006ff */
[----:B------:R-:W-:Y:S02]  /*be90*/  SHF.R.S32.HI R11, RZ, 0x1f, R10 ;  /* 0x0000001fff0b7819 */ /* 0x000fe4000001140a */
[----:B------:R-:W-:Y:S02]  /*bea0*/  LOP3.LUT R6, R8, 0xc0, RZ, 0xc0, !PT ;  /* 0x000000c008067812 */ /* 0x000fe400078ec0ff */
[----:B------:R-:W-:Y:S02]  /*beb0*/  IADD3 R8, R16, -R9, RZ ;  /* 0x8000000910087210 */ /* 0x000fe40007ffe0ff */
[----:B------:R-:W-:-:S02]  /*bec0*/  LOP3.LUT R7, R7, 0xffffff00, RZ, 0xc0, !PT ;  /* 0xffffff0007077812 */ /* 0x000fc400078ec0ff */
[----:B------:R-:W-:Y:S02]  /*bed0*/  LEA.HI R11, R11, R10, RZ, 0x2 ;  /* 0x0000000a0b0b7211 */ /* 0x000fe400078f10ff */
[----:B------:R-:W-:Y:S02]  /*bee0*/  SHF.L.U32 R10, R10, 0x3, RZ ;  /* 0x000000030a0a7819 */ /* 0x000fe400000006ff */
[----:B------:R-:W-:Y:S02]  /*bef0*/  LEA R7, R8, R7, 0x5 ;  /* 0x0000000708077211 */ /* 0x000fe400078e28ff */
[C---:B------:R-:W-:Y:S02]  /*bf00*/  LOP3.LUT R9, R6.reuse, 0x18, R64, 0xf8, !PT ;  /* 0x0000001806097812 */ /* 0x040fe400078ef840 */
[----:B------:R-:W-:Y:S02]  /*bf10*/  SHF.R.U32.HI R12, RZ, 0x3, R6 ;  /* 0x00000003ff0c7819 */ /* 0x000fe40000011606 */
[----:B------:R-:W-:-:S02]  /*bf20*/  LOP3.LUT R8, R6, 0x18, R10, 0xf8, !PT ;  /* 0x0000001806087812 */ /* 0x000fc400078ef80a */
[----:B------:R-:W-:Y:S02]  /*bf30*/  SHF.L.U32 R6, R11, 0xa, RZ ;  /* 0x0000000a0b067819 */ /* 0x000fe400000006ff */
[-C--:B------:R-:W-:Y:S02]  /*bf40*/  LOP3.LUT R9, R9, R12.reuse, RZ, 0x3c, !PT ;  /* 0x0000000c09097212 */ /* 0x080fe400078e3cff */
[----:B------:R-:W-:Y:S02]  /*bf50*/  LOP3.LUT R8, R8, R12, RZ, 0x3c, !PT ;  /* 0x0000000c08087212 */ /* 0x000fe400078e3cff */
[----:B------:R-:W-:Y:S02]  /*bf60*/  LOP3.LUT R6, R6, 0x7ffff000, RZ, 0xc0, !PT ;  /* 0x7ffff00006067812 */ /* 0x000fe400078ec0ff */
[----:B------:R-:W-:Y:S02]  /*bf70*/  IADD3 R9, R7, R9, RZ ;  /* 0x0000000907097210 */ /* 0x000fe40007ffe0ff */
        /* <DEDUP_REMOVED lines=13> */
[C---:B------:R-:W-:Y:S01]  /*c050*/  FMUL.FTZ R40, R7.reuse, R9 ;  /* 0x0000000907287220 */ /* 0x040fe20000410000 */
[----:B------:R-:W-:Y:S01]  /*c060*/  HADD2.F32 R29, -RZ, R11.H1_H1 ;  /* 0x3000000bff1d7230 */ /* 0x000fe20000004100 */
[-C--:B------:R-:W-:Y:S01]  /*c070*/  FMUL.FTZ R11, R7, R24.reuse ;  /* 0x00000018070b7220 */ /* 0x080fe20000410000 */
[--C-:B------:R-:W-:Y:S01]  /*c080*/  HADD2.F32 R28, -RZ, R10.reuse.H0_H0 ;  /* 0x2000000aff1c7230 */ /* 0x100fe20000004100 */
[----:B------:R-:W-:Y:S01]  /*c090*/  FMUL.FTZ R7, R6, R23 ;  /* 0x0000001706077220 */ /* 0x000fe20000410000 */
[----:B------:R-:W-:Y:S01]  /*c0a0*/  HADD2.F32 R27, -RZ, R10.H1_H1 ;  /* 0x3000000aff1b7230 */ /* 0x000fe20000004100 */
[C---:B------:R-:W-:Y:S01]  /*c0b0*/  FFMA.FTZ R43, R20.reuse, R9, R11 ;  /* 0x00000009142b7223 */ /* 0x040fe2000001000b */
[----:B------:R-:W-:Y:S01]  /*c0c0*/  HADD2.F32 R8, -RZ, R12.H1_H1 ;  /* 0x3000000cff087230 */ /* 0x000fe20000004100 */
[----:B------:R-:W-:Y:S01]  /*c0d0*/  FFMA.FTZ R20, R20, R24, -R40 ;  /* 0x0000001814147223 */ /* 0x000fe20000010828 */
[----:B------:R-:W-:-:S02]  /*c0e0*/  HADD2.F32 R10, -RZ, R44.H0_H0 ;  /* 0x2000002cff0a7230 */ /* 0x000fc40000004100 */
[--C-:B------:R-:W-:Y:S01]  /*c0f0*/  HADD2.F32 R22, -RZ, R15.reuse.H0_H0 ;  /* 0x2000000fff167230 */ /* 0x100fe20000004100 */
[----:B------:R-:W-:Y:S01]  /*c100*/  FFMA.FTZ R42, R19, R8, R7 ;  /* 0x00000008132a7223 */ /* 0x000fe20000010007 */
[----:B------:R-:W-:Y:S01]  /*c110*/  HADD2.F32 R21, -RZ, R15.H1_H1 ;  /* 0x3000000fff157230 */ /* 0x000fe20000004100 */
[----:B------:R-:W-:Y:S01]  /*c120*/  FMUL.FTZ R9, R10, R26 ;  /* 0x0000001a0a097220 */ /* 0x000fe20000410000 */
[----:B------:R-:W-:Y:S01]  /*c130*/  HADD2.F32 R12, -RZ, R13.H0_H0 ;  /* 0x2000000dff0c7230 */ /* 0x000fe20000004100 */
[----:B------:R-:W-:Y:S01]  /*c140*/  FMUL.FTZ R38, R6, R8 ;  /* 0x0000000806267220 */ /* 0x000fe20000410000 */
[----:B------:R-:W-:Y:S02]  /*c150*/  HADD2.F32 R15, -RZ, R57.H0_H0 ;  /* 0x20000039ff0f7230 */ /* 0x000fe40000004100 */
[----:B------:R-:W-:Y:S01]  /*c160*/  HADD2.F32 R7, -RZ, R44.H1_H1 ;  /* 0x3000002cff077230 */ /* 0x000fe20000004100 */
[-C--:B------:R-:W-:Y:S01]  /*c170*/  FMUL.FTZ R35, R10, R12.reuse ;  /* 0x0000000c0a237220 */ /* 0x080fe20000410000 */
[----:B------:R-:W-:Y:S01]  /*c180*/  HADD2.F32 R6, -RZ, R45.H0_H0 ;  /* 0x2000002dff067230 */ /* 0x000fe20000004100 */
[----:B------:R-:W-:Y:S01]  /*c190*/  FFMA.FTZ R41, R15, R12, R9 ;  /* 0x0000000c0f297223 */ /* 0x000fe20000010009 */
[----:B------:R-:W-:Y:S01]  /*c1a0*/  HADD2.F32 R18, -RZ, R13.H1_H1 ;  /* 0x3000000dff127230 */ /* 0x000fe20000004100 */
[C---:B------:R-:W-:Y:S01]  /*c1b0*/  FMUL.FTZ R10, R7.reuse, R25 ;  /* 0x00000019070a7220 */ /* 0x040fe20000410000 */
[----:B------:R-:W-:Y:S01]  /*c1c0*/  HADD2.F32 R13, -RZ, R53.H0_H0 ;  /* 0x20000035ff0d7230 */ /* 0x000fe20000004100 */
[C---:B------:R-:W-:Y:S01]  /*c1d0*/  FMUL.FTZ R9, R6.reuse, R28 ;  /* 0x0000001c06097220 */ /* 0x040fe20000410000 */
[--C-:B------:R-:W-:Y:S01]  /*c1e0*/  HADD2.F32 R17, -RZ, R14.reuse.H0_H0 ;  /* 0x2000000eff117230 */ /* 0x100fe20000004100 */
[-C--:B------:R-:W-:Y:S01]  /*c1f0*/  FMUL.FTZ R33, R7, R18.reuse ;  /* 0x0000001207217220 */ /* 0x080fe20000410000 */
[----:B------:R-:W-:Y:S01]  /*c200*/  HADD2.F32 R12, -RZ, R55.H0_H0 ;  /* 0x20000037ff0c7230 */ /* 0x000fe20000004100 */
[----:B------:R-:W-:Y:S01]  /*c210*/  FFMA.FTZ R37, R13, R18, R10 ;  /* 0x000000120d257223 */ /* 0x000fe2000001000a */
[----:B------:R-:W-:Y:S01]  /*c220*/  HADD2.F32 R8, -RZ, R45.H1_H1 ;  /* 0x3000002dff087230 */ /* 0x000fe20000004100 */
[-C--:B------:R-:W-:Y:S01]  /*c230*/  FMUL.FTZ R31, R6, R17.reuse ;  /* 0x00000011061f7220 */ /* 0x080fe20000410000 */
[----:B------:R-:W-:Y:S01]  /*c240*/  HADD2.F32 R14, -RZ, R14.H1_H1 ;  /* 0x3000000eff0e7230 */ /* 0x000fe20000004100 */
[----:B------:R-:W-:Y:S01]  /*c250*/  FFMA.FTZ R34, R12, R17, R9 ;  /* 0x000000110c227223 */ /* 0x000fe20000010009 */
[----:B------:R-:W-:Y:S01]  /*c260*/  HADD2.F32 R10, -RZ, R52.H0_H0 ;  /* 0x20000034ff0a7230 */ /* 0x000fe20000004100 */
[C---:B------:R-:W-:Y:S01]  /*c270*/  FMUL.FTZ R9, R8.reuse, R27 ;  /* 0x0000001b08097220 */ /* 0x040fe20000410000 */
[--C-:B------:R-:W-:Y:S01]  /*c280*/  HADD2.F32 R7, -RZ, R46.reuse.H1_H1 ;  /* 0x3000002eff077230 */ /* 0x100fe20000004100 */
[-C--:B------:R-:W-:Y:S01]  /*c290*/  FMUL.FTZ R18, R8, R14.reuse ;  /* 0x0000000e08127220 */ /* 0x080fe20000410000 */
[----:B------:R-:W-:Y:S01]  /*c2a0*/  HADD2.F32 R6, -RZ, R46.H0_H0 ;  /* 0x2000002eff067230 */ /* 0x000fe20000004100 */
[----:B------:R-:W-:Y:S01]  /*c2b0*/  FFMA.FTZ R32, R10, R14, R9 ;  /* 0x0000000e0a207223 */ /* 0x000fe20000010009 */
[----:B------:R-:W-:Y:S01]  /*c2c0*/  HADD2.F32 R9, -RZ, R54.H0_H0 ;  /* 0x20000036ff097230 */ /* 0x000fe20000004100 */
[----:B------:R-:W-:Y:S01]  /*c2d0*/  FMUL.FTZ R11, R7, R30 ;  /* 0x0000001e070b7220 */ /* 0x000fe20000410000 */
[----:B------:R-:W-:Y:S01]  /*c2e0*/  HADD2.F32 R8, -RZ, R49.H0_H0 ;  /* 0x20000031ff087230 */ /* 0x000fe20000004100 */
[----:B------:R-:W-:-:S02]  /*c2f0*/  FMUL.FTZ R14, R6, R29 ;  /* 0x0000001d060e7220 */ /* 0x000fc40000410000 */
[-C--:B------:R-:W-:Y:S02]  /*c300*/  FMUL.FTZ R17, R7, R22.reuse ;  /* 0x0000001607117220 */ /* 0x080fe40000410000 */
[-C--:B------:R-:W-:Y:S02]  /*c310*/  FMUL.FTZ R6, R6, R21.reuse ;  /* 0x0000001506067220 */ /* 0x080fe40000410000 */
        /* <DEDUP_REMOVED lines=19> */
.L_x_135:
[----:B------:R-:W-:Y:S05]  /*c450*/  BSYNC B0 ;  /* 0x0000000000007941 */ /* 0x000fea0003800000 */
.L_x_134:
[----:B------:R-:W-:Y:S01]  /*c460*/  IADD3 R6, R64, 0x10, RZ ;  /* 0x0000001040067810 */ /* 0x000fe20007ffe0ff */
[----:B------:R-:W-:Y:S03]  /*c470*/  BSSY B0, `(.L_x_136) ;  /* 0x000006f000007945 */ /* 0x000fe60003800000 */
[----:B------:R-:W-:-:S13]  /*c480*/  ISETP.GE.AND P0, PT, R6, c[0x0][0x27c], PT ;  /* 0x00009f0006007a0c */ /* 0x000fda0003f06270 */
[----:B------:R-:W-:Y:S05]  /*c490*/  @P0 BRA `(.L_x_137) ;  /* 0x000006c000000947 */ /* 0x000fea0003800000 */
[----:B------:R-:W-:Y:S01]  /*c4a0*/  SHF.R.S32.HI R7, RZ, 0x1f, R6 ;  /* 0x0000001fff077819 */ /* 0x000fe20000011406 */
[----:B------:R-:W-:Y:S01]  /*c4b0*/  HADD2.F32 R20, -RZ, R51.H1_H1 ;  /* 0x30000033ff147230 */ /* 0x000fe20000004100 */
[----:B-1----:R-:W-:Y:S01]  /*c4c0*/  SHF.R.S32.HI R9, RZ, 0x1f, R16 ;  /* 0x0000001fff097819 */ /* 0x002fe20000011410 */
[----:B------:R-:W-:Y:S01]  /*c4d0*/  HADD2.F32 R19, -RZ, R52.H1_H1 ;  /* 0x30000034ff137230 */ /* 0x000fe20000004100 */
[----:B------:R-:W-:Y:S02]  /*c4e0*/  LEA.HI R11, R16, R16, RZ, 0x1 ;  /* 0x00000010100b7211 */ /* 0x000fe400078f08ff */
[CC--:B------:R-:W-:Y:S02]  /*c4f0*/  LEA.HI R8, R7.reuse, R6.reuse, RZ, 0x3 ;  /* 0x0000000607087211 */ /* 0x0c0fe400078f18ff */
[----:B------:R-:W-:Y:S01]  /*c500*/  LEA.HI R12, R7, R6, RZ, 0x5 ;  /* 0x00000006070c7211 */ /* 0x000fe200078f28ff */
[----:B------:R-:W-:Y:S01]  /*c510*/  IMAD.SHL.U32 R10, R11, 0x20, RZ ;  /* 0x000000200b0a7824 */ /* 0x000fe200078e00ff */
[----:B------:R-:W-:-:S02]  /*c520*/  LEA.HI R6, R9, R16, RZ, 0x3 ;  /* 0x0000001009067211 */ /* 0x000fc400078f18ff */
[----:B------:R-:W-:Y:S02]  /*c530*/  MOV R13, c[0x0][0x27c] ;  /* 0x00009f00000d7a02 */ /* 0x000fe40000000f00 */
[----:B------:R-:W-:Y:S02]  /*c540*/  SHF.R.S32.HI R7, RZ, 0x3, R8 ;  /* 0x00000003ff077819 */ /* 0x000fe40000011408 */
[----:B------:R-:W-:Y:S02]  /*c550*/  LOP3.LUT R11, R11, 0x7fffffe, RZ, 0xc0, !PT ;  /* 0x07fffffe0b0b7812 */ /* 0x000fe400078ec0ff */
[----:B------:R-:W-:Y:S02]  /*c560*/  SHF.L.U32 R9, R6, 0x5, RZ ;  /* 0x0000000506097819 */ /* 0x000fe400000006ff */
[----:B------:R-:W-:Y:S01]  /*c570*/  LOP3.LUT R6, R10, 0xc0, RZ, 0xc0, !PT ;  /* 0x000000c00a067812 */ /* 0x000fe200078ec0ff */
[----:B------:R-:W-:Y:S01]  /*c580*/  IMAD.IADD R11, R16, 0x1, -R11 ;  /* 0x00000001100b7824 */ /* 0x000fe200078e0a0b */
[----:B------:R-:W-:-:S02]  /*c590*/  LEA.HI R7, R13, R7, RZ, 0x1d ;  /* 0x000000070d077211 */ /* 0x000fc400078fe8ff */
[----:B------:R-:W-:Y:S02]  /*c5a0*/  LOP3.LUT R9, R9, 0xffffff00, RZ, 0xc0, !PT ;  /* 0xffffff0009097812 */ /* 0x000fe400078ec0ff */
[----:B------:R-:W-:Y:S02]  /*c5b0*/  SHF.L.U32 R10, R12, 0x7, RZ ;  /* 0x000000070c0a7819 */ /* 0x000fe400000006ff */
[----:B------:R-:W-:Y:S01]  /*c5c0*/  LOP3.LUT R12, R6, 0x18, R8, 0xf8, !PT ;  /* 0x00000018060c7812 */ /* 0x000fe200078ef808 */
[----:B------:R-:W-:Y:S01]  /*c5d0*/  IMAD R13, R11, 0x20, R9 ;  /* 0x000000200b0d7824 */ /* 0x000fe200078e0209 */
[----:B------:R-:W-:Y:S02]  /*c5e0*/  SHF.R.S32.HI R8, RZ, 0x1f, R7 ;  /* 0x0000001fff087819 */ /* 0x000fe40000011407 */
[----:B------:R-:W-:Y:S02]  /*c5f0*/  SHF.L.U32 R11, R7, 0x3, RZ ;  /* 0x00000003070b7819 */ /* 0x000fe400000006ff */
[----:B------:R-:W-:-:S02]  /*c600*/  LEA.HI R7, R8, R7, RZ, 0x2 ;  /* 0x0000000708077211 */ /* 0x000fc400078f10ff */
[----:B------:R-:W-:Y:S02]  /*c610*/  SHF.R.U32.HI R14, RZ, 0x3, R6 ;  /* 0x00000003ff0e7819 */ /* 0x000fe40000011606 */
[----:B------:R-:W-:Y:S01]  /*c620*/  LOP3.LUT R8, R6, 0x18, R11, 0xf8, !PT ;  /* 0x0000001806087812 */ /* 0x000fe200078ef80b */
[----:B------:R-:W-:Y:S01]  /*c630*/  IMAD.SHL.U32 R6, R7, 0x400, RZ ;  /* 0x0000040007067824 */ /* 0x000fe200078e00ff */
[----:B------:R-:W-:Y:S02]  /*c640*/  LOP3.LUT R9, R10, 0x7ffff000, RZ, 0xc0, !PT ;  /* 0x7ffff0000a097812 */ /* 0x000fe400078ec0ff */
[-C--:B------:R-:W-:Y:S02]  /*c650*/  LOP3.LUT R10, R12, R14.reuse, RZ, 0x3c, !PT ;  /* 0x0000000e0c0a7212 */ /* 0x080fe400078e3cff */
[----:B------:R-:W-:Y:S02]  /*c660*/  LOP3.LUT R7, R8, R14, RZ, 0x3c, !PT ;  /* 0x0000000e08077212 */ /* 0x000fe400078e3cff */
[----:B------:R-:W-:-:S02]  /*c670*/  LOP3.LUT R6, R6, 0x7ffff000, RZ, 0xc0, !PT ;  /* 0x7ffff00006067812 */ /* 0x000fc400078ec0ff */
[----:B------:R-:W-:Y:S02]  /*c680*/  IADD3 R9, R10, R13, R9 ;  /* 0x0000000d0a097210 */ /* 0x000fe40007ffe009 */
        /* <DEDUP_REMOVED lines=29> */
[----:B------:R-:W-:Y:S02]  /*c860*/  HADD2.F32 R15, -RZ, R53.H1_H1 ;  /* 0x30000035ff0f7230 */ /* 0x000fe40000004100 */
[----:B------:R-:W-:Y:S01]  /*c870*/  HADD2.F32 R7, -RZ, R48.H1_H1 ;  /* 0x30000030ff077230 */ /* 0x000fe20000004100 */
[-C--:B------:R-:W-:Y:S01]  /*c880*/  FMUL.FTZ R35, R10, R12.reuse ;  /* 0x0000000c0a237220 */ /* 0x080fe20000410000 */
[----:B------:R-:W-:Y:S01]  /*c890*/  HADD2.F32 R6, -RZ, R49.H1_H1 ;  /* 0x30000031ff067230 */ /* 0x000fe20000004100 */
[----:B------:R-:W-:Y:S01]  /*c8a0*/  FFMA.FTZ R41, R15, R12, R9 ;  /* 0x0000000c0f297223 */ /* 0x000fe20000010009 */
[----:B------:R-:W-:Y:S01]  /*c8b0*/  HADD2.F32 R18, -RZ, R13.H1_H1 ;  /* 0x3000000dff127230 */ /* 0x000fe20000004100 */
[C---:B------:R-:W-:Y:S01]  /*c8c0*/  FMUL.FTZ R10, R7.reuse, R25 ;  /* 0x00000019070a7220 */ /* 0x040fe20000410000 */
[----:B------:R-:W-:Y:S01]  /*c8d0*/  HADD2.F32 R13, -RZ, R54.H1_H1 ;  /* 0x30000036ff0d7230 */ /* 0x000fe20000004100 */
[C---:B------:R-:W-:Y:S01]  /*c8e0*/  FMUL.FTZ R9, R6.reuse, R28 ;  /* 0x0000001c06097220 */ /* 0x040fe20000410000 */
[----:B------:R-:W-:Y:S01]  /*c8f0*/  HADD2.F32 R17, -RZ, R14.H0_H0 ;  /* 0x2000000eff117230 */ /* 0x000fe20000004100 */
[-C--:B------:R-:W-:Y:S01]  /*c900*/  FMUL.FTZ R33, R7, R18.reuse ;  /* 0x0000001207217220 */ /* 0x080fe20000410000 */
[----:B------:R-:W-:Y:S01]  /*c910*/  HADD2.F32 R12, -RZ, R55.H1_H1 ;  /* 0x30000037ff0c7230 */ /* 0x000fe20000004100 */
[----:B------:R-:W-:Y:S01]  /*c920*/  FFMA.FTZ R37, R13, R18, R10 ;  /* 0x000000120d257223 */ /* 0x000fe2000001000a */
[----:B------:R-:W-:Y:S01]  /*c930*/  HADD2.F32 R8, -RZ, R50.H0_H0 ;  /* 0x20000032ff087230 */ /* 0x000fe20000004100 */
[-C--:B------:R-:W-:Y:S01]  /*c940*/  FMUL.FTZ R31, R6, R17.reuse ;  /* 0x00000011061f7220 */ /* 0x080fe20000410000 */
[----:B------:R-:W-:Y:S01]  /*c950*/  HADD2.F32 R14, -RZ, R14.H1_H1 ;  /* 0x3000000eff0e7230 */ /* 0x000fe20000004100 */
[----:B------:R-:W-:Y:S01]  /*c960*/  FFMA.FTZ R34, R12, R17, R9 ;  /* 0x000000110c227223 */ /* 0x000fe20000010009 */
[----:B------:R-:W-:Y:S01]  /*c970*/  HADD2.F32 R10, -RZ, R56.H1_H1 ;  /* 0x30000038ff0a7230 */ /* 0x000fe20000004100 */
[C---:B------:R-:W-:Y:S01]  /*c980*/  FMUL.FTZ R9, R8.reuse, R27 ;  /* 0x0000001b08097220 */ /* 0x040fe20000410000 */
[----:B------:R-:W-:Y:S01]  /*c990*/  HADD2.F32 R7, -RZ, R51.H0_H0 ;  /* 0x20000033ff077230 */ /* 0x000fe20000004100 */
[-C--:B------:R-:W-:Y:S01]  /*c9a0*/  FMUL.FTZ R18, R8, R14.reuse ;  /* 0x0000000e08127220 */ /* 0x080fe20000410000 */
[----:B------:R-:W-:Y:S01]  /*c9b0*/  HADD2.F32 R6, -RZ, R50.H1_H1 ;  /* 0x30000032ff067230 */ /* 0x000fe20000004100 */
[----:B------:R-:W-:Y:S01]  /*c9c0*/  FFMA.FTZ R32, R10, R14, R9 ;  /* 0x0000000e0a207223 */ /* 0x000fe20000010009 */
[----:B------:R-:W-:Y:S01]  /*c9d0*/  HADD2.F32 R9, -RZ, R58.H1_H1 ;  /* 0x3000003aff097230 */ /* 0x000fe20000004100 */
[----:B------:R-:W-:Y:S01]  /*c9e0*/  FMUL.FTZ R11, R7, R30 ;  /* 0x0000001e070b7220 */ /* 0x000fe20000410000 */
[----:B------:R-:W-:Y:S01]  /*c9f0*/  HADD2.F32 R8, -RZ, R57.H1_H1 ;  /* 0x30000039ff087230 */ /* 0x000fe20000004100 */
        /* <DEDUP_REMOVED lines=22> */
.L_x_137:
[----:B------:R-:W-:Y:S05]  /*cb60*/  BSYNC B0 ;  /* 0x0000000000007941 */ /* 0x000fea0003800000 */
.L_x_136:
[----:B------:R-:W-:-:S04]  /*cb70*/  IADD3 R6, R64, 0x20, RZ ;  /* 0x0000002040067810 */ /* 0x000fc80007ffe0ff */
[----:B------:R-:W-:-:S13]  /*cb80*/  ISETP.GE.AND P0, PT, R6, c[0x0][0x27c], PT ;  /* 0x00009f0006007a0c */ /* 0x000fda0003f06270 */
[----:B------:R-:W-:Y:S05]  /*cb90*/  @P0 BRA `(.L_x_115) ;  /* 0x000006c000000947 */ /* 0x000fea0003800000 */
[----:B------:R-:W-:Y:S01]  /*cba0*/  SHF.R.S32.HI R7, RZ, 0x1f, R6 ;  /* 0x0000001fff077819 */ /* 0x000fe20000011406 */
[--C-:B------:R-:W-:Y:S01]  /*cbb0*/  HADD2.F32 R19, -RZ, R69.reuse.H0_H0 ;  /* 0x20000045ff137230 */ /* 0x100fe20000004100 */
[----:B-1----:R-:W-:Y:S01]  /*cbc0*/  LEA.HI R10, R16, R16, RZ, 0x1 ;  /* 0x00000010100a7211 */ /* 0x002fe200078f08ff */
[----:B------:R-:W-:Y:S01]  /*cbd0*/  HADD2.F32 R18, -RZ, R69.H1_H1 ;  /* 0x30000045ff127230 */ /* 0x000fe20000004100 */
[----:B------:R-:W-:Y:S02]  /*cbe0*/  SHF.R.S32.HI R9, RZ, 0x1f, R16 ;  /* 0x0000001fff097819 */ /* 0x000fe40000011410 */
[CC--:B------:R-:W-:Y:S02]  /*cbf0*/  LEA.HI R8, R7.reuse, R6.reuse, RZ, 0x3 ;  /* 0x0000000607087211 */ /* 0x0c0fe400078f18ff */
[----:B------:R-:W-:Y:S02]  /*cc00*/  LEA.HI R13, R7, R6, RZ, 0x5 ;  /* 0x00000006070d7211 */ /* 0x000fe400078f28ff */
[----:B------:R-:W-:Y:S01]  /*cc10*/  LEA.HI R6, R9, R16, RZ, 0x3 ;  /* 0x0000001009067211 */ /* 0x000fe200078f18ff */
[C---:B------:R-:W-:Y:S01]  /*cc20*/  IMAD.SHL.U32 R9, R10.reuse, 0x20, RZ ;  /* 0x000000200a097824 */ /* 0x040fe200078e00ff */
[----:B------:R-:W-:-:S02]  /*cc30*/  LOP3.LUT R7, R10, 0x7fffffe, RZ, 0xc0, !PT ;  /* 0x07fffffe0a077812 */ /* 0x000fc400078ec0ff */
[----:B------:R-:W-:Y:S02]  /*cc40*/  MOV R14, c[0x0][0x27c] ;  /* 0x00009f00000e7a02 */ /* 0x000fe40000000f00 */
[----:B------:R-:W-:Y:S01]  /*cc50*/  SHF.R.S32.HI R11, RZ, 0x3, R8 ;  /* 0x00000003ff0b7819 */ /* 0x000fe20000011408 */
[----:B------:R-:W-:Y:S01]  /*cc60*/  IMAD.IADD R12, R16, 0x1, -R7 ;  /* 0x00000001100c7824 */ /* 0x000fe200078e0a07 */
[----:B------:R-:W-:Y:S02]  /*cc70*/  SHF.L.U32 R10, R6, 0x5, RZ ;  /* 0x00000005060a7819 */ /* 0x000fe400000006ff */
[----:B------:R-:W-:Y:S02]  /*cc80*/  LOP3.LUT R6, R9, 0xc0, RZ, 0xc0, !PT ;  /* 0x000000c009067812 */ /* 0x000fe400078ec0ff */
[----:B------:R-:W-:Y:S02]  /*cc90*/  LEA.HI R7, R14, R11, RZ, 0x1d ;  /* 0x0000000b0e077211 */ /* 0x000fe400078fe8ff */
[----:B------:R-:W-:-:S02]  /*cca0*/  LOP3.LUT R9, R10, 0xffffff00, RZ, 0xc0, !PT ;  /* 0xffffff000a097812 */ /* 0x000fc400078ec0ff */
[----:B------:R-:W-:Y:S02]  /*ccb0*/  SHF.L.U32 R11, R13, 0x7, RZ ;  /* 0x000000070d0b7819 */ /* 0x000fe400000006ff */
[----:B------:R-:W-:Y:S01]  /*ccc0*/  LOP3.LUT R10, R6, 0x18, R8, 0xf8, !PT ;  /* 0x00000018060a7812 */ /* 0x000fe200078ef808 */
[----:B------:R-:W-:Y:S01]  /*ccd0*/  IMAD R12, R12, 0x20, R9 ;  /* 0x000000200c0c7824 */ /* 0x000fe200078e0209 */
[----:B------:R-:W-:Y:S02]  /*cce0*/  SHF.R.U32.HI R13, RZ, 0x3, R6 ;  /* 0x00000003ff0d7819 */ /* 0x000fe40000011606 */
[----:B------:R-:W-:Y:S02]  /*ccf0*/  SHF.R.S32.HI R8, RZ, 0x1f, R7 ;  /* 0x0000001fff087819 */ /* 0x000fe40000011407 */
[----:B------:R-:W-:Y:S02]  /*cd00*/  LOP3.LUT R9, R10, R13, RZ, 0x3c, !PT ;  /* 0x0000000d0a097212 */ /* 0x000fe400078e3cff */
[----:B------:R-:W-:-:S02]  /*cd10*/  SHF.L.U32 R10, R7, 0x3, RZ ;  /* 0x00000003070a7819 */ /* 0x000fc400000006ff */
[----:B------:R-:W-:Y:S02]  /*cd20*/  LEA.HI R7, R8, R7, RZ, 0x2 ;  /* 0x0000000708077211 */ /* 0x000fe400078f10ff */
[----:B------:R-:W-:Y:S02]  /*cd30*/  LOP3.LUT R8, R6, 0x18, R10, 0xf8, !PT ;  /* 0x0000001806087812 */ /* 0x000fe400078ef80a */
[----:B------:R-:W-:Y:S01]  /*cd40*/  LOP3.LUT R11, R11, 0x7ffff000, RZ, 0xc0, !PT ;  /* 0x7ffff0000b0b7812 */ /* 0x000fe200078ec0ff */
[----:B------:R-:W-:Y:S01]  /*cd50*/  IMAD.SHL.U32 R6, R7, 0x400, RZ ;  /* 0x0000040007067824 */ /* 0x000fe200078e00ff */
[----:B------:R-:W-:Y:S02]  /*cd60*/  LOP3.LUT R7, R8, R13, RZ, 0x3c, !PT ;  /* 0x0000000d08077212 */ /* 0x000fe400078e3cff */
[----:B------:R-:W-:Y:S02]  /*cd70*/  IADD3 R9, R9, R12, R11 ;  /* 0x0000000c09097210 */ /* 0x000fe40007ffe00b */
[----:B------:R-:W-:-:S02]  /*cd80*/  LOP3.LUT R6, R6, 0x7ffff000, RZ, 0xc0, !PT ;  /* 0x7ffff00006067812 */ /* 0x000fc400078ec0ff */
[----:B------:R-:W-:Y:S02]  /*cd90*/  SHF.L.U32 R38, R9, 0x1, RZ ;  /* 0x0000000109267819 */ /* 0x000fe400000006ff */
[----:B------:R-:W-:Y:S01]  /*cda0*/  IADD3 R6, R7, R6, R12 ;  /* 0x0000000607067210 */ /* 0x000fe20007ffe00c */
[--C-:B------:R-:W-:Y:S02]  /*cdb0*/  HADD2.F32 R7, -RZ, R60.reuse.H0_H0 ;  /* 0x2000003cff077230 */ /* 0x100fe40000004100 */
[----:B------:R-:W1:Y:S01]  /*cdc0*/  LDS.128 R8, [R38+0x6100] ;  /* 0x0061000026087984 */ /* 0x000e620000000c00 */
[----:B------:R-:W-:Y:S01]  /*cdd0*/  SHF.L.U32 R34, R6, 0x1, RZ ;  /* 0x0000000106227819 */ /* 0x000fe200000006ff */
[----:B------:R-:W-:-:S04]  /*cde0*/  HADD2.F32 R6, -RZ, R60.H1_H1 ;  /* 0x3000003cff067230 */ /* 0x000fc80000004100 */
[----:B------:R-:W2:Y:S01]  /*cdf0*/  LDS.128 R12, [R34+0x6100] ;  /* 0x00610000220c7984 */ /* 0x000ea20000000c00 */
[--C-:B-1----:R-:W-:Y:S02]  /*ce00*/  HADD2.F32 R25, -RZ, R9.reuse.H0_H0 ;  /* 0x20000009ff197230 */ /* 0x102fe40000004100 */
[----:B------:R-:W-:Y:S02]  /*ce10*/  HADD2.F32 R24, -RZ, R9.H1_H1 ;  /* 0x30000009ff187230 */ /* 0x000fe40000004100 */
[----:B------:R-:W-:Y:S02]  /*ce20*/  HADD2.F32 R23, -RZ, R8.H0_H0 ;  /* 0x20000008ff177230 */ /* 0x000fe40000004100 */
[----:B--2---:R-:W-:Y:S02]  /*ce30*/  HADD2.F32 R9, -RZ, R12.H0_H0 ;  /* 0x2000000cff097230 */ /* 0x004fe40000004100 */
[----:B------:R-:W-:Y:S02]  /*ce40*/  HADD2.F32 R22, -RZ, R8.H1_H1 ;  /* 0x30000008ff167230 */ /* 0x000fe40000004100 */
[--C-:B------:R-:W-:Y:S01]  /*ce50*/  HADD2.F32 R29, -RZ, R11.reuse.H0_H0 ;  /* 0x2000000bff1d7230 */ /* 0x100fe20000004100 */
[C---:B------:R-:W-:Y:S01]  /*ce60*/  FMUL.FTZ R37, R7.reuse, R9 ;  /* 0x0000000907257220 */ /* 0x040fe20000410000 */
[----:B------:R-:W-:Y:S01]  /*ce70*/  HADD2.F32 R28, -RZ, R11.H1_H1 ;  /* 0x3000000bff1c7230 */ /* 0x000fe20000004100 */
[----:B------:R-:W-:Y:S01]  /*ce80*/  FMUL.FTZ R11, R7, R23 ;  /* 0x00000017070b7220 */ /* 0x000fe20000410000 */
        /* <DEDUP_REMOVED lines=8> */
[-C--:B------:R-:W-:Y:S01]  /*cf10*/  FFMA.FTZ R40, R18, R8.reuse, R7 ;  /* 0x0000000812287223 */ /* 0x080fe20000010007 */
        /* <DEDUP_REMOVED lines=11> */
[----:B------:R-:W-:Y:S01]  /*cfd0*/  HADD2.F32 R13, -RZ, R70.H1_H1 ;  /* 0x30000046ff0d7230 */ /* 0x000fe20000004100 */
        /* <DEDUP_REMOVED lines=9> */
[----:B------:R-:W-:Y:S01]  /*d070*/  HADD2.F32 R10, -RZ, R71.H1_H1 ;  /* 0x30000047ff0a7230 */ /* 0x000fe20000004100 */
[C---:B------:R-:W-:Y:S01]  /*d080*/  FMUL.FTZ R9, R8.reuse, R26 ;  /* 0x0000001a08097220 */ /* 0x040fe20000410000 */
[--C-:B------:R-:W-:Y:S01]  /*d090*/  HADD2.F32 R7, -RZ, R68.reuse.H1_H1 ;  /* 0x30000044ff077230 */ /* 0x100fe20000004100 */
[-C--:B------:R-:W-:Y:S01]  /*d0a0*/  FMUL.FTZ R16, R8, R14.reuse ;  /* 0x0000000e08107220 */ /* 0x080fe20000410000 */
[----:B------:R-:W-:Y:S01]  /*d0b0*/  HADD2.F32 R6, -RZ, R68.H0_H0 ;  /* 0x20000044ff067230 */ /* 0x000fe20000004100 */
[----:B------:R-:W-:Y:S01]  /*d0c0*/  FFMA.FTZ R30, R10, R14, R9 ;  /* 0x0000000e0a1e7223 */ /* 0x000fe20000010009 */
[--C-:B------:R-:W-:Y:S01]  /*d0d0*/  HADD2.F32 R9, -RZ, R72.reuse.H1_H1 ;  /* 0x30000048ff097230 */ /* 0x100fe20000004100 */
        /* <DEDUP_REMOVED lines=24> */
.L_x_115:
[----:B------:R-:W-:Y:S05]  /*d260*/  BSYNC B2 ;  /* 0x0000000000027941 */ /* 0x000fea0003800000 */
.L_x_99:
[----:B-1----:R-:W-:Y:S01]  /*d270*/  IMAD R8, R75, c[0x0][0x208], RZ ;  /* 0x000082004b087a24 */ /* 0x002fe200078e02ff */
[----:B------:R-:W-:-:S04]  /*d280*/  DEPBAR.LE SB0, 0x0 ;  /* 0x000080000000791a */ /* 0x000fc80000000000 */
[----:B------:R-:W-:Y:S01]  /*d290*/  IMAD.WIDE.U32 R6, R251, c[0x0][0x208], RZ ;  /* 0x00008200fb067a25 */ /* 0x000fe200078e00ff */
[C---:B------:R-:W-:Y:S02]  /*d2a0*/  ISETP.GE.AND P2, PT, R176.reuse, c[0x0][0x1d4], PT ;  /* 0x00007500b0007a0c */ /* 0x040fe40003f46270 */
[----:B------:R-:W-:Y:S01]  /*d2b0*/  SHF.L.U32 R220, R3, 0x1, RZ ;  /* 0x0000000103dc7819 */ /* 0x000fe200000006ff */
[----:B------:R-:W-:Y:S01]  /*d2c0*/  IMAD R8, R251, c[0x0][0x20c], R8 ;  /* 0x00008300fb087a24 */ /* 0x000fe200078e0208 */
[----:B------:R-:W-:Y:S01]  /*d2d0*/  BAR.SYNC.DEFER_BLOCKING 0x0 ;  /* 0x0000000000007b1d */ /* 0x000fe20000010000 */
[----:B------:R-:W-:Y:S01]  /*d2e0*/  IMAD.WIDE R14, R176, 0x2, RZ ;  /* 0x00000002b00e7825 */ /* 0x000fe200078e02ff */
[----:B------:R-:W-:Y:S02]  /*d2f0*/  SHF.L.U32 R224, R0, 0x1, RZ ;  /* 0x0000000100e07819 */ /* 0x000fe400000006ff */
[----:B------:R-:W-:Y:S01]  /*d300*/  IADD3 R7, R7, R8, RZ ;  /* 0x0000000807077210 */ /* 0x000fe20007ffe0ff */
[----:B------:R-:W-:Y:S01]  /*d310*/  IMAD R8, R76, c[0x0][0x218], RZ ;  /* 0x000086004c087a24 */ /* 0x000fe200078e02ff */
[----:B------:R-:W-:-:S02]  /*d320*/  LEA R0, R2, R220, 0x1 ;  /* 0x000000dc02007211 */ /* 0x000fc400078e08ff */
[----:B------:R-:W-:Y:S01]  /*d330*/  LEA R225, R4, R224, 0x1 ;  /* 0x000000e004e17211 */ /* 0x000fe200078e08ff */
[----:B------:R-:W-:Y:S01]  /*d340*/  IMAD.WIDE.U32 R6, R244, c[0x0][0x218], R6 ;  /* 0x00008600f4067a25 */ /* 0x000fe200078e0006 */
[----:B------:R-:W-:Y:S02]  /*d350*/  SHF.L.U32 R226, R226, 0x1, RZ ;  /* 0x00000001e2e27819 */ /* 0x000fe400000006ff */
[----:B------:R-:W-:Y:S01]  /*d360*/  P2R R34, PR, RZ, 0x8 ;  /* 0x00000008ff227803 */ /* 0x000fe20000000000 */
[----:B------:R-:W-:Y:S01]  /*d370*/  IMAD R8, R244, c[0x0][0x21c], R8 ;  /* 0x00008700f4087a24 */ /* 0x000fe200078e0208 */
[----:B------:R-:W-:Y:S02]  /*d380*/  IADD3 R6, P0, R78, R6, RZ ;  /* 0x000000064e067210 */ /* 0x000fe40007f1e0ff */
[----:B------:R-:W-:Y:S02]  /*d390*/  SHF.R.S32.HI R161, RZ, 0x1f, R176 ;  /* 0x0000001fffa17819 */ /* 0x000fe400000114b0 */
[----:B------:R-:W-:-:S02]  /*d3a0*/  IADD3.X R8, R77, R7, R8, P0, !PT ;  /* 0x000000074d087210 */ /* 0x000fc400007fe408 */
[----:B------:R-:W-:-:S04]  /*d3b0*/  LEA R7, P0, R6, c[0x0][0x1f8], 0x1 ;  /* 0x00007e0006077a11 */ /* 0x000fc800078008ff */
[----:B------:R-:W-:Y:S01]  /*d3c0*/  LEA.HI.X R6, R6, c[0x0][0x1fc], R8, 0x1, P0 ;  /* 0x00007f0006067a11 */ /* 0x000fe200000f0c08 */
[----:B------:R-:W1:Y:S04]  /*d3d0*/  SHFL.IDX PT, R13, R7, RZ, 0x1c1f ;  /* 0x001c1fff070d7589 */ /* 0x000e6800000e0000 */
[----:B------:R2:W3:Y:S04]  /*d3e0*/  SHFL.IDX PT, R11, R7, 0x1, 0x1c1f ;  /* 0x003c1f00070b7f89 */ /* 0x0004e800000e0000 */
[----:B------:R-:W4:Y:S04]  /*d3f0*/  SHFL.IDX PT, R12, R6, RZ, 0x1c1f ;  /* 0x001c1fff060c7589 */ /* 0x000f2800000e0000 */
[----:B------:R5:W5:Y:S04]  /*d400*/  SHFL.IDX PT, R10, R6, 0x1, 0x1c1f ;  /* 0x003c1f00060a7f89 */ /* 0x000b6800000e0000 */
[----:B------:R-:W-:Y:S04]  /*d410*/  LDSM.16.M88.4 R20, [R220+0x3100] ;  /* 0x00310000dc14783b */ /* 0x000fe80000000200 */
[----:B------:R-:W-:Y:S01]  /*d420*/  LDSM.16.M88.4 R52, [R220+0x3500] ;  /* 0x00350000dc34783b */ /* 0x000fe20000000200 */
[----:B-1----:R-:W-:-:S03]  /*d430*/  IADD3 R32, P1, R13, R14, RZ ;  /* 0x0000000e0d207210 */ /* 0x002fc60007f3e0ff */
[----:B------:R-:W-:Y:S01]  /*d440*/  LDSM.16.M88.4 R48, [R220+0x3900] ;  /* 0x00390000dc30783b */ /* 0x000fe20000000200 */
[----:B--2---:R-:W-:Y:S02]  /*d450*/  SHF.R.S32.HI R7, RZ, 0x1f, R74 ;  /* 0x0000001fff077819 */ /* 0x004fe4000001144a */
[----:B---3--:R-:W-:Y:S01]  /*d460*/  IADD3 R28, P0, R14, R11, RZ ;  /* 0x0000000b0e1c7210 */ /* 0x008fe20007f1e0ff */
[----:B------:R-:W-:Y:S01]  /*d470*/  LDSM.16.M88.4 R44, [R220+0x3d00] ;  /* 0x003d0000dc2c783b */ /* 0x000fe20000000200 */
[----:B------:R-:W-:Y:S02]  /*d480*/  LEA.HI R7, R7, R74, RZ, 0x3 ;  /* 0x0000004a07077211 */ /* 0x000fe400078f18ff */
[----:B----4-:R-:W-:Y:S01]  /*d490*/  IADD3.X R33, R12, R15, RZ, P1, !PT ;  /* 0x0000000f0c217210 */ /* 0x010fe20000ffe4ff */
[----:B------:R-:W-:Y:S01]  /*d4a0*/  LDSM.16.M88.4 R56, [R0+0x3100] ;  /* 0x003100000038783b */ /* 0x000fe20000000200 */
[----:B-----5:R-:W-:Y:S02]  /*d4b0*/  SHF.R.S32.HI R6, RZ, 0x1f, R73 ;  /* 0x0000001fff067819 */ /* 0x020fe40000011449 */
[----:B------:R-:W-:Y:S01]  /*d4c0*/  LOP3.LUT R240, R7, 0xfffffff8, RZ, 0xc0, !PT ;  /* 0xfffffff807f07812 */ /* 0x000fe200078ec0ff */
[----:B------:R-:W-:Y:S01]  /*d4d0*/  LDSM.16.M88.4 R80, [R0+0x3500] ;  /* 0x003500000050783b */ /* 0x000fe20000000200 */
[----:B------:R-:W-:-:S02]  /*d4e0*/  LEA.HI R6, R6, R73, RZ, 0x3 ;  /* 0x0000004906067211 */ /* 0x000fc400078f18ff */
[----:B------:R-:W-:Y:S01]  /*d4f0*/  IADD3.X R29, R15, R10, RZ, P0, !PT ;  /* 0x0000000a0f1d7210 */ /* 0x000fe200007fe4ff */
[----:B------:R-:W-:Y:S01]  /*d500*/  IMAD.WIDE R8, R240, 0x2, RZ ;  /* 0x00000002f0087825 */ /* 0x000fe200078e02ff */
[----:B------:R-:W-:Y:S01]  /*d510*/  LOP3.LUT R241, R6, 0xfffffff8, RZ, 0xc0, !PT ;  /* 0xfffffff806f17812 */ /* 0x000fe200078ec0ff */
[----:B------:R-:W-:Y:S01]  /*d520*/  LDSM.16.M88.4 R100, [R0+0x3900] ;  /* 0x003900000064783b */ /* 0x000fe20000000200 */
[----:B------:R-:W-:Y:S02]  /*d530*/  SHF.R.S32.HI R160, RZ, 0x1f, R240 ;  /* 0x0000001fffa07819 */ /* 0x000fe400000114f0 */
[----:B------:R-:W-:Y:S01]  /*d540*/  IADD3 R30, P1, R13, R8, RZ ;  /* 0x000000080d1e7210 */ /* 0x000fe20007f3e0ff */
[----:B------:R-:W-:Y:S01]  /*d550*/  IMAD.WIDE R6, R241, 0x2, RZ ;  /* 0x00000002f1067825 */ /* 0x000fe200078e02ff */
[----:B------:R-:W-:Y:S01]  /*d560*/  IADD3 R26, P0, R8, R11, RZ ;  /* 0x0000000b081a7210 */ /* 0x000fe20007f1e0ff */
[----:B------:R1:W-:Y:S01]  /*d570*/  LDSM.16.M88.4 R104, [R0+0x3d00] ;  /* 0x003d00000068783b */ /* 0x0003e20000000200 */
[----:B------:R-:W-:-:S02]  /*d580*/  IADD3.X R31, R12, R9, RZ, P1, !PT ;  /* 0x000000090c1f7210 */ /* 0x000fc40000ffe4ff */
[----:B------:R-:W-:Y:S01]  /*d590*/  IADD3.X R27, R9, R10, RZ, P0, !PT ;  /* 0x0000000a091b7210 */ /* 0x000fe200007fe4ff */
[----:B------:R-:W-:Y:S01]  /*d5a0*/  LDSM.16.M88.4 R40, [R225+0x6100] ;  /* 0x00610000e128783b */ /* 0x000fe20000000200 */
[----:B------:R-:W-:Y:S02]  /*d5b0*/  IADD3 R24, P1, R13, R6, RZ ;  /* 0x000000060d187210 */ /* 0x000fe40007f3e0ff */
[----:B------:R-:W-:Y:S01]  /*d5c0*/  IADD3 R6, P0, R6, R11, RZ ;  /* 0x0000000b06067210 */ /* 0x000fe20007f1e0ff */
[----:B------:R-:W-:Y:S01]  /*d5d0*/  LDSM.16.M88.4 R16, [R225+0x7100] ;  /* 0x00710000e110783b */ /* 0x000fe20000000200 */
[----:B------:R-:W-:Y:S02]  /*d5e0*/  IADD3.X R25, R12, R7, RZ, P1, !PT ;  /* 0x000000070c197210 */ /* 0x000fe40000ffe4ff */
[----:B------:R-:W-:Y:S01]  /*d5f0*/  IADD3.X R7, R7, R10, RZ, P0, !PT ;  /* 0x0000000a07077210 */ /* 0x000fe200007fe4ff */
[----:B------:R-:W2:Y:S01]  /*d600*/  LDSM.16.M88.4 R12, [R224+0x6100] ;  /* 0x00610000e00c783b */ /* 0x000ea20000000200 */
[----:B------:R-:W-:-:S02]  /*d610*/  ISETP.LT.OR P0, PT, R65, 0x1, P2 ;  /* 0x000000014100780c */ /* 0x000fc40001701670 */
[----:B------:R-:W-:Y:S01]  /*d620*/  ISETP.GE.AND P1, PT, R74, c[0x0][0x1d4], PT ;  /* 0x000075004a007a0c */ /* 0x000fe20003f26270 */
[----:B------:R-:W3:Y:S01]  /*d630*/  LDSM.16.M88.4 R8, [R224+0x7100] ;  /* 0x00710000e008783b */ /* 0x000ee20000000200 */
[----:B------:R-:W-:Y:S02]  /*d640*/  ISETP.LT.OR P2, PT, R65, 0x21, P2 ;  /* 0x000000214100780c */ /* 0x000fe40001741670 */
[----:B------:R-:W-:Y:S02]  /*d650*/  SHF.R.S32.HI R159, RZ, 0x1f, R241 ;  /* 0x0000001fff9f7819 */ /* 0x000fe400000114f1 */
[----:B-1----:R-:W-:-:S05]  /*d660*/  IADD3 R0, R220, 0x3100, RZ ;  /* 0x00003100dc007810 */ /* 0x002fca0007ffe0ff */
[----:B------:R-:W-:Y:S01]  /*d670*/  @!PT LDS RZ, [RZ] ;  /* 0x00000000fffff984 */ /* 0x000fe20000000800 */
[----:B------:R-:W-:Y:S01]  /*d680*/  @!PT LDS RZ, [RZ] ;  /* 0x00000000fffff984 */ /* 0x000fe20000000800 */
[----:B------:R-:W-:Y:S01]  /*d690*/  @!PT LDS RZ, [RZ] ;  /* 0x00000000fffff984 */ /* 0x000fe20000000800 */
[----:B------:R1:W-:Y:S01]  /*d6a0*/  LDGSTS.E.BYPASS.LTC128B.128 [R226+0x100], [R32.64], !P0 ;  /* 0x0010000020e27fae */ /* 0x0003e2000c101d46 */
[C---:B------:R-:W-:Y:S02]  /*d6b0*/  ISETP.LT.OR P0, PT, R65.reuse, 0x1, P1 ;  /* 0x000000014100780c */ /* 0x040fe40000f01670 */
[----:B------:R-:W-:Y:S02]  /*d6c0*/  ISETP.LT.OR P1, PT, R65, 0x21, P1 ;  /* 0x000000214100780c */ /* 0x000fe40000f21670 */
[----:B------:R-:W-:-:S09]  /*d6d0*/  LEA R223, R2, R0, 0x1 ;  /* 0x0000000002df7211 */ /* 0x000fd200078e08ff */
[----:B------:R4:W-:Y:S01]  /*d6e0*/  LDGSTS.E.BYPASS.LTC128B.128 [R226+0x1100], [R30.64], !P0 ;  /* 0x011000001ee27fae */ /* 0x0009e2000c101d46 */
[----:B------:R-:W-:-:S04]  /*d6f0*/  ISETP.GE.AND P0, PT, R73, c[0x0][0x1d4], PT ;  /* 0x0000750049007a0c */ /* 0x000fc80003f06270 */
[C---:B------:R-:W-:Y:S02]  /*d700*/  ISETP.LT.OR P3, PT, R65.reuse, 0x1, P0 ;  /* 0x000000014100780c */ /* 0x040fe40000761670 */
[----:B------:R-:W-:Y:S01]  /*d710*/  ISETP.LT.OR P0, PT, R65, 0x21, P0 ;  /* 0x000000214100780c */ /* 0x000fe20000701670 */
[----:B--2---:R-:W-:Y:S10]  /*d720*/  HMMA.16816.F32 R76, R12, R22, RZ ;  /* 0x000000160c4c723c */ /* 0x004ff400000018ff */
[----:B------:R2:W-:Y:S01]  /*d730*/  LDGSTS.E.BYPASS.LTC128B.128 [R226+0x2100], [R24.64], !P3 ;  /* 0x0210000018e27fae */ /* 0x0005e2000d901d46 */
[----:B------:R-:W-:Y:S01]  /*d740*/  ISETP.NE.AND P3, PT, R34, RZ, PT ;  /* 0x000000ff2200720c */ /* 0x000fe20003f65270 */
[----:B---3--:R-:W-:Y:S02]  /*d750*/  HMMA.16816.F32 R92, R8, R52, RZ ;  /* 0x00000034085c723c */ /* 0x008fe400000018ff */
[----:B------:R4:W-:Y:S01]  /*d760*/  LDGSTS.E.BYPASS.LTC128B.128 [R226+0x900], [R28.64], !P2 ;  /* 0x009000001ce27fae */ /* 0x0009e2000d101d46 */
[----:B------:R-:W-:-:S03]  /*d770*/  ISETP.GE.AND P2, PT, R165, 0x41, PT ;  /* 0x00000041a500780c */ /* 0x000fc60003f46270 */
[----:B------:R2:W-:Y:S02]  /*d780*/  LDGSTS.E.BYPASS.LTC128B.128 [R226+0x1900], [R26.64], !P1 ;  /* 0x019000001ae27fae */ /* 0x0005e4000c901d46 */
[C---:B------:R-:W-:Y:S02]  /*d790*/  HMMA.16816.F32 R84, R8.reuse, R48, RZ ;  /* 0x000000300854723c */ /* 0x040fe400000018ff */
[----:B------:R3:W-:Y:S04]  /*d7a0*/  LDGSTS.E.BYPASS.LTC128B.128 [R226+0x2900], [R6.64], !P0 ;  /* 0x0290000006e27fae */ /* 0x0007e8000c101d46 */
[----:B------:R-:W-:Y:S02]  /*d7b0*/  LDSM.16.M88.4 R64, [R220+0x4100] ;  /* 0x00410000dc40783b */ /* 0x000fe40000000200 */
[C---:B------:R-:W-:Y:S02]  /*d7c0*/  HMMA.16816.F32 R68, R8.reuse, R44, RZ ;  /* 0x0000002c0844723c */ /* 0x040fe400000018ff */
[----:B------:R-:W5:Y:S04]  /*d7d0*/  LDSM.16.M88.4 R36, [R224+0x8100] ;  /* 0x00810000e024783b */ /* 0x000f680000000200 */
[----:B-1----:R-:W1:Y:S02]  /*d7e0*/  LDSM.16.M88.4 R32, [R224+0x9100] ;  /* 0x00910000e020783b */ /* 0x002e640000000200 */
[C---:B------:R-:W-:Y:S02]  /*d7f0*/  HMMA.16816.F32 R96, R8.reuse, R22, RZ ;  /* 0x000000160860723c */ /* 0x040fe400000018ff */
[----:B------:R-:W0:Y:S06]  /*d800*/  LDGDEPBAR ;  /* 0x00000000000079af */ /* 0x000e2c0000000000 */
[C---:B----4-:R-:W-:Y:S01]  /*d810*/  HMMA.16816.F32 R28, R8.reuse, R20, RZ ;  /* 0x00000014081c723c */ /* 0x050fe200000018ff */
[----:B--2---:R-:W-:Y:S07]  /*d820*/  LDSM.16.M88.4 R24, [R225+0x9100] ;  /* 0x00910000e118783b */ /* 0x004fee0000000200 */
[C---:B------:R-:W-:Y:S08]  /*d830*/  HMMA.16816.F32 R88, R8.reuse, R54, RZ ;  /* 0x000000360858723c */ /* 0x040ff000000018ff */
[C---:B------:R-:W-:Y:S08]  /*d840*/  HMMA.16816.F32 R72, R8.reuse, R50, RZ ;  /* 0x000000320848723c */ /* 0x040ff000000018ff */
[----:B------:R-:W-:Y:S08]  /*d850*/  HMMA.16816.F32 R60, R8, R46, RZ ;  /* 0x0000002e083c723c */ /* 0x000ff000000018ff */
[C---:B------:R-:W-:Y:S08]  /*d860*/  HMMA.16816.F32 R8, R12.reuse, R20, RZ ;  /* 0x000000140c08723c */ /* 0x040ff000000018ff */
[C---:B------:R-:W-:Y:S08]  /*d870*/  HMMA.16816.F32 R20, R12.reuse, R52, RZ ;  /* 0x000000340c14723c */ /* 0x040ff000000018ff */
[----:B------:R-:W-:Y:S01]  /*d880*/  HMMA.16816.F32 R116, R12, R54, RZ ;  /* 0x000000360c74723c */ /* 0x000fe200000018ff */
[----:B------:R-:W-:Y:S07]  /*d890*/  LDSM.16.M88.4 R52, [R223+0x1000] ;  /* 0x00100000df34783b */ /* 0x000fee0000000200 */
[----:B------:R-:W-:Y:S08]  /*d8a0*/  HMMA.16816.F32 R8, R40, R56, R8 ;  /* 0x000000382808723c */ /* 0x000ff00000001808 */
[C---:B------:R-:W-:Y:S08]  /*d8b0*/  HMMA.16816.F32 R108, R12.reuse, R48, RZ ;  /* 0x000000300c6c723c */ /* 0x040ff000000018ff */
[C---:B------:R-:W-:Y:S01]  /*d8c0*/  HMMA.16816.F32 R128, R12.reuse, R50, RZ ;  /* 0x000000320c80723c */ /* 0x040fe200000018ff */
[----:B------:R-:W-:Y:S07]  /*d8d0*/  LDSM.16.M88.4 R48, [R223+0x2000] ;  /* 0x00200000df30783b */ /* 0x000fee0000000200 */
[C---:B------:R-:W-:Y:S08]  /*d8e0*/  HMMA.16816.F32 R112, R12.reuse, R44, RZ ;  /* 0x0000002c0c70723c */ /* 0x040ff000000018ff */
[----:B------:R-:W-:Y:S01]  /*d8f0*/  HMMA.16816.F32 R120, R12, R46, RZ ;  /* 0x0000002e0c78723c */ /* 0x000fe200000018ff */
[----:B------:R-:W-:Y:S07]  /*d900*/  LDSM.16.M88.4 R44, [R220+0x5100] ;  /* 0x00510000dc2c783b */ /* 0x000fee0000000200 */
[----:B------:R-:W-:Y:S01]  /*d910*/  HMMA.16816.F32 R12, R16, R56, R28 ;  /* 0x00000038100c723c */ /* 0x000fe2000000181c */
[----:B------:R-:W2:Y:S07]  /*d920*/  LDSM.16.M88.4 R28, [R225+0x8100] ;  /* 0x00810000e11c783b */ /* 0x000eae0000000200 */
[----:B-----5:R-:W-:Y:S08]  /*d930*/  HMMA.16816.F32 R8, R36, R64, R8 ;  /* 0x000000402408723c */ /* 0x020ff00000001808 */
[----:B------:R-:W-:Y:S08]  /*d940*/  HMMA.16816.F32 R132, R16, R82, R88 ;  /* 0x000000521084723c */ /* 0x000ff00000001858 */
[----:B------:R-:W-:Y:S01]  /*d950*/  HMMA.16816.F32 R88, R40, R80, R20 ;  /* 0x000000502858723c */ /* 0x000fe20000001814 */
[----:B------:R-:W4:Y:S07]  /*d960*/  LDSM.16.M88.4 R20, [R224+0xa100] ;  /* 0x00a10000e014783b */ /* 0x000f2e0000000200 */
[-C--:B------:R-:W-:Y:S08]  /*d970*/  HMMA.16816.F32 R96, R16, R58.reuse, R96 ;  /* 0x0000003a1060723c */ /* 0x080ff00000001860 */
[----:B------:R-:W-:Y:S08]  /*d980*/  HMMA.16816.F32 R76, R40, R58, R76 ;  /* 0x0000003a284c723c */ /* 0x000ff0000000184c */
[----:B-1----:R-:W-:Y:S01]  /*d990*/  HMMA.16816.F32 R56, R32, R64, R12 ;  /* 0x000000402038723c */ /* 0x002fe2000000180c */
[----:B------:R-:W-:Y:S07]  /*d9a0*/  LDSM.16.M88.4 R12, [R225+0xa100] ;  /* 0x00a10000e10c783b */ /* 0x000fee0000000200 */
[C---:B------:R-:W-:Y:S08]  /*d9b0*/  HMMA.16816.F32 R124, R16.reuse, R80, R92 ;  /* 0x00000050107c723c */ /* 0x040ff0000000185c */
[C---:B------:R-:W-:Y:S08]  /*d9c0*/  HMMA.16816.F32 R136, R16.reuse, R100, R84 ;  /* 0x000000641088723c */ /* 0x040ff00000001854 */
[C---:B------:R-:W-:Y:S08]  /*d9d0*/  HMMA.16816.F32 R144, R16.reuse, R104, R68 ;  /* 0x000000681090723c */ /* 0x040ff00000001844 */
[C---:B------:R-:W-:Y:S08]  /*d9e0*/  HMMA.16816.F32 R140, R16.reuse, R102, R72 ;  /* 0x00000066108c723c */ /* 0x040ff00000001848 */
[----:B------:R-:W-:Y:S01]  /*d9f0*/  HMMA.16816.F32 R148, R16, R106, R60 ;  /* 0x0000006a1094723c */ /* 0x000fe2000000183c */
[----:B------:R-:W1:Y:S07]  /*da00*/  LDSM.16.M88.4 R16, [R224+0xb100] ;  /* 0x00b10000e010783b */ /* 0x000e6e0000000200 */
[-C--:B--2---:R-:W-:Y:S01]  /*da10*/  HMMA.16816.F32 R68, R28, R52.reuse, R8 ;  /* 0x000000341c44723c */ /* 0x084fe20000001808 */
[----:B------:R-:W-:Y:S07]  /*da20*/  LDSM.16.M88.4 R8, [R225+0xb100] ;  /* 0x00b10000e108783b */ /* 0x000fee0000000200 */
[----:B------:R-:W-:Y:S01]  /*da30*/  HMMA.16816.F32 R60, R24, R52, R56 ;  /* 0x00000034183c723c */ /* 0x000fe20000001838 */
[----:B------:R-:W2:Y:S07]  /*da40*/  LDSM.16.M88.4 R56, [R220+0x4500] ;  /* 0x00450000dc38783b */ /* 0x000eae0000000200 */
[----:B------:R-:W-:Y:S08]  /*da50*/  HMMA.16816.F32 R76, R36, R66, R76 ;  /* 0x00000042244c723c */ /* 0x000ff0000000184c */
[----:B----4-:R-:W-:Y:S08]  /*da60*/  HMMA.16816.F32 R72, R20, R44, R68 ;  /* 0x0000002c1448723c */ /* 0x010ff00000001844 */
[----:B------:R-:W-:Y:S08]  /*da70*/  HMMA.16816.F32 R92, R40, R82, R116 ;  /* 0x00000052285c723c */ /* 0x000ff00000001874 */
[----:B------:R-:W-:Y:S08]  /*da80*/  HMMA.16816.F32 R80, R32, R66, R96 ;  /* 0x000000422050723c */ /* 0x000ff00000001860 */
[----:B-1----:R-:W-:Y:S01]  /*da90*/  HMMA.16816.F32 R64, R16, R44, R60 ;  /* 0x0000002c1040723c */ /* 0x002fe2000000183c */
[----:B------:R-:W1:Y:S07]  /*daa0*/  LDSM.16.M88.4 R60, [R223+0x1400] ;  /* 0x00140000df3c783b */ /* 0x000e6e0000000200 */
[----:B------:R-:W-:Y:S08]  /*dab0*/  HMMA.16816.F32 R68, R28, R54, R76 ;  /* 0x000000361c44723c */ /* 0x000ff0000000184c */
[----:B------:R-:W-:Y:S08]  /*dac0*/  HMMA.16816.F32 R84, R12, R48, R72 ;  /* 0x000000300c54723c */ /* 0x000ff00000001848 */
[----:B------:R-:W-:Y:S08]  /*dad0*/  HMMA.16816.F32 R76, R24, R54, R80 ;  /* 0x00000036184c723c */ /* 0x000ff00000001850 */
[----:B--2---:R-:W-:Y:S08]  /*dae0*/  HMMA.16816.F32 R72, R36, R56, R88 ;  /* 0x000000382448723c */ /* 0x004ff00000001858 */
[----:B------:R-:W-:Y:S01]  /*daf0*/  HMMA.16816.F32 R108, R40, R100, R108 ;  /* 0x00000064286c723c */ /* 0x000fe2000000186c */
[----:B------:R-:W-:-:S04]  /*db00*/  FMUL.FTZ R0, R84, c[0x0][0x320] ;  /* 0x0000c80054007a20 */ /* 0x000fc80000410000 */
[----:B------:R2:W4:Y:S03]  /*db10*/  MUFU.TANH R155, R0 ;  /* 0x00000000009b7308 */ /* 0x0005260000002400 */
[C---:B------:R-:W-:Y:S08]  /*db20*/  HMMA.16816.F32 R112, R40.reuse, R104, R112 ;  /* 0x000000682870723c */ /* 0x040ff00000001870 */
[----:B------:R-:W-:Y:S01]  /*db30*/  HMMA.16816.F32 R128, R40, R102, R128 ;  /* 0x000000662880723c */ /* 0x000fe20000001880 */
[----:B--2---:R-:W-:-:S07]  /*db40*/  FMUL.FTZ R0, R85, c[0x0][0x320] ;  /* 0x0000c80055007a20 */ /* 0x004fce0000410000 */
[----:B------:R-:W-:Y:S01]  /*db50*/  HMMA.16816.F32 R120, R40, R106, R120 ;  /* 0x0000006a2878723c */ /* 0x000fe20000001878 */
[----:B------:R-:W2:Y:S01]  /*db60*/  LDSM.16.M88.4 R40, [R220+0x5500] ;  /* 0x00550000dc28783b */ /* 0x000ea20000000200 */
[----:B------:R5:W1:Y:S06]  /*db70*/  MUFU.TANH R154, R0 ;  /* 0x00000000009a7308 */ /* 0x000a6c0000002400 */
[----:B------:R-:W-:Y:S08]  /*db80*/  HMMA.16816.F32 R80, R8, R48, R64 ;  /* 0x000000300850723c */ /* 0x000ff00000001840 */
[----:B------:R-:W-:Y:S01]  /*db90*/  HMMA.16816.F32 R64, R20, R46, R68 ;  /* 0x0000002e1440723c */ /* 0x000fe20000001844 */
[----:B-----5:R-:W-:-:S04]  /*dba0*/  FMUL.FTZ R0, R86, c[0x0][0x320] ;  /* 0x0000c80056007a20 */ /* 0x020fc80000410000 */
[----:B------:R5:W1:Y:S03]  /*dbb0*/  MUFU.TANH R153, R0 ;  /* 0x0000000000997308 */ /* 0x000a660000002400 */
[----:B------:R-:W-:Y:S08]  /*dbc0*/  HMMA.16816.F32 R52, R32, R56, R124 ;  /* 0x000000382034723c */ /* 0x000ff0000000187c */
[----:B------:R-:W-:Y:S01]  /*dbd0*/  HMMA.16816.F32 R68, R16, R46, R76 ;  /* 0x0000002e1044723c */ /* 0x000fe2000000184c */
[----:B------:R-:W2:Y:S01]  /*dbe0*/  LDSM.16.M88.4 R44, [R223+0x2400] ;  /* 0x00240000df2c783b */ /* 0x000ea20000000200 */
[----:B-----5:R-:W-:-:S06]  /*dbf0*/  FMUL.FTZ R0, R87, c[0x0][0x320] ;  /* 0x0000c80057007a20 */ /* 0x020fcc0000410000 */
[----:B-1----:R-:W-:Y:S01]  /*dc00*/  HMMA.16816.F32 R72, R28, R60, R72 ;  /* 0x0000003c1c48723c */ /* 0x002fe20000001848 */
[----:B------:R1:W1:Y:S07]  /*dc10*/  MUFU.TANH R152, R0 ;  /* 0x0000000000987308 */ /* 0x00026e0000002400 */
[----:B------:R-:W-:Y:S08]  /*dc20*/  HMMA.16816.F32 R76, R12, R50, R64 ;  /* 0x000000320c4c723c */ /* 0x000ff00000001840 */
[----:B------:R-:W-:Y:S01]  /*dc30*/  HMMA.16816.F32 R64, R24, R60, R52 ;  /* 0x0000003c1840723c */ /* 0x000fe20000001834 */
[----:B------:R-:W5:Y:S01]  /*dc40*/  LDSM.16.M88.4 R52, [R220+0x4900] ;  /* 0x00490000dc34783b */ /* 0x000f620000000200 */
[----:B-1----:R-:W-:-:S04]  /*dc50*/  FMUL.FTZ R0, R80, c[0x0][0x320] ;  /* 0x0000c80050007a20 */ /* 0x002fc80000410000 */
[----:B------:R1:W1:Y:S02]  /*dc60*/  MUFU.TANH R127, R0 ;  /* 0x00000000007f7308 */ /* 0x0002640000002400 */
[----:B------:R-:W-:Y:S08]  /*dc70*/  HMMA.16816.F32 R84, R8, R50, R68 ;  /* 0x000000320854723c */ /* 0x000ff00000001844 */
[----:B------:R-:W-:Y:S01]  /*dc80*/  HMMA.16816.F32 R48, R36, R58, R92 ;  /* 0x0000003a2430723c */ /* 0x000fe2000000185c */
[----:B-1----:R-:W-:-:S07]  /*dc90*/  FMUL.FTZ R0, R81, c[0x0][0x320] ;  /* 0x0000c80051007a20 */ /* 0x002fce0000410000 */
[----:B--2---:R-:W-:Y:S01]  /*dca0*/  HMMA.16816.F32 R68, R20, R40, R72 ;  /* 0x000000281444723c */ /* 0x004fe20000001848 */
[----:B------:R1:W2:Y:S07]  /*dcb0*/  MUFU.TANH R126, R0 ;  /* 0x00000000007e7308 */ /* 0x0002ae0000002400 */
[----:B------:R-:W-:Y:S08]  /*dcc0*/  HMMA.16816.F32 R72, R32, R58, R132 ;  /* 0x0000003a2048723c */ /* 0x000ff00000001884 */
[----:B------:R-:W-:Y:S01]  /*dcd0*/  HMMA.16816.F32 R56, R16, R40, R64 ;  /* 0x000000281038723c */ /* 0x000fe20000001840 */
[----:B-1----:R-:W-:-:S04]  /*dce0*/  FMUL.FTZ R0, R82, c[0x0][0x320] ;  /* 0x0000c80052007a20 */ /* 0x002fc80000410000 */
[----:B------:R1:W1:Y:S03]  /*dcf0*/  MUFU.TANH R125, R0 ;  /* 0x00000000007d7308 */ /* 0x0002660000002400 */
[----:B------:R-:W-:Y:S01]  /*dd00*/  HMMA.16816.F32 R64, R28, R62, R48 ;  /* 0x0000003e1c40723c */ /* 0x000fe20000001830 */
[----:B------:R-:W2:Y:S01]  /*dd10*/  LDSM.16.M88.4 R48, [R223+0x1800] ;  /* 0x00180000df30783b */ /* 0x000ea20000000200 */
[----:B-1----:R-:W-:Y:S11]  /*dd20*/  FMUL.FTZ R0, R83, c[0x0][0x320] ;  /* 0x0000c80053007a20 */ /* 0x002ff60000410000 */
[----:B------:R-:W-:Y:S03]  /*dd30*/  @!UPT UIADD3 URZ, URZ, URZ, URZ ;  /* 0x0000003f3f3ff290 */ /* 0x000fe6000fffe03f */
[----:B------:R-:W-:Y:S01]  /*dd40*/  HMMA.16816.F32 R80, R8, R44, R56 ;  /* 0x0000002c0850723c */ /* 0x000fe20000001838 */
[----:B------:R-:W1:Y:S01]  /*dd50*/  LDSM.16.M88.4 R56, [R220+0x5900] ;  /* 0x00590000dc38783b */ /* 0x000e620000000200 */
        /* <DEDUP_REMOVED lines=12> */
[----:B-----5:R-:W-:Y:S01]  /*de20*/  HMMA.16816.F32 R72, R36, R52, R108 ;  /* 0x000000342448723c */ /* 0x020fe2000000186c */
[----:B---3--:R-:W-:-:S04]  /*de30*/  FMUL.FTZ R0, R84, c[0x0][0x320] ;  /* 0x0000c80054007a20 */ /* 0x008fc80000410000 */
[----:B------:R3:W1:Y:S03]  /*de40*/  MUFU.TANH R107, R0 ;  /* 0x00000000006b7308 */ /* 0x0006660000002400 */
[----:B------:R-:W-:Y:S08]  /*de50*/  HMMA.16816.F32 R60, R32, R52, R136 ;  /* 0x00000034203c723c */ /* 0x000ff00000001888 */
[----:B------:R-:W-:Y:S01]  /*de60*/  HMMA.16816.F32 R68, R16, R42, R68 ;  /* 0x0000002a1044723c */ /* 0x000fe20000001844 */
[----:B------:R-:W5:Y:S01]  /*de70*/  LDSM.16.M88.4 R40, [R223+0x2800] ;  /* 0x00280000df28783b */ /* 0x000f620000000200 */
[----:B---3--:R-:W-:-:S06]  /*de80*/  FMUL.FTZ R0, R85, c[0x0][0x320] ;  /* 0x0000c80055007a20 */ /* 0x008fcc0000410000 */
[-C--:B--2---:R-:W-:Y:S01]  /*de90*/  HMMA.16816.F32 R72, R28, R48.reuse, R72 ;  /* 0x000000301c48723c */ /* 0x084fe20000001848 */
[----:B------:R2:W3:Y:S07]  /*dea0*/  MUFU.TANH R106, R0 ;  /* 0x00000000006a7308 */ /* 0x0004ee0000002400 */
[----:B------:R-:W-:Y:S01]  /*deb0*/  HMMA.16816.F32 R60, R24, R48, R60 ;  /* 0x00000030183c723c */ /* 0x000fe2000000183c */
[----:B--2---:R-:W-:-:S04]  /*dec0*/  FMUL.FTZ R0, R86, c[0x0][0x320] ;  /* 0x0000c80056007a20 */ /* 0x004fc80000410000 */
[----:B------:R2:W2:Y:S11]  /*ded0*/  MUFU.TANH R105, R0 ;  /* 0x0000000000697308 */ /* 0x0004b60000002400 */
[----:B------:R-:W-:Y:S08]  /*dee0*/  @!UPT UIADD3 URZ, URZ, URZ, URZ ;  /* 0x0000003f3f3ff290 */ /* 0x000ff0000fffe03f */
[----:B-1----:R-:W-:Y:S01]  /*def0*/  HMMA.16816.F32 R60, R16, R56, R60 ;  /* 0x00000038103c723c */ /* 0x002fe2000000183c */
[----:B--2---:R-:W-:-:S07]  /*df00*/  FMUL.FTZ R0, R87, c[0x0][0x320] ;  /* 0x0000c80057007a20 */ /* 0x004fce0000410000 */
        /* <DEDUP_REMOVED lines=20> */
[----:B-----5:R-:W-:Y:S01]  /*e050*/  HMMA.16816.F32 R72, R8, R42, R72 ;  /* 0x0000002a0848723c */ /* 0x020fe20000001848 */
[----:B--2---:R-:W-:-:S04]  /*e060*/  FMUL.FTZ R0, R80, c[0x0][0x320] ;  /* 0x0000c80050007a20 */ /* 0x004fc80000410000 */
[----:B------:R2:W1:Y:S11]  /*e070*/  MUFU.TANH R99, R0 ;  /* 0x0000000000637308 */ /* 0x0004760000002400 */
[----:B------:R-:W-:Y:S01]  /*e080*/  HMMA.16816.F32 R64, R28, R50, R64 ;  /* 0x000000321c40723c */ /* 0x000fe20000001840 */
[----:B------:R-:W5:Y:S01]  /*e090*/  LDSM.16.M88.4 R48, [R220+0x5d00] ;  /* 0x005d0000dc30783b */ /* 0x000f620000000200 */
        /* <DEDUP_REMOVED lines=37> */
[----:B-----5:R-:W-:Y:S01]  /*e2f0*/  HMMA.16816.F32 R56, R20, R48, R56 ;  /* 0x000000301438723c */ /* 0x020fe20000001838 */
        /* <DEDUP_REMOVED lines=15> */
[----:B-----5:R-:W-:-:S07]  /*e3f0*/  FMUL.FTZ R0, R76, c[0x0][0x320] ;  /* 0x0000c8004c007a20 */ /* 0x020fce0000410000 */
[C---:B------:R-:W-:Y:S01]  /*e400*/  HMMA.16816.F32 R28, R8.reuse, R36, R40 ;  /* 0x00000024081c723c */ /* 0x040fe20000001828 */
[----:B------:R5:W1:Y:S07]  /*e410*/  MUFU.TANH R87, R0 ;  /* 0x0000000000577308 */ /* 0x000a6e0000002400 */
[----:B------:R-:W-:Y:S01]  /*e420*/  HMMA.16816.F32 R8, R8, R38, R16 ;  /* 0x000000260808723c */ /* 0x000fe20000001810 */
[----:B------:R-:W-:Y:S02]  /*e430*/  FMUL.FTZ R56, R56, c[0x0][0x320] ;  /* 0x0000c80038387a20 */ /* 0x000fe40000410000 */
[----:B------:R-:W-:-:S02]  /*e440*/  FMUL.FTZ R57, R57, c[0x0][0x320] ;  /* 0x0000c80039397a20 */ /* 0x000fc40000410000 */
[----:B------:R-:W-:Y:S02]  /*e450*/  FMUL.FTZ R58, R58, c[0x0][0x320] ;  /* 0x0000c8003a3a7a20 */ /* 0x000fe40000410000 */
[----:B------:R-:W1:Y:S01]  /*e460*/  MUFU.TANH R56, R56 ;  /* 0x0000003800387308 */ /* 0x000e620000002400 */
[----:B------:R-:W-:Y:S01]  /*e470*/  HMMA.16816.F32 R12, R12, R38, R20 ;  /* 0x000000260c0c723c */ /* 0x000fe20000001814 */
[----:B-----5:R-:W-:-:S06]  /*e480*/  FMUL.FTZ R0, R77, c[0x0][0x320] ;  /* 0x0000c8004d007a20 */ /* 0x020fcc0000410000 */
[----:B------:R5:W1:Y:S08]  /*e490*/  MUFU.TANH R86, R0 ;  /* 0x0000000000567308 */ /* 0x000a700000002400 */
[----:B------:R-:W1:Y:S01]  /*e4a0*/  MUFU.TANH R57, R57 ;  /* 0x0000003900397308 */ /* 0x000e620000002400 */
[----:B------:R-:W-:Y:S02]  /*e4b0*/  FMUL.FTZ R8, R8, c[0x0][0x320] ;  /* 0x0000c80008087a20 */ /* 0x000fe40000410000 */
[----:B------:R-:W-:-:S02]  /*e4c0*/  FMUL.FTZ R9, R9, c[0x0][0x320] ;  /* 0x0000c80009097a20 */ /* 0x000fc40000410000 */
[----:B------:R-:W-:Y:S02]  /*e4d0*/  FMUL.FTZ R10, R10, c[0x0][0x320] ;  /* 0x0000c8000a0a7a20 */ /* 0x000fe40000410000 */
[----:B------:R-:W-:Y:S01]  /*e4e0*/  FMUL.FTZ R11, R11, c[0x0][0x320] ;  /* 0x0000c8000b0b7a20 */ /* 0x000fe20000410000 */
[----:B------:R-:W1:Y:S01]  /*e4f0*/  MUFU.TANH R58, R58 ;  /* 0x0000003a003a7308 */ /* 0x000e620000002400 */
[----:B-----5:R-:W-:Y:S02]  /*e500*/  FMUL.FTZ R0, R78, c[0x0][0x320] ;  /* 0x0000c8004e007a20 */ /* 0x020fe40000410000 */
[----:B------:R-:W-:Y:S02]  /*e510*/  FMUL.FTZ R12, R12, c[0x0][0x320] ;  /* 0x0000c8000c0c7a20 */ /* 0x000fe40000410000 */
[----:B------:R-:W-:Y:S02]  /*e520*/  FMUL.FTZ R13, R13, c[0x0][0x320] ;  /* 0x0000c8000d0d7a20 */ /* 0x000fe40000410000 */
[----:B------:R-:W-:Y:S01]  /*e530*/  FMUL.FTZ R14, R14, c[0x0][0x320] ;  /* 0x0000c8000e0e7a20 */ /* 0x000fe20000410000 */
[----:B------:R5:W1:Y:S01]  /*e540*/  MUFU.TANH R85, R0 ;  /* 0x0000000000557308 */ /* 0x000a620000002400 */
[----:B------:R-:W-:-:S07]  /*e550*/  FMUL.FTZ R15, R15, c[0x0][0x320] ;  /* 0x0000c8000f0f7a20 */ /* 0x000fce0000410000 */
        /* <DEDUP_REMOVED lines=29> */
[----:B------:R-:W1:Y:S08]  /*e730*/  MUFU.TANH R30, R11 ;  /* 0x0000000b001e7308 */ /* 0x000e700000002400 */
[----:B------:R5:W1:Y:S02]  /*e740*/  MUFU.TANH R27, R0 ;  /* 0x00000000001b7308 */ /* 0x000a640000002400 */
[----:B-----5:R-:W-:-:S06]  /*e750*/  FMUL.FTZ R0, R31, c[0x0][0x320] ;  /* 0x0000c8001f007a20 */ /* 0x020fcc0000410000 */
[----:B------:R1:W1:Y:S08]  /*e760*/  MUFU.TANH R31, R13 ;  /* 0x0000000d001f7308 */ /* 0x0002700000002400 */
[----:B------:R1:W1:Y:S01]  /*e770*/  MUFU.TANH R29, R0 ;  /* 0x00000000001d7308 */ /* 0x0002620000002400 */
[----:B------:R-:W-:Y:S06]  /*e780*/  BAR.SYNC.DEFER_BLOCKING 0x0 ;  /* 0x0000000000007b1d */ /* 0x000fec0000010000 */
[----:B------:R-:W-:Y:S05]  /*e790*/  @!P2 BRA `(.L_x_138) ;  /* 0x000004200000a947 */ /* 0x000fea0003800000 */
[----:B--234-:R-:W-:Y:S01]  /*e7a0*/  ISETP.NE.AND P1, PT, R172, 0x1, PT ;  /* 0x00000001ac00780c */ /* 0x01cfe20003f25270 */
[----:B------:R-:W-:Y:S01]  /*e7b0*/  IMAD.MOV.U32 R244, RZ, RZ, RZ ;  /* 0x000000fffff47224 */ /* 0x000fe200078e00ff */
[----:B------:R-:W-:-:S04]  /*e7c0*/  IADD3 R2, R164, R171, R170 ;  /* 0x000000aba4027210 */ /* 0x000fc80007ffe0aa */
[----:B------:R-:W-:-:S05]  /*e7d0*/  IADD3 R2, R2, -0x80, RZ ;  /* 0xffffff8002027810 */ /* 0x000fca0007ffe0ff */
[----:B-1----:R-:W-:Y:S02]  /*e7e0*/  IMAD.MOV.U32 R0, RZ, RZ, R2 ;  /* 0x000000ffff007224 */ /* 0x002fe400078e0002 */
[----:B------:R-:W-:-:S05]  /*e7f0*/  @P1 IMAD.HI.U32 R3, R2, c[0x0][0x2bc], RZ ;  /* 0x0000af0002031a27 */ /* 0x000fca00078e00ff */
[----:B------:R-:W-:-:S04]  /*e800*/  @P1 SHF.R.U32.HI R0, RZ, c[0x0][0x2c0], R3 ;  /* 0x0000b000ff001a19 */ /* 0x000fc80000011603 */
[----:B------:R-:W-:-:S04]  /*e810*/  @!P3 IADD3 R3, P0, R0, R168, RZ ;  /* 0x000000a80003b210 */ /* 0x000fc80007f1e0ff */
[----:B------:R-:W-:Y:S02]  /*e820*/  @!P3 LEA.HI.X.SX32 R7, R0, R163, 0x1, P0 ;  /* 0x000000a30007b211 */ /* 0x000fe400000f0eff */
[----:B------:R-:W-:-:S04]  /*e830*/  @!P3 LEA R6, P0, R3, c[0x0][0x2a0], 0x2 ;  /* 0x0000a8000306ba11 */ /* 0x000fc800078010ff */
[----:B------:R-:W-:-:S05]  /*e840*/  @!P3 LEA.HI.X R7, R3, c[0x0][0x2a4], R7, 0x2, P0 ;  /* 0x0000a9000307ba11 */ /* 0x000fca00000f1407 */
[----:B------:R-:W2:Y:S01]  /*e850*/  @!P3 LDG.E R244, [R6.64] ;  /* 0x0000000606f4b981 */ /* 0x000ea2000c1e1900 */
[----:B------:R-:W-:Y:S01]  /*e860*/  IMAD.MOV R0, RZ, RZ, -R0 ;  /* 0x000000ffff007224 */ /* 0x000fe200078e0a00 */
[----:B------:R-:W-:Y:S01]  /*e870*/  SEL R21, RZ, 0x10, P6 ;  /* 0x00000010ff157807 */ /* 0x000fe20003000000 */
[----:B------:R-:W-:Y:S01]  /*e880*/  IMAD.SHL.U32 R10, R176, 0x2, RZ ;  /* 0x00000002b00a7824 */ /* 0x000fe200078e00ff */
[----:B------:R-:W-:Y:S01]  /*e890*/  SEL R20, RZ, 0x10, P5 ;  /* 0x00000010ff147807 */ /* 0x000fe20002800000 */
[----:B------:R-:W-:Y:S01]  /*e8a0*/  IMAD R251, R0, c[0x0][0x2b8], R2 ;  /* 0x0000ae0000fb7a24 */ /* 0x000fe200078e0202 */
[----:B------:R-:W-:Y:S01]  /*e8b0*/  SHF.L.U64.HI R9, R176, 0x1, R161 ;  /* 0x00000001b0097819 */ /* 0x000fe200000102a1 */
[----:B------:R-:W-:Y:S01]  /*e8c0*/  IMAD.SHL.U32 R8, R240, 0x2, RZ ;  /* 0x00000002f0087824 */ /* 0x000fe200078e00ff */
[----:B------:R-:W-:Y:S01]  /*e8d0*/  IADD3 R14, -R20, 0x10, RZ ;  /* 0x00000010140e7810 */ /* 0x000fe20007ffe1ff */
[----:B------:R-:W-:Y:S01]  /*e8e0*/  IMAD.WIDE.U32 R2, R251, c[0x0][0x1e0], RZ ;  /* 0x00007800fb027a25 */ /* 0x000fe200078e00ff */
[----:B------:R-:W-:-:S02]  /*e8f0*/  SHF.R.S32.HI R0, RZ, 0x1f, R251 ;  /* 0x0000001fff007819 */ /* 0x000fc400000114fb */
[----:B------:R-:W-:Y:S02]  /*e900*/  LOP3.LUT R14, R14, 0xf, RZ, 0xc0, !PT ;  /* 0x0000000f0e0e7812 */ /* 0x000fe400078ec0ff */
[----:B------:R-:W-:Y:S01]  /*e910*/  IADD3 R12, -R157, 0x10, RZ ;  /* 0x000000109d0c7810 */ /* 0x000fe20007ffe1ff */
[----:B------:R-:W-:Y:S01]  /*e920*/  IMAD R0, R0, c[0x0][0x1e0], RZ ;  /* 0x0000780000007a24 */ /* 0x000fe200078e02ff */
[----:B------:R-:W-:Y:S02]  /*e930*/  SHF.L.U64.HI R18, R240, 0x1, R160 ;  /* 0x00000001f0127819 */ /* 0x000fe400000102a0 */
[----:B------:R-:W-:Y:S01]  /*e940*/  LOP3.LUT R12, R12, 0xf, RZ, 0xc0, !PT ;  /* 0x0000000f0c0c7812 */ /* 0x000fe200078ec0ff */
[----:B------:R-:W-:Y:S01]  /*e950*/  IMAD R0, R251, c[0x0][0x1e4], R0 ;  /* 0x00007900fb007a24 */ /* 0x000fe200078e0200 */
[----:B------:R-:W-:-:S03]  /*e960*/  SHF.L.U64.HI R19, R241, 0x1, R159 ;  /* 0x00000001f1137819 */ /* 0x000fc6000001029f */
[----:B------:R-:W-:Y:S01]  /*e970*/  IMAD.IADD R3, R3, 0x1, R0 ;  /* 0x0000000103037824 */ /* 0x000fe200078e0200 */
[----:B--2---:R-:W-:-:S03]  /*e980*/  SHF.R.S32.HI R0, RZ, 0x1f, R244 ;  /* 0x0000001fff007819 */ /* 0x004fc600000114f4 */
[----:B------:R-:W-:-:S04]  /*e990*/  IMAD.WIDE.U32 R2, R244, c[0x0][0x1f0], R2 ;  /* 0x00007c00f4027a25 */ /* 0x000fc800078e0002 */
[----:B------:R-:W-:-:S04]  /*e9a0*/  IMAD R0, R0, c[0x0][0x1f0], RZ ;  /* 0x00007c0000007a24 */ /* 0x000fc800078e02ff */
[----:B------:R-:W-:Y:S01]  /*e9b0*/  IMAD R6, R244, c[0x0][0x1f4], R0 ;  /* 0x00007d00f4067a24 */ /* 0x000fe200078e0200 */
[----:B------:R-:W-:-:S04]  /*e9c0*/  IADD3 R0, P0, R166, R2, RZ ;  /* 0x00000002a6007210 */ /* 0x000fc80007f1e0ff */
[----:B------:R-:W-:Y:S02]  /*e9d0*/  IADD3.X R3, R162, R3, R6, P0, !PT ;  /* 0x00000003a2037210 */ /* 0x000fe400007fe406 */
[C---:B------:R-:W-:Y:S02]  /*e9e0*/  LEA R7, P0, R0.reuse, c[0x0][0x1c8], 0x1 ;  /* 0x0000720000077a11 */ /* 0x040fe400078008ff */
[----:B------:R-:W-:Y:S02]  /*e9f0*/  IADD3 R6, -R21, 0x10, RZ ;  /* 0x0000001015067810 */ /* 0x000fe40007ffe1ff */
[----:B------:R-:W-:Y:S02]  /*ea00*/  LEA.HI.X R3, R0, c[0x0][0x1cc], R3, 0x1, P0 ;  /* 0x0000730000037a11 */ /* 0x000fe400000f0c03 */
[----:B------:R-:W1:Y:S01]  /*ea10*/  SHFL.IDX PT, R0, R7, 0x1, 0x1c1f ;  /* 0x003c1f0007007f89 */ /* 0x000e6200000e0000 */
[----:B------:R-:W-:-:S03]  /*ea20*/  LOP3.LUT R6, R6, 0xf, RZ, 0xc0, !PT ;  /* 0x0000000f06067812 */ /* 0x000fc600078ec0ff */
[----:B------:R-:W2:Y:S01]  /*ea30*/  SHFL.IDX PT, R2, R3, 0x1, 0x1c1f ;  /* 0x003c1f0003027f89 */ /* 0x000ea200000e0000 */
[----:B-1----:R-:W-:Y:S01]  /*ea40*/  IADD3 R16, P1, P0, R6, R0, R10 ;  /* 0x0000000006107210 */ /* 0x002fe2000783e00a */
[----:B------:R-:W-:-:S03]  /*ea50*/  IMAD.SHL.U32 R6, R241, 0x2, RZ ;  /* 0x00000002f1067824 */ /* 0x000fc600078e00ff */
[----:B--2---:R-:W-:Y:S02]  /*ea60*/  IADD3.X R17, RZ, R2, R9, P1, P0 ;  /* 0x00000002ff117210 */ /* 0x004fe40000fe0409 */
[----:B------:R-:W-:-:S04]  /*ea70*/  IADD3 R14, P1, P0, R14, R0, R8 ;  /* 0x000000000e0e7210 */ /* 0x000fc8000783e008 */
[----:B------:R-:W-:Y:S02]  /*ea80*/  IADD3.X R15, RZ, R2, R18, P1, P0 ;  /* 0x00000002ff0f7210 */ /* 0x000fe40000fe0412 */
        /* <DEDUP_REMOVED lines=19> */
.L_x_138:
        /* <DEDUP_REMOVED lines=105> */
[----:B------:R-:W-:Y:S02]  /*f250*/  FMNMX.FTZ R6, R32, R36, !PT ;  /* 0x0000002420067209 */ /* 0x000fe40007810000 */
[----:B------:R-:W-:-:S02]  /*f260*/  ISETP.GT.AND P0, PT, R0, 0x39, PT ;  /* 0x000000390000780c */ /* 0x000fc40003f04270 */
[----:B------:R-:W-:Y:S02]  /*f270*/  FMNMX.FTZ R0, R205, R2, !PT ;  /* 0x00000002cd007209 */ /* 0x000fe40007810000 */
[----:B------:R-:W-:Y:S02]  /*f280*/  FMNMX.FTZ R2, R161, R3, !PT ;  /* 0x00000003a1027209 */ /* 0x000fe40007810000 */
[----:B------:R-:W-:Y:S02]  /*f290*/  FMNMX.FTZ R3, R40, R6, !PT ;  /* 0x0000000628037209 */ /* 0x000fe40007810000 */
[----:B------:R-:W-:Y:S02]  /*f2a0*/  FSEL R203, R24, -INF , P0 ;  /* 0xff80000018cb7808 */ /* 0x000fe40000000000 */
[----:B------:R-:W-:Y:S01]  /*f2b0*/  FMNMX.FTZ R0, R204, R0, !PT ;  /* 0x00000000cc007209 */ /* 0x000fe20007810000 */
[----:B------:R-:W-:Y:S01]  /*f2c0*/  LDSM.16.MT88.4 R24, [R221+0x100] ;  /* 0x00010000dd18783b */ /* 0x000fe20000004200 */
[----:B------:R-:W-:-:S02]  /*f2d0*/  FMNMX.FTZ R2, R162, R2, !PT ;  /* 0x00000002a2027209 */ /* 0x000fc40007810000 */
[----:B------:R-:W-:Y:S02]  /*f2e0*/  FMNMX.FTZ R3, R41, R3, !PT ;  /* 0x0000000329037209 */ /* 0x000fe40007810000 */
[----:B------:R-:W-:Y:S02]  /*f2f0*/  FMNMX.FTZ R6, R203, R0, !PT ;  /* 0x00000000cb067209 */ /* 0x000fe40007810000 */
[----:B------:R-:W-:Y:S02]  /*f300*/  FMNMX.FTZ R0, R163, R2, !PT ;  /* 0x00000002a3007209 */ /* 0x000fe40007810000 */
[----:B------:R-:W-:Y:S01]  /*f310*/  FMNMX.FTZ R2, R102, R3, !PT ;  /* 0x0000000366027209 */ /* 0x000fe20007810000 */
[----:B------:R-:W1:Y:S01]  /*f320*/  SHFL.BFLY PT, R7, R6, 0x2, 0x1f ;  /* 0x0c401f0006077f89 */ /* 0x000e6200000e0000 */
[----:B------:R-:W-:Y:S02]  /*f330*/  FMNMX.FTZ R0, R177, R0, !PT ;  /* 0x00000000b1007209 */ /* 0x000fe40007810000 */
[----:B------:R-:W-:-:S02]  /*f340*/  FMNMX.FTZ R2, R106, R2, !PT ;  /* 0x000000026a027209 */ /* 0x000fc40007810000 */
[----:B------:R-:W-:Y:S02]  /*f350*/  FMNMX.FTZ R0, R213, R0, !PT ;  /* 0x00000000d5007209 */ /* 0x000fe40007810000 */
[----:B------:R-:W-:Y:S02]  /*f360*/  FMNMX.FTZ R2, R107, R2, !PT ;  /* 0x000000026b027209 */ /* 0x000fe40007810000 */
[----:B------:R-:W-:Y:S02]  /*f370*/  FMNMX.FTZ R0, R215, R0, !PT ;  /* 0x00000000d7007209 */ /* 0x000fe40007810000 */
[----:B------:R-:W-:Y:S02]  /*f380*/  FMNMX.FTZ R2, R124, R2, !PT ;  /* 0x000000027c027209 */ /* 0x000fe40007810000 */
[----:B------:R-:W-:Y:S02]  /*f390*/  FSEL R207, R30, -INF , P0 ;  /* 0xff8000001ecf7808 */ /* 0x000fe40000000000 */
[----:B------:R-:W-:-:S02]  /*f3a0*/  FMNMX.FTZ R0, R212, R0, !PT ;  /* 0x00000000d4007209 */ /* 0x000fc40007810000 */
[----:B------:R-:W-:Y:S02]  /*f3b0*/  FMNMX.FTZ R2, R178, R2, !PT ;  /* 0x00000002b2027209 */ /* 0x000fe40007810000 */
[----:B------:R-:W-:Y:S02]  /*f3c0*/  FMNMX.FTZ R3, R42, R43, !PT ;  /* 0x0000002b2a037209 */ /* 0x000fe40007810000 */
[----:B------:R-:W-:Y:S02]  /*f3d0*/  FMNMX.FTZ R9, R207, R0, !PT ;  /* 0x00000000cf097209 */ /* 0x000fe40007810000 */
[----:B------:R-:W-:Y:S02]  /*f3e0*/  FMNMX.FTZ R0, R187, R2, !PT ;  /* 0x00000002bb007209 */ /* 0x000fe40007810000 */
[----:B------:R-:W-:Y:S01]  /*f3f0*/  FMNMX.FTZ R3, R44, R3, !PT ;  /* 0x000000032c037209 */ /* 0x000fe20007810000 */
[----:B------:R-:W2:Y:S01]  /*f400*/  SHFL.BFLY PT, R8, R9, 0x2, 0x1f ;  /* 0x0c401f0009087f89 */ /* 0x000ea200000e0000 */
[----:B------:R-:W-:-:S02]  /*f410*/  FMNMX.FTZ R0, R190, R0, !PT ;  /* 0x00000000be007209 */ /* 0x000fc40007810000 */
[----:B------:R-:W-:Y:S02]  /*f420*/  FMNMX.FTZ R2, R45, R3, !PT ;  /* 0x000000032d027209 */ /* 0x000fe40007810000 */
[----:B------:R-:W-:Y:S02]  /*f430*/  FMNMX.FTZ R0, R189, R0, !PT ;  /* 0x00000000bd007209 */ /* 0x000fe40007810000 */
[----:B------:R-:W-:Y:S02]  /*f440*/  FMNMX.FTZ R2, R125, R2, !PT ;  /* 0x000000027d027209 */ /* 0x000fe40007810000 */
[----:B------:R-:W-:Y:S02]  /*f450*/  FMNMX.FTZ R0, R229, R0, !PT ;  /* 0x00000000e5007209 */ /* 0x000fe40007810000 */
[----:B-1----:R-:W-:Y:S02]  /*f460*/  FMNMX.FTZ R6, R6, R7, !PT ;  /* 0x0000000706067209 */ /* 0x002fe40007810000 */
[----:B------:R-:W-:-:S02]  /*f470*/  FMNMX.FTZ R2, R126, R2, !PT ;  /* 0x000000027e027209 */ /* 0x000fc40007810000 */
[----:B------:R-:W-:Y:S01]  /*f480*/  FMNMX.FTZ R0, R228, R0, !PT ;  /* 0x00000000e4007209 */ /* 0x000fe20007810000 */
[----:B------:R-:W1:Y:S01]  /*f490*/  SHFL.BFLY PT, R103, R6, 0x1, 0x1f ;  /* 0x0c201f0006677f89 */ /* 0x000e6200000e0000 */
[----:B------:R-:W-:Y:S02]  /*f4a0*/  FMNMX.FTZ R2, R127, R2, !PT ;  /* 0x000000027f027209 */ /* 0x000fe40007810000 */
[----:B------:R-:W-:Y:S02]  /*f4b0*/  FSEL R214, R31, -INF , P0 ;  /* 0xff8000001fd67808 */ /* 0x000fe40000000000 */
[----:B------:R-:W-:Y:S02]  /*f4c0*/  FMNMX.FTZ R0, R234, R0, !PT ;  /* 0x00000000ea007209 */ /* 0x000fe40007810000 */
[----:B------:R-:W-:Y:S02]  /*f4d0*/  FMNMX.FTZ R2, R128, R2, !PT ;  /* 0x0000000280027209 */ /* 0x000fe40007810000 */
[----:B------:R-:W-:-:S02]  /*f4e0*/  FMNMX.FTZ R7, R214, R0, !PT ;  /* 0x00000000d6077209 */ /* 0x000fc40007810000 */
[----:B------:R-:W-:Y:S02]  /*f4f0*/  FMNMX.FTZ R2, R196, R2, !PT ;  /* 0x00000002c4027209 */ /* 0x000fe40007810000 */
[----:B--2---:R-:W-:Y:S02]  /*f500*/  FMNMX.FTZ R9, R9, R8, !PT ;  /* 0x0000000809097209 */ /* 0x004fe40007810000 */
[----:B------:R-:W2:Y:S01]  /*f510*/  SHFL.BFLY PT, R8, R7, 0x2, 0x1f ;  /* 0x0c401f0007087f89 */ /* 0x000ea200000e0000 */
[----:B------:R-:W-:Y:S02]  /*f520*/  FMNMX.FTZ R0, R198, R2, !PT ;  /* 0x00000002c6007209 */ /* 0x000fe40007810000 */
[----:B------:R-:W-:Y:S01]  /*f530*/  FSEL R227, R37, -INF , P0 ;  /* 0xff80000025e37808 */ /* 0x000fe20000000000 */
[----:B------:R-:W3:Y:S01]  /*f540*/  SHFL.BFLY PT, R2, R9, 0x1, 0x1f ;  /* 0x0c201f0009027f89 */ /* 0x000ee200000e0000 */
[----:B------:R-:W-:-:S04]  /*f550*/  FMNMX.FTZ R0, R200, R0, !PT ;  /* 0x00000000c8007209 */ /* 0x000fc80007810000 */
[----:B------:R-:W-:Y:S02]  /*f560*/  FMNMX.FTZ R0, R199, R0, !PT ;  /* 0x00000000c7007209 */ /* 0x000fe40007810000 */
[----:B-1----:R-:W-:Y:S02]  /*f570*/  FMNMX.FTZ R103, R6, R103, !PT ;  /* 0x0000006706677209 */ /* 0x002fe40007810000 */
[----:B------:R-:W-:Y:S02]  /*f580*/  FMNMX.FTZ R0, R179, R0, !PT ;  /* 0x00000000b3007209 */ /* 0x000fe40007810000 */
[C---:B------:R-:W-:Y:S01]  /*f590*/  FSETP.NEU.FTZ.AND P0, PT, R103.reuse, -INF , PT ;  /* 0xff8000006700780b */ /* 0x040fe20003f1d000 */
[----:B------:R-:W-:Y:S01]  /*f5a0*/  FMUL.FTZ R3, R103, c[0x0][0x2d0] ;  /* 0x0000b40067037a20 */ /* 0x000fe20000410000 */
[----:B------:R-:W-:-:S04]  /*f5b0*/  FMNMX.FTZ R6, R252, R0, !PT ;  /* 0x00000000fc067209 */ /* 0x000fc80007810000 */
[----:B------:R-:W-:Y:S02]  /*f5c0*/  FMNMX.FTZ R6, R250, R6, !PT ;  /* 0x00000006fa067209 */ /* 0x000fe40007810000 */
[----:B------:R-:W-:Y:S02]  /*f5d0*/  FSEL R3, R3, RZ, P0 ;  /* 0x000000ff03037208 */ /* 0x000fe40000000000 */
[----:B--2---:R-:W-:Y:S02]  /*f5e0*/  FMNMX.FTZ R8, R7, R8, !PT ;  /* 0x0000000807087209 */ /* 0x004fe40007810000 */
[----:B------:R-:W-:Y:S01]  /*f5f0*/  FMNMX.FTZ R6, R227, R6, !PT ;  /* 0x00000006e3067209 */ /* 0x000fe20007810000 */
[--C-:B------:R-:W-:Y:S01]  /*f600*/  FFMA.FTZ R0, R10, c[0x0][0x2d0], -R3.reuse ;  /* 0x0000b4000a007a23 */ /* 0x100fe20000010803 */
[----:B---3--:R-:W-:Y:S01]  /*f610*/  FMNMX.FTZ R2, R2, R9, !PT ;  /* 0x0000000902027209 */ /* 0x008fe20007810000 */
[----:B------:R-:W1:Y:S01]  /*f620*/  SHFL.BFLY PT, R10, R8, 0x1, 0x1f ;  /* 0x0c201f00080a7f89 */ /* 0x000e6200000e0000 */
[--C-:B------:R-:W-:Y:S01]  /*f630*/  FFMA.FTZ R7, R12, c[0x0][0x2d0], -R3.reuse ;  /* 0x0000b4000c077a23 */ /* 0x100fe20000010803 */
[----:B------:R2:W-:Y:S01]  /*f640*/  MUFU.EX2 R17, R0 ;  /* 0x0000000000117308 */ /* 0x0005e20000000800 */
[----:B------:R-:W-:Y:S01]  /*f650*/  FSETP.NEU.FTZ.AND P0, PT, R2, -INF , PT ;  /* 0xff8000000200780b */ /* 0x000fe20003f1d000 */
[----:B------:R-:W3:Y:S06]  /*f660*/  SHFL.BFLY PT, R9, R6, 0x2, 0x1f ;  /* 0x0c401f0006097f89 */ /* 0x000eec00000e0000 */
[----:B------:R4:W-:Y:S01]  /*f670*/  MUFU.EX2 R137, R7 ;  /* 0x0000000700897308 */ /* 0x0009e20000000800 */
[----:B--2---:R-:W-:-:S07]  /*f680*/  FFMA.FTZ R0, R11, c[0x0][0x2d0], -R3 ;  /* 0x0000b4000b007a23 */ /* 0x004fce0000010803 */
[----:B------:R2:W5:Y:S01]  /*f690*/  MUFU.EX2 R18, R0 ;  /* 0x0000000000127308 */ /* 0x0005620000000800 */
[----:B-1----:R-:W-:Y:S01]  /*f6a0*/  FMNMX.FTZ R105, R8, R10, !PT ;  /* 0x0000000a08697209 */ /* 0x002fe20007810000 */
[----:B----4-:R-:W-:Y:S01]  /*f6b0*/  FFMA.FTZ R7, R13, c[0x0][0x2d0], -R3 ;  /* 0x0000b4000d077a23 */ /* 0x010fe20000010803 */
[----:B---3--:R-:W-:-:S05]  /*f6c0*/  FMNMX.FTZ R6, R6, R9, !PT ;  /* 0x0000000906067209 */ /* 0x008fca0007810000 */
[----:B------:R1:W3:Y:S01]  /*f6d0*/  MUFU.EX2 R185, R7 ;  /* 0x0000000700b97308 */ /* 0x0002e20000000800 */
[----:B--2---:R-:W-:-:S05]  /*f6e0*/  FMUL.FTZ R0, R2, c[0x0][0x2d0] ;  /* 0x0000b40002007a20 */ /* 0x004fca0000410000 */
[----:B------:R-:W-:Y:S02]  /*f6f0*/  FSEL R0, R0, RZ, P0 ;  /* 0x000000ff00007208 */ /* 0x000fe40000000000 */
[----:B------:R-:W-:-:S03]  /*f700*/  FSETP.NEU.FTZ.AND P0, PT, R105, -INF , PT ;  /* 0xff8000006900780b */ /* 0x000fc60003f1d000 */
[--C-:B-1----:R-:W-:Y:S02]  /*f710*/  FFMA.FTZ R7, R14, c[0x0][0x2d0], -R0.reuse ;  /* 0x0000b4000e077a23 */ /* 0x102fe40000010800 */
[--C-:B------:R-:W-:Y:S02]  /*f720*/  FFMA.FTZ R4, R16, c[0x0][0x2d0], -R0.reuse ;  /* 0x0000b40010047a23 */ /* 0x100fe40000010800 */
[----:B------:R1:W-:Y:S01]  /*f730*/  MUFU.EX2 R138, R7 ;  /* 0x00000007008a7308 */ /* 0x0003e20000000800 */
[----:B------:R-:W-:Y:S02]  /*f740*/  FFMA.FTZ R5, R15, c[0x0][0x2d0], -R0 ;  /* 0x0000b4000f057a23 */ /* 0x000fe40000010800 */
[----:B-----5:R-:W-:Y:S02]  /*f750*/  IMAD.MOV.U32 R14, RZ, RZ, R18 ;  /* 0x000000ffff0e7224 */ /* 0x020fe400078e0012 */
[----:B------:R-:W-:Y:S02]  /*f760*/  IMAD.MOV.U32 R15, RZ, RZ, R17 ;  /* 0x000000ffff0f7224 */ /* 0x000fe400078e0011 */
[----:B------:R-:W-:Y:S01]  /*f770*/  LDSM.16.MT88.4 R16, [R222+0x100] ;  /* 0x00010000de10783b */ /* 0x000fe20000004200 */
[----:B------:R2:W-:Y:S03]  /*f780*/  MUFU.EX2 R136, R4 ;  /* 0x0000000400887308 */ /* 0x0005e60000000800 */
[----:B-1----:R-:W1:Y:S05]  /*f790*/  SHFL.BFLY PT, R7, R6, 0x1, 0x1f ;  /* 0x0c201f0006077f89 */ /* 0x002e6a00000e0000 */
[----:B------:R4:W5:Y:S01]  /*f7a0*/  MUFU.EX2 R139, R5 ;  /* 0x00000005008b7308 */ /* 0x0009620000000800 */
[----:B--2---:R-:W-:-:S05]  /*f7b0*/  FMUL.FTZ R4, R105, c[0x0][0x2d0] ;  /* 0x0000b40069047a20 */ /* 0x004fca0000410000 */
[----:B------:R-:W-:Y:S01]  /*f7c0*/  FSEL R12, R4, RZ, P0 ;  /* 0x000000ff040c7208 */ /* 0x000fe20000000000 */
[----:B----4-:R-:W-:-:S04]  /*f7d0*/  FFMA.FTZ R5, R28, c[0x0][0x2d0], -R0 ;  /* 0x0000b4001c057a23 */ /* 0x010fc80000010800 */
[--C-:B------:R-:W-:Y:S01]  /*f7e0*/  FFMA.FTZ R4, R32, c[0x0][0x2d0], -R12.reuse ;  /* 0x0000b40020047a23 */ /* 0x100fe2000001080c */
[----:B------:R-:W2:Y:S01]  /*f7f0*/  LDSM.16.MT88.4 R28, [R222+0x1100] ;  /* 0x00110000de1c783b */ /* 0x000ea20000004200 */
[----:B------:R5:W4:Y:S01]  /*f800*/  MUFU.EX2 R184, R5 ;  /* 0x0000000500b87308 */ /* 0x000b220000000800 */
[----:B------:R-:W-:Y:S02]  /*f810*/  FFMA.FTZ R9, R40, c[0x0][0x2d0], -R12 ;  /* 0x0000b40028097a23 */ /* 0x000fe4000001080c */
[----:B------:R-:W2:Y:S01]  /*f820*/  LDSM.16.MT88.4 R32, [R221+0x2100] ;  /* 0x00210000dd20783b */ /* 0x000ea20000004200 */
[----:B-1----:R-:W-:Y:S02]  /*f830*/  FMNMX.FTZ R104, R6, R7, !PT ;  /* 0x0000000706687209 */ /* 0x002fe40007810000 */
[----:B---3--:R-:W-:Y:S02]  /*f840*/  F2FP.PACK_AB R6, R185, R137 ;  /* 0x00000089b906723e */ /* 0x008fe400000000ff */
[----:B------:R1:W-:Y:S01]  /*f850*/  MUFU.EX2 R247, R4 ;  /* 0x0000000400f77308 */ /* 0x0003e20000000800 */
[C---:B------:R-:W-:Y:S01]  /*f860*/  FMUL.FTZ R8, R104.reuse, c[0x0][0x2d0] ;  /* 0x0000b40068087a20 */ /* 0x040fe20000410000 */
[----:B------:R-:W-:-:S04]  /*f870*/  FSETP.NEU.FTZ.AND P0, PT, R104, -INF , PT ;  /* 0xff8000006800780b */ /* 0x000fc80003f1d000 */
[----:B------:R-:W-:Y:S01]  /*f880*/  FSEL R13, R8, RZ, P0 ;  /* 0x000000ff080d7208 */ /* 0x000fe20000000000 */
[--C-:B------:R-:W-:Y:S01]  /*f890*/  FFMA.FTZ R8, R41, c[0x0][0x2d0], -R12.reuse ;  /* 0x0000b40029087a23 */ /* 0x100fe2000001080c */
[----:B-----5:R-:W-:Y:S01]  /*f8a0*/  F2FP.PACK_AB R5, R139, R138 ;  /* 0x0000008a8b05723e */ /* 0x020fe200000000ff */
[----:B------:R-:W-:Y:S01]  /*f8b0*/  MUFU.EX2 R248, R9 ;  /* 0x0000000900f87308 */ /* 0x000fe20000000800 */
[----:B----4-:R-:W-:Y:S01]  /*f8c0*/  F2FP.PACK_AB R7, R184, R136 ;  /* 0x00000088b807723e */ /* 0x010fe200000000ff */
[----:B-1----:R-:W-:-:S06]  /*f8d0*/  FFMA.FTZ R4, R36, c[0x0][0x2d0], -R12 ;  /* 0x0000b40024047a23 */ /* 0x002fcc000001080c */
[----:B------:R1:W3:Y:S01]  /*f8e0*/  MUFU.EX2 R249, R8 ;  /* 0x0000000800f97308 */ /* 0x0002e20000000800 */
[----:B------:R-:W4:Y:S07]  /*f8f0*/  LDSM.16.MT88.4 R36, [R222+0x2100] ;  /* 0x00210000de24783b */ /* 0x000f2e0000004200 */
[----:B------:R5:W-:Y:S01]  /*f900*/  MUFU.EX2 R239, R4 ;  /* 0x0000000400ef7308 */ /* 0x000be20000000800 */
[----:B-1----:R-:W-:Y:S01]  /*f910*/  FFMA.FTZ R8, R42, c[0x0][0x2d0], -R13 ;  /* 0x0000b4002a087a23 */ /* 0x002fe2000001080d */
[----:B---3--:R-:W-:-:S06]  /*f920*/  F2FP.PACK_AB R10, R249, R248 ;  /* 0x000000f8f90a723e */ /* 0x008fcc00000000ff */
[----:B------:R1:W-:Y:S01]  /*f930*/  MUFU.EX2 R236, R8 ;  /* 0x0000000800ec7308 */ /* 0x0003e20000000800 */
[----:B-----5:R-:W-:-:S07]  /*f940*/  F2FP.PACK_AB R4, R14, R15 ;  /* 0x0000000f0e04723e */ /* 0x020fce00000000ff */
[C---:B------:R-:W-:Y:S01]  /*f950*/  HMMA.16816.F32 R120, R4.reuse, R24, RZ ;  /* 0x000000180478723c */ /* 0x040fe200000018ff */
[--C-:B-1----:R-:W-:Y:S02]  /*f960*/  FFMA.FTZ R8, R43, c[0x0][0x2d0], -R13.reuse ;  /* 0x0000b4002b087a23 */ /* 0x102fe4000001080d */
[----:B------:R-:W-:Y:S05]  /*f970*/  LDSM.16.MT88.4 R40, [R222+0x2500] ;  /* 0x00250000de28783b */ /* 0x000fea0000004200 */
[C---:B------:R-:W-:Y:S01]  /*f980*/  HMMA.16816.F32 R116, R4.reuse, R16, RZ ;  /* 0x000000100474723c */ /* 0x040fe200000018ff */
[----:B------:R1:W3:Y:S07]  /*f990*/  MUFU.EX2 R235, R8 ;  /* 0x0000000800eb7308 */ /* 0x0002ee0000000800 */
[C---:B------:R-:W-:Y:S08]  /*f9a0*/  HMMA.16816.F32 R112, R4.reuse, R20, RZ ;  /* 0x000000140470723c */ /* 0x040ff000000018ff */
[----:B--2---:R-:W-:Y:S01]  /*f9b0*/  HMMA.16816.F32 R108, R4, R28, RZ ;  /* 0x0000001c046c723c */ /* 0x004fe200000018ff */
[----:B-1----:R-:W-:Y:S01]  /*f9c0*/  FFMA.FTZ R8, R44, c[0x0][0x2d0], -R13 ;  /* 0x0000b4002c087a23 */ /* 0x002fe2000001080d */
[----:B---3--:R-:W-:-:S03]  /*f9d0*/  F2FP.PACK_AB R9, R235, R236 ;  /* 0x000000eceb09723e */ /* 0x008fc600000000ff */
[----:B------:R1:W-:Y:S03]  /*f9e0*/  MUFU.EX2 R238, R8 ;  /* 0x0000000800ee7308 */ /* 0x0003e60000000800 */
[C---:B------:R-:W-:Y:S08]  /*f9f0*/  HMMA.16816.F32 R96, R4.reuse, R32, RZ ;  /* 0x000000200460723c */ /* 0x040ff000000018ff */
[----:B----4-:R-:W-:Y:S01]  /*fa00*/  HMMA.16816.F32 R92, R4, R36, RZ ;  /* 0x00000024045c723c */ /* 0x010fe200000018ff */
        /* <DEDUP_REMOVED lines=14> */
[----:B------:R-:W2:Y:S07]  /*faf0*/  LDSM.16.MT88.4 R24, [R221+0x500] ;  /* 0x00050000dd18783b */ /* 0x000eae0000004200 */
        /* <DEDUP_REMOVED lines=8> */
[----:B------:R-:W1:Y:S01]  /*fb80*/  LDSM.16.MT88.4 R20, [R222+0x500] ;  /* 0x00050000de14783b */ /* 0x000e620000004200 */
[----:B------:R3:W-:Y:S06]  /*fb90*/  MUFU.EX2 R243, R4 ;  /* 0x0000000400f37308 */ /* 0x0007ec0000000800 */
[C---:B------:R-:W-:Y:S08]  /*fba0*/  HMMA.16816.F32 R52, R8.reuse, R28, RZ ;  /* 0x0000001c0834723c */ /* 0x040ff000000018ff */
[----:B------:R-:W-:Y:S01]  /*fbb0*/  HMMA.16816.F32 R152, R8, R30, RZ ;  /* 0x0000001e0898723c */ /* 0x000fe200000018ff */
[----:B------:R-:W4:Y:S01]  /*fbc0*/  LDSM.16.MT88.4 R28, [R222+0x1500] ;  /* 0x00150000de1c783b */ /* 0x000f220000004200 */
[----:B---3--:R-:W-:-:S04]  /*fbd0*/  FFMA.FTZ R4, R49, c[0x0][0x2d0], -R3 ;  /* 0x0000b40031047a23 */ /* 0x008fc80000010803 */
[----:B------:R3:W5:Y:S02]  /*fbe0*/  MUFU.EX2 R242, R4 ;  /* 0x0000000400f27308 */ /* 0x0007640000000800 */
[C---:B------:R-:W-:Y:S08]  /*fbf0*/  HMMA.16816.F32 R164, R8.reuse, R34, RZ ;  /* 0x0000002208a4723c */ /* 0x040ff000000018ff */
[----:B------:R-:W-:Y:S01]  /*fc00*/  HMMA.16816.F32 R44, R8, R36, RZ ;  /* 0x00000024082c723c */ /* 0x000fe200000018ff */
[----:B---3--:R-:W-:-:S07]  /*fc10*/  FFMA.FTZ R4, R50, c[0x0][0x2d0], -R0 ;  /* 0x0000b40032047a23 */ /* 0x008fce0000010800 */
[----:B------:R-:W-:Y:S01]  /*fc20*/  HMMA.16816.F32 R168, R8, R38, RZ ;  /* 0x0000002608a8723c */ /* 0x000fe200000018ff */
[----:B-----5:R-:W-:Y:S01]  /*fc30*/  F2FP.PACK_AB R6, R242, R243 ;  /* 0x000000f3f206723e */ /* 0x020fe200000000ff */
[----:B------:R-:W-:Y:S01]  /*fc40*/  LDSM.16.MT88.4 R36, [R222+0x2900] ;  /* 0x00290000de24783b */ /* 0x000fe20000004200 */
[----:B------:R3:W-:Y:S02]  /*fc50*/  MUFU.EX2 R230, R4 ;  /* 0x0000000400e67308 */ /* 0x0007e40000000800 */
[----:B---3--:R-:W-:-:S03]  /*fc60*/  FFMA.FTZ R4, R51, c[0x0][0x2d0], -R0 ;  /* 0x0000b40033047a23 */ /* 0x008fc60000010800 */
[----:B------:R-:W-:Y:S01]  /*fc70*/  HMMA.16816.F32 R48, R8, R32, RZ ;  /* 0x000000200830723c */ /* 0x000fe200000018ff */
[----:B------:R-:W3:Y:S02]  /*fc80*/  LDSM.16.MT88.4 R32, [R221+0x2500] ;  /* 0x00250000dd20783b */ /* 0x000ee40000004200 */
[----:B------:R5:W1:Y:S04]  /*fc90*/  MUFU.EX2 R233, R4 ;  /* 0x0000000400e97308 */ /* 0x000a680000000800 */
[----:B------:R-:W-:Y:S02]  /*fca0*/  FFMA.FTZ R8, R107, c[0x0][0x2d0], -R12 ;  /* 0x0000b4006b087a23 */ /* 0x000fe4000001080c */
[----:B------:R-:W-:Y:S02]  /*fcb0*/  IMAD.MOV.U32 R9, RZ, RZ, R139 ;  /* 0x000000ffff097224 */ /* 0x000fe400078e008b */
[----:B------:R2:W-:Y:S01]  /*fcc0*/  MUFU.EX2 R217, R8 ;  /* 0x0000000800d97308 */ /* 0x0005e20000000800 */
[----:B------:R-:W-:-:S02]  /*fcd0*/  IMAD.MOV.U32 R11, RZ, RZ, R138 ;  /* 0x000000ffff0b7224 */ /* 0x000fc400078e008a */
[----:B------:R-:W-:Y:S02]  /*fce0*/  IMAD.MOV.U32 R10, RZ, RZ, R137 ;  /* 0x000000ffff0a7224 */ /* 0x000fe400078e0089 */
[----:B-----5:R-:W-:Y:S01]  /*fcf0*/  FFMA.FTZ R4, R100, c[0x0][0x2d0], -R0 ;  /* 0x0000b40064047a23 */ /* 0x020fe20000010800 */
[----:B-1----:R-:W-:Y:S01]  /*fd00*/  F2FP.PACK_AB R5, R233, R230 ;  /* 0x000000e6e905723e */ /* 0x002fe200000000ff */
[----:B------:R-:W-:Y:S02]  /*fd10*/  IMAD.MOV.U32 R100, RZ, RZ, R136 ;  /* 0x000000ffff647224 */ /* 0x000fe400078e0088 */
[----:B------:R1:W-:Y:S01]  /*fd20*/  MUFU.EX2 R232, R4 ;  /* 0x0000000400e87308 */ /* 0x0003e20000000800 */
[----:B--2---:R-:W-:-:S07]  /*fd30*/  FFMA.FTZ R8, R124, c[0x0][0x2d0], -R12 ;  /* 0x0000b4007c087a23 */ /* 0x004fce000001080c */
[----:B------:R2:W-:Y:S01]  /*fd40*/  MUFU.EX2 R216, R8 ;  /* 0x0000000800d87308 */ /* 0x0005e20000000800 */
[----:B-1----:R-:W-:-:S07]  /*fd50*/  FFMA.FTZ R4, R101, c[0x0][0x2d0], -R0 ;  /* 0x0000b40065047a23 */ /* 0x002fce0000010800 */
[----:B------:R1:W5:Y:S01]  /*fd60*/  MUFU.EX2 R231, R4 ;  /* 0x0000000400e77308 */ /* 0x0003620000000800 */
[----:B--2---:R-:W-:-:S07]  /*fd70*/  FFMA.FTZ R8, R125, c[0x0][0x2d0], -R13 ;  /* 0x0000b4007d087a23 */ /* 0x004fce000001080d */
[----:B------:R2:W-:Y:S01]  /*fd80*/  MUFU.EX2 R210, R8 ;  /* 0x0000000800d27308 */ /* 0x0005e20000000800 */
[----:B-1----:R-:W-:Y:S01]  /*fd90*/  FFMA.FTZ R4, R102, c[0x0][0x2d0], -R12 ;  /* 0x0000b40066047a23 */ /* 0x002fe2000001080c */
[----:B-----5:R-:W-:-:S06]  /*fda0*/  F2FP.PACK_AB R7, R231, R232 ;  /* 0x000000e8e707723e */ /* 0x020fcc00000000ff */
[----:B------:R1:W-:Y:S01]  /*fdb0*/  MUFU.EX2 R219, R4 ;  /* 0x0000000400db7308 */ /* 0x0003e20000000800 */
[----:B--2---:R-:W-:-:S07]  /*fdc0*/  FFMA.FTZ R8, R126, c[0x0][0x2d0], -R13 ;  /* 0x0000b4007e087a23 */ /* 0x004fce000001080d */
[----:B------:R2:W-:Y:S01]  /*fdd0*/  MUFU.EX2 R211, R8 ;  /* 0x0000000800d37308 */ /* 0x0005e20000000800 */
[----:B-1----:R-:W-:-:S07]  /*fde0*/  FFMA.FTZ R4, R106, c[0x0][0x2d0], -R12 ;  /* 0x0000b4006a047a23 */ /* 0x002fce000001080c */
[----:B------:R1:W5:Y:S01]  /*fdf0*/  MUFU.EX2 R218, R4 ;  /* 0x0000000400da7308 */ /* 0x0003620000000800 */
[----:B--2---:R-:W-:Y:S02]  /*fe00*/  FFMA.FTZ R8, R127, c[0x0][0x2d0], -R13 ;  /* 0x0000b4007f087a23 */ /* 0x004fe4000001080d */
[----:B------:R-:W-:Y:S05]  /*fe10*/  LDSM.16.MT88.4 R124, [R221+0xd00] ;  /* 0x000d0000dd7c783b */ /* 0x000fea0000004200 */
[----:B------:R2:W-:Y:S01]  /*fe20*/  MUFU.EX2 R209, R8 ;  /* 0x0000000800d17308 */ /* 0x0005e20000000800 */
[----:B-1----:R-:W-:-:S07]  /*fe30*/  F2FP.PACK_AB R4, R245, R237 ;  /* 0x000000edf504723e */ /* 0x002fce00000000ff */
[----:B------:R-:W-:Y:S01]  /*fe40*/  HMMA.16816.F32 R180, R4, R24, R120 ;  /* 0x0000001804b4723c */ /* 0x000fe20000001878 */
[----:B--2---:R-:W-:-:S04]  /*fe50*/  FFMA.FTZ R8, R128, c[0x0][0x2d0], -R13 ;  /* 0x0000b40080087a23 */ /* 0x004fc8000001080d */
[----:B------:R1:W2:Y:S03]  /*fe60*/  MUFU.EX2 R208, R8 ;  /* 0x0000000800d07308 */ /* 0x0002a60000000800 */
[C---:B------:R-:W-:Y:S08]  /*fe70*/  HMMA.16816.F32 R172, R4.reuse, R20, R116 ;  /* 0x0000001404ac723c */ /* 0x040ff00000001874 */
[----:B----4-:R-:W-:Y:S01]  /*fe80*/  HMMA.16816.F32 R144, R4, R28, R108 ;  /* 0x0000001c0490723c */ /* 0x010fe2000000186c */
[----:B-1----:R-:W-:-:S07]  /*fe90*/  FFMA.FTZ R8, R129, c[0x0][0x2d0], -R3 ;  /* 0x0000b40081087a23 */ /* 0x002fce0000010803 */
[C---:B---3--:R-:W-:Y:S01]  /*fea0*/  HMMA.16816.F32 R116, R4.reuse, R32, R96 ;  /* 0x000000200474723c */ /* 0x048fe20000001860 */
[----:B------:R1:W-:Y:S07]  /*feb0*/  MUFU.EX2 R202, R8 ;  /* 0x0000000800ca7308 */ /* 0x0003ee0000000800 */
[C---:B------:R-:W-:Y:S08]  /*fec0*/  HMMA.16816.F32 R108, R4.reuse, R40, R92 ;  /* 0x00000028046c723c */ /* 0x040ff0000000185c */
[----:B------:R-:W-:Y:S01]  /*fed0*/  HMMA.16816.F32 R120, R4, R26, R88 ;  /* 0x0000001a0478723c */ /* 0x000fe20000001858 */
[----:B-1----:R-:W-:-:S04]  /*fee0*/  FFMA.FTZ R8, R160, c[0x0][0x2d0], -R3 ;  /* 0x0000b400a0087a23 */ /* 0x002fc80000010803 */
[----:B------:R1:W3:Y:S03]  /*fef0*/  MUFU.EX2 R201, R8 ;  /* 0x0000000800c97308 */ /* 0x0002e60000000800 */
[C---:B------:R-:W-:Y:S08]  /*ff00*/  HMMA.16816.F32 R136, R4.reuse, R22, R84 ;  /* 0x000000160488723c */ /* 0x040ff00000001854 */
[----:B------:R-:W-:Y:S01]  /*ff10*/  HMMA.16816.F32 R156, R4, R16, R112 ;  /* 0x00000010049c723c */ /* 0x000fe20000001870 */
[----:B-1----:R-:W-:-:S07]  /*ff20*/  FFMA.FTZ R8, R131, c[0x0][0x2d0], -R3 ;  /* 0x0000b40083087a23 */ /* 0x002fce0000010803 */
[C---:B------:R-:W-:Y:S01]  /*ff30*/  HMMA.16816.F32 R96, R4.reuse, R18, R80 ;  /* 0x000000120460723c */ /* 0x040fe20000001850 */
[----:B------:R1:W-:Y:S07]  /*ff40*/  MUFU.EX2 R197, R8 ;  /* 0x0000000800c57308 */ /* 0x0003ee0000000800 */
[C---:B------:R-:W-:Y:S08]  /*ff50*/  HMMA.16816.F32 R92, R4.reuse, R30, R76 ;  /* 0x0000001e045c723c */ /* 0x040ff0000000184c */
[----:B------:R-:W-:Y:S01]  /*ff60*/  HMMA.16816.F32 R88, R4, R34, R72 ;  /* 0x000000220458723c */ /* 0x000fe20000001848 */
[----:B-1----:R-:W-:-:S04]  /*ff70*/  FFMA.FTZ R8, R130, c[0x0][0x2d0], -R3 ;  /* 0x0000b40082087a23 */ /* 0x002fc80000010803 */
[----:B------:R1:W-:Y:S03]  /*ff80*/  MUFU.EX2 R191, R8 ;  /* 0x0000000800bf7308 */ /* 0x0003e60000000800 */
[----:B------:R-:W-:Y:S07]  /*ff90*/  HMMA.16816.F32 R84, R4, R42, R64 ;  /* 0x0000002a0454723c */ /* 0x000fee0000001840 */
[----:B-----5:R-:W-:-:S02]  /*ffa0*/  F2FP.PACK_AB R4, R218, R219 ;  /* 0x000000dbda04723e */ /* 0x020fc400000000ff */
[----:B------:R-:W-:Y:S02]  /*ffb0*/  F2FP.PACK_AB R5, R211, R210 ;  /* 0x000000d2d305723e */ /* 0x000fe400000000ff */
[----:B------:R-:W-:Y:S02]  /*ffc0*/  F2FP.PACK_AB R6, R216, R217 ;  /* 0x000000d9d806723e */ /* 0x000fe400000000ff */
[----:B--2---:R-:W-:Y:S01]  /*ffd0*/  F2FP.PACK_AB R7, R208, R209 ;  /* 0x000000d1d007723e */ /* 0x004fe200000000ff */
[----:B-1----:R-:W-:-:S04]  /*ffe0*/  FFMA.FTZ R8, R161, c[0x0][0x2d0], -R0 ;  /* 0x0000b400a1087a23 */ /* 0x002fc80000010800 */
[----:B------:R1:W-:Y:S02]  /*fff0*/  MUFU.EX2 R188, R8 ;  /* 0x0000000800bc7308 */ /* 0x0003e40000000800 */
[C---:B------:R-:W-:Y:S08]  /*10000*/  HMMA.16816.F32 R192, R4.reuse, R40, R44 ;  /* 0x0000002804c0723c */ /* 0x040ff0000000182c */
[----:B------:R-:W-:Y:S01]  /*10010*/  HMMA.16816.F32 R44, R4, R30, R152 ;  /* 0x0000001e042c723c */ /* 0x000fe20000001898 */
[----:B-1----:R-:W-:-:S06]  /*10020*/  FFMA.FTZ R8, R162, c[0x0][0x2d0], -R0 ;  /* 0x0000b400a2087a23 */ /* 0x002fcc0000010800 */
[----:B------:R-:W-:Y:S01]  /*10030*/  IMAD.MOV.U32 R153, RZ, RZ, R184 ;  /* 0x000000ffff997224 */ /* 0x000fe200078e00b8 */
[C---:B------:R-:W-:Y:S01]  /*10040*/  HMMA.16816.F32 R76, R4.reuse, R20, R60 ;  /* 0x00000014044c723c */ /* 0x040fe2000000183c */
[----:B------:R1:W2:Y:S01]  /*10050*/  MUFU.EX2 R186, R8 ;  /* 0x0000000800ba7308 */ /* 0x0002a20000000800 */
[----:B------:R-:W-:Y:S02]  /*10060*/  IMAD.MOV.U32 R154, RZ, RZ, R185 ;  /* 0x000000ffff9a7224 */ /* 0x000fe400078e00b9 */
[----:B------:R-:W-:Y:S02]  /*10070*/  IMAD.MOV.U32 R152, RZ, RZ, R179 ;  /* 0x000000ffff987224 */ /* 0x000fe400078e00b3 */
[----:B------:R-:W-:Y:S02]  /*10080*/  IMAD.MOV.U32 R155, RZ, RZ, R100 ;  /* 0x000000ffff9b7224 */ /* 0x000fe400078e0064 */
[C---:B------:R-:W-:Y:S08]  /*10090*/  HMMA.16816.F32 R80, R4.reuse, R24, R68 ;  /* 0x000000180450723c */ /* 0x040ff00000001844 */
[C---:B------:R-:W-:Y:S01]  /*100a0*/  HMMA.16816.F32 R60, R4.reuse, R26, R148 ;  /* 0x0000001a043c723c */ /* 0x040fe20000001894 */
[--C-:B-1----:R-:W-:Y:S01]  /*100b0*/  FFMA.FTZ R8, R163, c[0x0][0x2d0], -R0.reuse ;  /* 0x0000b400a3087a23 */ /* 0x102fe20000010800 */
[----:B------:R-:W1:Y:S03]  /*100c0*/  LDSM.16.MT88.4 R24, [R221+0x900] ;  /* 0x00090000dd18783b */ /* 0x000e660000004200 */
[----:B------:R4:W-:Y:S03]  /*100d0*/  MUFU.EX2 R184, R8 ;  /* 0x0000000800b87308 */ /* 0x0009e60000000800 */
[C---:B------:R-:W-:Y:S08]  /*100e0*/  HMMA.16816.F32 R72, R4.reuse, R16, R56 ;  /* 0x000000100448723c */ /* 0x040ff00000001838 */
[----:B------:R-:W-:Y:S01]  /*100f0*/  HMMA.16816.F32 R68, R4, R28, R52 ;  /* 0x0000001c0444723c */ /* 0x000fe20000001834 */
[----:B------:R-:W-:Y:S01]  /*10100*/  LDSM.16.MT88.4 R28, [R222+0x1900] ;  /* 0x00190000de1c783b */ /* 0x000fe20000004200 */
[----:B----4-:R-:W-:-:S06]  /*10110*/  FFMA.FTZ R8, R177, c[0x0][0x2d0], -R0 ;  /* 0x0000b400b1087a23 */ /* 0x010fcc0000010800 */
[C---:B------:R-:W-:Y:S01]  /*10120*/  HMMA.16816.F32 R64, R4.reuse, R32, R48 ;  /* 0x000000200440723c */ /* 0x040fe20000001830 */
[----:B------:R4:W5:Y:S07]  /*10130*/  MUFU.EX2 R185, R8 ;  /* 0x0000000800b97308 */ /* 0x00096e0000000800 */
[C---:B------:R-:W-:Y:S01]  /*10140*/  HMMA.16816.F32 R52, R4.reuse, R22, R140 ;  /* 0x000000160434723c */ /* 0x040fe2000000188c */
[----:B------:R-:W-:Y:S04]  /*10150*/  LDSM.16.MT88.4 R20, [R221+0x1900] ;  /* 0x00190000dd14783b */ /* 0x000fe80000004200 */
[----:B------:R-:W-:Y:S03]  /*10160*/  LDSM.16.MT88.4 R140, [R222+0xd00] ;  /* 0x000d0000de8c783b */ /* 0x000fe60000004200 */
[C---:B------:R-:W-:Y:S01]  /*10170*/  HMMA.16816.F32 R48, R4.reuse, R18, R132 ;  /* 0x000000120430723c */ /* 0x040fe20000001884 */
[--C-:B----4-:R-:W-:Y:S01]  /*10180*/  FFMA.FTZ R8, R178, c[0x0][0x2d0], -R12.reuse ;  /* 0x0000b400b2087a23 */ /* 0x110fe2000001080c */
[----:B------:R-:W4:Y:S03]  /*10190*/  LDSM.16.MT88.4 R16, [R222+0x900] ;  /* 0x00090000de10783b */ /* 0x000f260000004200 */
[----:B------:R1:W-:Y:S03]  /*101a0*/  MUFU.EX2 R179, R8 ;  /* 0x0000000800b37308 */ /* 0x0003e60000000800 */
[C---:B------:R-:W-:Y:S01]  /*101b0*/  HMMA.16816.F32 R56, R4.reuse, R34, R164 ;  /* 0x000000220438723c */ /* 0x040fe200000018a4 */
[----:B------:R-:W4:Y:S07]  /*101c0*/  LDSM.16.MT88.4 R32, [R221+0x2900] ;  /* 0x00290000dd20783b */ /* 0x000f2e0000004200 */
[----:B------:R-:W-:Y:S01]  /*101d0*/  HMMA.16816.F32 R40, R4, R42, R168 ;  /* 0x0000002a0428723c */ /* 0x000fe200000018a8 */
[----:B-1----:R-:W-:-:S06]  /*101e0*/  FFMA.FTZ R8, R187, c[0x0][0x2d0], -R12 ;  /* 0x0000b400bb087a23 */ /* 0x002fcc000001080c */
[----:B---3--:R-:W-:Y:S01]  /*101f0*/  F2FP.PACK_AB R4, R201, R202 ;  /* 0x000000cac904723e */ /* 0x008fe200000000ff */
[----:B------:R-:W-:Y:S01]  /*10200*/  IMAD.MOV.U32 R187, RZ, RZ, R153 ;  /* 0x000000ffffbb7224 */ /* 0x000fe200078e0099 */
[----:B------:R1:W3:Y:S01]  /*10210*/  MUFU.EX2 R107, R8 ;  /* 0x00000008006b7308 */ /* 0x0002e20000000800 */
[----:B--2---:R-:W-:Y:S02]  /*10220*/  F2FP.PACK_AB R5, R186, R188 ;  /* 0x000000bcba05723e */ /* 0x004fe400000000ff */
[----:B------:R-:W-:Y:S02]  /*10230*/  F2FP.PACK_AB R6, R191, R197 ;  /* 0x000000c5bf06723e */ /* 0x000fe400000000ff */
[----:B-----5:R-:W-:-:S07]  /*10240*/  F2FP.PACK_AB R7, R185, R184 ;  /* 0x000000b8b907723e */ /* 0x020fce00000000ff */
[C---:B------:R-:W-:Y:S01]  /*10250*/  HMMA.16816.F32 R112, R4.reuse, R24, R180 ;  /* 0x000000180470723c */ /* 0x040fe200000018b4 */
[----:B-1----:R-:W-:Y:S02]  /*10260*/  FFMA.FTZ R8, R190, c[0x0][0x2d0], -R12 ;  /* 0x0000b400be087a23 */ /* 0x002fe4000001080c */
[----:B------:R-:W-:Y:S02]  /*10270*/  IMAD.MOV.U32 R190, RZ, RZ, R154 ;  /* 0x000000ffffbe7224 */ /* 0x000fe400078e009a */
[----:B------:R1:W-:Y:S03]  /*10280*/  MUFU.EX2 R177, R8 ;  /* 0x0000000800b17308 */ /* 0x0003e60000000800 */
[C---:B------:R-:W-:Y:S08]  /*10290*/  HMMA.16816.F32 R180, R4.reuse, R36, R108 ;  /* 0x0000002404b4723c */ /* 0x040ff0000000186c */
[----:B----4-:R-:W-:Y:S01]  /*102a0*/  HMMA.16816.F32 R132, R4, R16, R172 ;  /* 0x000000100484723c */ /* 0x010fe200000018ac */
[----:B------:R-:W-:Y:S01]  /*102b0*/  LDSM.16.MT88.4 R172, [R222+0x1d00] ;  /* 0x001d0000deac783b */ /* 0x000fe20000004200 */
[----:B-1----:R-:W-:-:S06]  /*102c0*/  FFMA.FTZ R8, R189, c[0x0][0x2d0], -R12 ;  /* 0x0000b400bd087a23 */ /* 0x002fcc000001080c */
[C---:B------:R-:W-:Y:S01]  /*102d0*/  HMMA.16816.F32 R148, R4.reuse, R20, R156 ;  /* 0x000000140494723c */ /* 0x040fe2000000189c */
[----:B------:R-:W-:Y:S01]  /*102e0*/  LDSM.16.MT88.4 R156, [R221+0x1d00] ;  /* 0x001d0000dd9c783b */ /* 0x000fe20000004200 */
[----:B------:R-:W-:Y:S01]  /*102f0*/  IMAD.MOV.U32 R189, RZ, RZ, R155 ;  /* 0x000000ffffbd7224 */ /* 0x000fe200078e009b */
[----:B------:R1:W-:Y:S05]  /*10300*/  MUFU.EX2 R178, R8 ;  /* 0x0000000800b27308 */ /* 0x0003ea0000000800 */
[C---:B------:R-:W-:Y:S08]  /*10310*/  HMMA.16816.F32 R164, R4.reuse, R28, R144 ;  /* 0x0000001c04a4723c */ /* 0x040ff00000001890 */
[----:B------:R-:W-:Y:S01]  /*10320*/  HMMA.16816.F32 R160, R4, R32, R116 ;  /* 0x0000002004a0723c */ /* 0x000fe20000001874 */
[----:B-1----:R-:W-:-:S02]  /*10330*/  FFMA.FTZ R8, R196, c[0x0][0x2d0], -R13 ;  /* 0x0000b400c4087a23 */ /* 0x002fc4000001080d */
[----:B------:R-:W-:Y:S02]  /*10340*/  IMAD.MOV.U32 R196, RZ, RZ, R9 ;  /* 0x000000ffffc47224 */ /* 0x000fe400078e0009 */
[----:B------:R1:W-:Y:S03]  /*10350*/  MUFU.EX2 R106, R8 ;  /* 0x00000008006a7308 */ /* 0x0003e60000000800 */
[----:B------:R-:W-:Y:S01]  /*10360*/  HMMA.16816.F32 R120, R4, R26, R120 ;  /* 0x0000001a0478723c */ /* 0x000fe20000001878 */
[----:B------:R-:W-:-:S07]  /*10370*/  FADD.FTZ R9, R236, R235 ;  /* 0x000000ebec097221 */ /* 0x000fce0000010000 */
        /* <DEDUP_REMOVED lines=10> */
[----:B------:R-:W-:Y:S07]  /*10420*/  HMMA.16816.F32 R108, R4, R38, R84 ;  /* 0x00000026046c723c */ /* 0x000fee0000001854 */
[----:B---3--:R-:W-:-:S02]  /*10430*/  F2FP.PACK_AB R4, R107, R179 ;  /* 0x000000b36b04723e */ /* 0x008fc400000000ff */
[----:B--2---:R-:W-:Y:S02]  /*10440*/  F2FP.PACK_AB R5, R102, R106 ;  /* 0x0000006a6605723e */ /* 0x004fe400000000ff */
[----:B------:R-:W-:Y:S01]  /*10450*/  F2FP.PACK_AB R6, R178, R177 ;  /* 0x000000b1b206723e */ /* 0x000fe200000000ff */
[----:B-1----:R-:W-:-:S04]  /*10460*/  FFMA.FTZ R8, R199, c[0x0][0x2d0], -R13 ;  /* 0x0000b400c7087a23 */ /* 0x002fc8000001080d */
[----:B------:R-:W1:Y:S02]  /*10470*/  MUFU.EX2 R100, R8 ;  /* 0x0000000800647308 */ /* 0x000e640000000800 */
[----:B-1----:R-:W-:Y:S01]  /*10480*/  F2FP.PACK_AB R7, R100, R101 ;  /* 0x000000656407723e */ /* 0x002fe200000000ff */
[----:B------:R-:W-:-:S06]  /*10490*/  FFMA.FTZ R8, R206, c[0x0][0x2d0], -R3 ;  /* 0x0000b400ce087a23 */ /* 0x000fcc0000010803 */
[C---:B------:R-:W-:Y:S01]  /*104a0*/  HMMA.16816.F32 R60, R4.reuse, R26, R60 ;  /* 0x0000001a043c723c */ /* 0x040fe2000000183c */
[----:B------:R1:W-:Y:S07]  /*104b0*/  MUFU.EX2 R27, R8 ;  /* 0x00000008001b7308 */ /* 0x0003ee0000000800 */
[C---:B------:R-:W-:Y:S01]  /*104c0*/  HMMA.16816.F32 R116, R4.reuse, R24, R80 ;  /* 0x000000180474723c */ /* 0x040fe20000001850 */
[----:B------:R-:W2:Y:S07]  /*104d0*/  LDSM.16.MT88.4 R80, [R221+0x2d00] ;  /* 0x002d0000dd50783b */ /* 0x000eae0000004200 */
[----:B------:R-:W-:Y:S01]  /*104e0*/  HMMA.16816.F32 R48, R4, R22, R48 ;  /* 0x000000160430723c */ /* 0x000fe20000001830 */
[----:B-1----:R-:W-:-:S04]  /*104f0*/  FFMA.FTZ R8, R205, c[0x0][0x2d0], -R3 ;  /* 0x0000b400cd087a23 */ /* 0x002fc80000010803 */
[----:B------:R1:W3:Y:S03]  /*10500*/  MUFU.EX2 R26, R8 ;  /* 0x00000008001a7308 */ /* 0x0002e60000000800 */
[C---:B------:R-:W-:Y:S08]  /*10510*/  HMMA.16816.F32 R144, R4.reuse, R20, R72 ;  /* 0x000000140490723c */ /* 0x040ff00000001848 */
[----:B------:R-:W-:Y:S01]  /*10520*/  HMMA.16816.F32 R52, R4, R18, R52 ;  /* 0x000000120434723c */ /* 0x000fe20000001834 */
[--C-:B-1----:R-:W-:Y:S01]  /*10530*/  FFMA.FTZ R8, R204, c[0x0][0x2d0], -R3.reuse ;  /* 0x0000b400cc087a23 */ /* 0x102fe20000010803 */
[----:B---3--:R-:W-:Y:S01]  /*10540*/  F2FP.PACK_AB R92, R26, R27 ;  /* 0x0000001b1a5c723e */ /* 0x008fe200000000ff */
[----:B------:R-:W-:-:S05]  /*10550*/  FFMA.FTZ R3, R203, c[0x0][0x2d0], -R3 ;  /* 0x0000b400cb037a23 */ /* 0x000fca0000010803 */
[C---:B------:R-:W-:Y:S01]  /*10560*/  HMMA.16816.F32 R128, R4.reuse, R16, R76 ;  /* 0x000000100480723c */ /* 0x040fe2000000184c */
[----:B------:R1:W-:Y:S07]  /*10570*/  MUFU.EX2 R25, R8 ;  /* 0x0000000800197308 */ /* 0x0003ee0000000800 */
[C---:B------:R-:W-:Y:S01]  /*10580*/  HMMA.16816.F32 R68, R4.reuse, R28, R68 ;  /* 0x0000001c0444723c */ /* 0x040fe20000001844 */
[----:B------:R3:W4:Y:S07]  /*10590*/  MUFU.EX2 R24, R3 ;  /* 0x0000000300187308 */ /* 0x00072e0000000800 */
[----:B------:R-:W-:Y:S01]  /*105a0*/  HMMA.16816.F32 R44, R4, R30, R44 ;  /* 0x0000001e042c723c */ /* 0x000fe2000000182c */
[----:B-1----:R-:W-:-:S04]  /*105b0*/  FADD.FTZ R8, R198, R200 ;  /* 0x000000c8c6087221 */ /* 0x002fc80000010000 */
[----:B------:R-:W-:-:S03]  /*105c0*/  FADD.FTZ R10, R10, R8 ;  /* 0x000000080a0a7221 */ /* 0x000fc60000010000 */
[----:B------:R-:W-:Y:S01]  /*105d0*/  HMMA.16816.F32 R64, R4, R32, R64 ;  /* 0x000000200440723c */ /* 0x000fe20000001840 */
[----:B---3--:R-:W-:Y:S01]  /*105e0*/  FFMA.FTZ R3, R213, c[0x0][0x2d0], -R0 ;  /* 0x0000b400d5037a23 */ /* 0x008fe20000010800 */
[----:B----4-:R-:W-:-:S03]  /*105f0*/  F2FP.PACK_AB R94, R24, R25 ;  /* 0x00000019185e723e */ /* 0x010fc600000000ff */
[----:B------:R1:W-:Y:S03]  /*10600*/  MUFU.EX2 R23, R3 ;  /* 0x0000000300177308 */ /* 0x0003e60000000800 */
[C---:B------:R-:W-:Y:S08]  /*10610*/  HMMA.16816.F32 R56, R4.reuse, R34, R56 ;  /* 0x000000220438723c */ /* 0x040ff00000001838 */
[----:B------:R-:W-:Y:S01]  /*10620*/  HMMA.16816.F32 R84, R4, R36, R192 ;  /* 0x000000240454723c */ /* 0x000fe200000018c0 */
[----:B-1----:R-:W-:-:S07]  /*10630*/  FFMA.FTZ R3, R215, c[0x0][0x2d0], -R0 ;  /* 0x0000b400d7037a23 */ /* 0x002fce0000010800 */
[----:B------:R-:W-:Y:S01]  /*10640*/  HMMA.16816.F32 R40, R4, R38, R40 ;  /* 0x000000260428723c */ /* 0x000fe20000001828 */
[----:B------:R1:W3:Y:S01]  /*10650*/  MUFU.EX2 R22, R3 ;  /* 0x0000000300167308 */ /* 0x0002e20000000800 */
[----:B------:R-:W4:Y:S01]  /*10660*/  LDSM.16.MT88.4 R4, [R222+0x2d00] ;  /* 0x002d0000de04783b */ /* 0x000f220000004200 */
[--C-:B-1----:R-:W-:Y:S01]  /*10670*/  FFMA.FTZ R3, R212, c[0x0][0x2d0], -R0.reuse ;  /* 0x0000b400d4037a23 */ /* 0x102fe20000010800 */
[----:B---3--:R-:W-:Y:S01]  /*10680*/  F2FP.PACK_AB R93, R22, R23 ;  /* 0x00000017165d723e */ /* 0x008fe200000000ff */
[----:B------:R-:W-:-:S04]  /*10690*/  FFMA.FTZ R0, R207, c[0x0][0x2d0], -R0 ;  /* 0x0000b400cf007a23 */ /* 0x000fc80000010800 */
[----:B------:R1:W-:Y:S08]  /*106a0*/  MUFU.EX2 R20, R3 ;  /* 0x0000000300147308 */ /* 0x0003f00000000800 */
[----:B------:R3:W5:Y:S01]  /*106b0*/  MUFU.EX2 R21, R0 ;  /* 0x0000000000157308 */ /* 0x0007620000000800 */
[----:B-1----:R-:W-:Y:S02]  /*106c0*/  FADD.FTZ R3, R11, R196 ;  /* 0x000000c40b037221 */ /* 0x002fe40000010000 */
[----:B------:R-:W-:-:S02]  /*106d0*/  FADD.FTZ R11, R238, R9 ;  /* 0x00000009ee0b7221 */ /* 0x000fc40000010000 */
[----:B------:R-:W-:Y:S02]  /*106e0*/  FADD.FTZ R9, R189, R3 ;  /* 0x00000003bd097221 */ /* 0x000fe40000010000 */
[----:B------:R-:W-:Y:S02]  /*106f0*/  FADD.FTZ R3, R190, R10 ;  /* 0x0000000abe037221 */ /* 0x000fe40000010000 */
[----:B---3--:R-:W-:Y:S01]  /*10700*/  FFMA.FTZ R0, R229, c[0x0][0x2d0], -R12 ;  /* 0x0000b400e5007a23 */ /* 0x008fe2000001080c */
[----:B-----5:R-:W-:-:S03]  /*10710*/  F2FP.PACK_AB R95, R21, R20 ;  /* 0x00000014155f723e */ /* 0x020fc600000000ff */
[----:B------:R1:W-:Y:S04]  /*10720*/  MUFU.EX2 R19, R0 ;  /* 0x0000000000137308 */ /* 0x0003e80000000800 */
[C---:B--2---:R-:W-:Y:S08]  /*10730*/  HMMA.16816.F32 R76, R92.reuse, R82, R88 ;  /* 0x000000525c4c723c */ /* 0x044ff00000001858 */
[----:B----4-:R-:W-:Y:S01]  /*10740*/  HMMA.16816.F32 R88, R92, R4, R180 ;  /* 0x000000045c58723c */ /* 0x010fe200000018b4 */
[----:B-1----:R-:W-:-:S04]  /*10750*/  FFMA.FTZ R0, R228, c[0x0][0x2d0], -R12 ;  /* 0x0000b400e4007a23 */ /* 0x002fc8000001080c */
[----:B------:R1:W2:Y:S03]  /*10760*/  MUFU.EX2 R18, R0 ;  /* 0x0000000000127308 */ /* 0x0002a60000000800 */
        /* <DEDUP_REMOVED lines=14> */
[C---:B------:R-:W-:Y:S07]  /*10850*/  HMMA.16816.F32 R152, R92.reuse, R158, R96 ;  /* 0x0000009e5c98723c */ /* 0x040fee0000001860 */
[----:B--2---:R-:W-:Y:S01]  /*10860*/  F2FP.PACK_AB R96, R18, R19 ;  /* 0x000000131260723e */ /* 0x004fe200000000ff */
[----:B------:R-:W-:Y:S01]  /*10870*/  HMMA.16816.F32 R92, R92, R6, R108 ;  /* 0x000000065c5c723c */ /* 0x000fe2000000186c */
[----:B---3--:R-:W-:Y:S01]  /*10880*/  F2FP.PACK_AB R98, R16, R17 ;  /* 0x000000111062723e */ /* 0x008fe200000000ff */
[----:B-1----:R-:W-:-:S04]  /*10890*/  FFMA.FTZ R0, R252, c[0x0][0x2d0], -R13 ;  /* 0x0000b400fc007a23 */ /* 0x002fc8000001080d */
[----:B------:R1:W2:Y:S02]  /*108a0*/  MUFU.EX2 R14, R0 ;  /* 0x00000000000e7308 */ /* 0x0002a40000000800 */
[----:B-1----:R-:W-:Y:S01]  /*108b0*/  FFMA.FTZ R0, R250, c[0x0][0x2d0], -R13 ;  /* 0x0000b400fa007a23 */ /* 0x002fe2000001080d */
[----:B--2---:R-:W-:-:S05]  /*108c0*/  F2FP.PACK_AB R97, R14, R12 ;  /* 0x0000000c0e61723e */ /* 0x004fca00000000ff */
        /* <DEDUP_REMOVED lines=76> */
[----:B------:R-:W-:Y:S01]  /*10d90*/  IMAD.SHL.U32 R249, R176, 0x2, RZ ;  /* 0x00000002b0f97824 */ /* 0x000fe200078e00ff */
[----:B------:R-:W-:Y:S01]  /*10da0*/  SHF.R.S32.HI R190, RZ, 0x1f, R240 ;  /* 0x0000001fffbe7819 */ /* 0x000fe200000114f0 */
[----:B------:R-:W-:Y:S01]  /*10db0*/  IMAD.SHL.U32 R247, R240, 0x2, RZ ;  /* 0x00000002f0f77824 */ /* 0x000fe200078e00ff */
[----:B------:R-:W-:Y:S01]  /*10dc0*/  SHF.L.U64.HI R250, R176, 0x1, R187 ;  /* 0x00000001b0fa7819 */ /* 0x000fe200000102bb */
[C---:B------:R-:W-:Y:S01]  /*10dd0*/  IMAD.SHL.U32 R245, R241.reuse, 0x2, RZ ;  /* 0x00000002f1f57824 */ /* 0x040fe200078e00ff */
[----:B------:R-:W-:Y:S01]  /*10de0*/  SHF.R.S32.HI R187, RZ, 0x1f, R241 ;  /* 0x0000001fffbb7819 */ /* 0x000fe200000114f1 */
[----:B------:R-:W-:Y:S01]  /*10df0*/  IMAD.MOV.U32 R100, RZ, RZ, R104 ;  /* 0x000000ffff647224 */ /* 0x000fe200078e0068 */
[----:B------:R-:W-:Y:S01]  /*10e00*/  SHF.L.U64.HI R248, R240, 0x1, R190 ;  /* 0x00000001f0f87819 */ /* 0x000fe200000102be */
[----:B--2---:R-:W-:Y:S01]  /*10e10*/  IMAD.MOV.U32 R3, RZ, RZ, R105 ;  /* 0x000000ffff037224 */ /* 0x004fe200078e0069 */
[----:B------:R-:W-:Y:S01]  /*10e20*/  SHF.L.U64.HI R246, R241, 0x1, R187 ;  /* 0x00000001f1f67819 */ /* 0x000fe200000102bb */
[----:B------:R-:W-:-:S02]  /*10e30*/  IMAD.MOV.U32 R107, RZ, RZ, R2 ;  /* 0x000000ffff6b7224 */ /* 0x000fc400078e0002 */
[----:B------:R-:W-:Y:S01]  /*10e40*/  IMAD.MOV.U32 R106, RZ, RZ, R103 ;  /* 0x000000ffff6a7224 */ /* 0x000fe200078e0067 */
[----:B---3--:R-:W-:Y:S01]  /*10e50*/  LEA.HI.SX32 R243, R10, 0xfffffffe, 0x1a ;  /* 0xfffffffe0af37811 */ /* 0x008fe200078fd2ff */
[----:B------:R-:W-:Y:S05]  /*10e60*/  BRA `(.L_x_140) ;  /* 0x000003e000007947 */ /* 0x000fea0003800000 */
.L_x_142:
        /* <DEDUP_REMOVED lines=19> */
[----:B-1----:R-:W-:Y:S04]  /*10fa0*/  IMAD.WIDE.U32 R104, R101, c[0x0][0x1e8], RZ ;  /* 0x00007a0065687a25 */ /* 0x002fe800078e00ff */
        /* <DEDUP_REMOVED lines=12> */
[----:B------:R-:W-:Y:S04]  /*11070*/  IMAD.WIDE.U32 R4, R244, c[0x0][0x1f0], R4 ;  /* 0x00007c00f4047a25 */ /* 0x000fe800078e0004 */
        /* <DEDUP_REMOVED lines=29> */
.L_x_140:
[----:B------:R-:W-:Y:S04]  /*11250*/  DEPBAR.LE SB0, 0x0 ;  /* 0x000080000000791a */ /* 0x000fe80000000000 */
[----:B------:R-:W-:Y:S01]  /*11260*/  BAR.SYNC.DEFER_BLOCKING 0x0 ;  /* 0x0000000000007b1d */ /* 0x000fe20000010000 */
[----:B------:R-:W-:Y:S01]  /*11270*/  SHF.R.S32.HI R0, RZ, 0x1f, R251 ;  /* 0x0000001fff007819 */ /* 0x000fe200000114fb */
[C---:B------:R-:W-:Y:S01]  /*11280*/  IMAD.WIDE.U32 R102, R251.reuse, c[0x0][0x208], RZ ;  /* 0x00008200fb667a25 */ /* 0x040fe200078e00ff */
[----:B------:R-:W-:Y:S03]  /*11290*/  SHF.R.S32.HI R2, RZ, 0x1f, R244 ;  /* 0x0000001fff027819 */ /* 0x000fe600000114f4 */
[----:B------:R-:W-:Y:S02]  /*112a0*/  IMAD R0, R0, c[0x0][0x208], RZ ;  /* 0x0000820000007a24 */ /* 0x000fe400078e02ff */
[----:B------:R-:W-:Y:S02]  /*112b0*/  IMAD R2, R2, c[0x0][0x218], RZ ;  /* 0x0000860002027a24 */ /* 0x000fe400078e02ff */
[----:B------:R-:W-:Y:S02]  /*112c0*/  IMAD R0, R251, c[0x0][0x20c], R0 ;  /* 0x00008300fb007a24 */ /* 0x000fe400078e0200 */
[C---:B------:R-:W-:Y:S03]  /*112d0*/  IMAD R2, R244.reuse, c[0x0][0x21c], R2 ;  /* 0x00008700f4027a24 */ /* 0x040fe600078e0202 */
        /* <DEDUP_REMOVED lines=303> */
.L_x_141:
        /* <DEDUP_REMOVED lines=621> */
.L_x_139:
        /* <DEDUP_REMOVED lines=153> */
.L_x_91:
        /* <DEDUP_REMOVED lines=151> */
.L_x_144:
        /* <DEDUP_REMOVED lines=151> */
.L_x_146:
[----:B---3--:R-:W-:Y:S05]  /*16910*/  BSYNC B0 ;  /* 0x0000000000007941 */ /* 0x008fea0003800000 */
.L_x_145:
        /* <DEDUP_REMOVED lines=23> */
.L_x_148:
[----:B------:R-:W-:Y:S05]  /*16a90*/  BSYNC B0 ;  /* 0x0000000000007941 */ /* 0x000fea0003800000 */
.L_x_147:
        /* <DEDUP_REMOVED lines=23> */
.L_x_150:
[----:B------:R-:W-:Y:S05]  /*16c10*/  BSYNC B0 ;  /* 0x0000000000007941 */ /* 0x000fea0003800000 */
.L_x_149:
        /* <DEDUP_REMOVED lines=24> */
.L_x_143:
        /* <DEDUP_REMOVED lines=19> */
.L_x_151:
        /* <DEDUP_REMOVED lines=43> */
.L_x_153:
[----:B---3--:R-:W-:Y:S05]  /*17180*/  BSYNC B0 ;  /* 0x0000000000007941 */ /* 0x008fea0003800000 */
.L_x_152:
        /* <DEDUP_REMOVED lines=64> */
.L_x_155:
[----:B------:R-:W-:Y:S05]  /*17590*/  BSYNC B0 ;  /* 0x0000000000007941 */ /* 0x000fea0003800000 */
.L_x_154:
        /* <DEDUP_REMOVED lines=21> */
.L_x_157:
[----:B------:R-:W-:Y:S05]  /*176f0*/  BSYNC B0 ;  /* 0x0000000000007941 */ /* 0x000fea0003800000 */
.L_x_156:
        /* <DEDUP_REMOVED lines=21> */
.L_x_159:
[----:B------:R-:W-:Y:S05]  /*17850*/  BSYNC B0 ;  /* 0x0000000000007941 */ /* 0x000fea0003800000 */
.L_x_158:
        /* <DEDUP_REMOVED lines=22> */
.L_x_160:
        /* <DEDUP_REMOVED lines=12> */
.L_x_857:


//--------------------- .text._ZN7cutlass13device_kernelIN5flash19enable_sm80_to_sm89INS1_16FlashAttnFwdSm80INS1_25CollectiveMainloopFwdSm80ILi4ELi1ELb0EN4cute5tupleIJNS5_1CILi128EEENS7_ILi48EEENS7_ILi96EEEEEELi96ENS_6half_tEfNS_4arch4Sm80ELb0ELb1ELb1ELb0ELb1ELb0ELb1ELb0EEENS1_21CollectiveEpilogueFwdINS6_IJS8_SA_S9_EEENS6_IJNS7_ILi1EEESI_SI_EEESC_SE_Li128ELb0ELb1ELb0ELb0EEENS1_19SingleTileSchedulerILb0ELb0ELb1ELi128EEEEEEEEEvNT_6ParamsE --------------------------
	.section	.text._ZN7cutlass13device_kernelIN5flash19enable_sm80_to_sm89INS1_16FlashAttnFwdSm80INS1_25CollectiveMainloopFwdSm80ILi4ELi1ELb0EN4cute5tupleIJNS5_1CILi128EEENS7_ILi48EEENS7_ILi96EEEEEELi96ENS_6half_tEfNS_4arch4Sm80ELb0ELb1ELb1ELb0ELb1ELb0ELb1ELb0EEENS1_21CollectiveEpilogueFwdINS6_IJS8_SA_S9_EEENS6_IJNS7_ILi1EEESI_SI_EEESC_SE_Li128ELb0ELb1ELb0ELb0EEENS1_19SingleTileSchedulerILb0ELb0ELb1ELi128EEEEEEEEEvNT_6ParamsE,"ax",@progbits
	.sectioninfo	@"SHI_REGISTERS=255"
	.align	128
.text._ZN7cutlass13device_kernelIN5flash19enable_sm80_to_sm89INS1_16FlashAttnFwdSm80INS1_25CollectiveMainloopFwdSm80ILi4ELi1ELb0EN4cute5tupleIJNS5_1CILi128EEENS7_ILi48EEENS7_ILi96EEEEEELi96ENS_6half_tEfNS_4arch4Sm80ELb0ELb1ELb1ELb0ELb1ELb0ELb1ELb0EEENS1_21CollectiveEpilogueFwdINS6_IJS8_SA_S9_EEENS6_IJNS7_ILi1EEESI_SI_EEESC_SE_Li128ELb0ELb1ELb0ELb0EEENS1_19SingleTileSchedulerILb0ELb0ELb1ELi128EEEEEEEEEvNT_6ParamsE:
        .type           _ZN7cutlass13device_kernelIN5flash19enable_sm80_to_sm89INS1_16FlashAttnFwdSm80INS1_25CollectiveMainloopFwdSm80ILi4ELi1ELb0EN4cute5tupleIJNS5_1CILi128EEENS7_ILi48EEENS7_ILi96EEEEEELi96ENS_6half_tEfNS_4arch4Sm80ELb0ELb1ELb1ELb0ELb1ELb0ELb1ELb0EEENS1_21CollectiveEpilogueFwdINS6_IJS8_SA_S9_EEENS6_IJNS7_ILi1EEESI_SI_EEESC_SE_Li128ELb0ELb1ELb0ELb0EEENS1_19SingleTileSchedulerILb0ELb0ELb1ELi128EEEEEEEEEvNT_6ParamsE,@function
        .size           _ZN7cutlass13device_kernelIN5flash19enable_sm80_to_sm89INS1_16FlashAttnFwdSm80INS1_25CollectiveMainloopFwdSm80ILi4ELi1ELb0EN4cute5tupleIJNS5_1CILi128EEENS7_ILi48EEENS7_ILi96EEEEEELi96ENS_6half_tEfNS_4arch4Sm80ELb0ELb1ELb1ELb0ELb1ELb0ELb1ELb0EEENS1_21CollectiveEpilogueFwdINS6_IJS8_SA_S9_EEENS6_IJNS7_ILi1EEESI_SI_EEESC_SE_Li128ELb0ELb1ELb0ELb0EEENS1_19SingleTileSchedulerILb0ELb0ELb1ELi128EEEEEEEEEvNT_6ParamsE,(.L_x_858 - _ZN7cutlass13device_kernelIN5flash19enable_sm80_to_sm89INS1_16FlashAttnFwdSm80INS1_25CollectiveMainloopFwdSm80ILi4ELi1ELb0EN4cute5tupleIJNS5_1CILi128EEENS7_ILi48EEENS7_ILi96EEEEEELi96ENS_6half_tEfNS_4arch4Sm80ELb0ELb1ELb1ELb0ELb1ELb0ELb1ELb0EEENS1_21CollectiveEpilogueFwdINS6_IJS8_SA_S9_EEENS6_IJNS7_ILi1EEESI_SI_EEESC_SE_Li128ELb0ELb1ELb0ELb0EEENS1_19SingleTileSchedulerILb0ELb0ELb1ELi128EEEEEEEEEvNT_6ParamsE)
        .other          _ZN7cutlass13device_kernelIN5flash19enable_sm80_to_sm89INS1_16FlashAttnFwdSm80INS1_25CollectiveMainloopFwdSm80ILi4ELi1ELb0EN4cute5tupleIJNS5_1CILi128EEENS7_ILi48EEENS7_ILi96EEEEEELi96ENS_6half_tEfNS_4arch4Sm80ELb0ELb1ELb1ELb0ELb1ELb0ELb1ELb0EEENS1_21CollectiveEpilogueFwdINS6_IJS8_SA_S9_EEENS6_IJNS7_ILi1EEESI_SI_EEESC_SE_Li128ELb0ELb1ELb0ELb0EEENS1_19SingleTileSchedulerILb0ELb0ELb1ELi128EEEEEEEEEvNT_6ParamsE,@"STO_CUDA_ENTRY STV_DEFAULT"
_ZN7cutlass13device_kernelIN5flash19enable_sm80_to_sm89INS1_16FlashAttnFwdSm80INS1_25CollectiveMainloopFwdSm80ILi4ELi1ELb0EN4cute5tupleIJNS5_1CILi128EEENS7_ILi48EEENS7_ILi96EEEEEELi96ENS_6half_tEfNS_4arch4Sm80ELb0ELb1ELb1ELb0ELb1ELb0ELb1ELb0EEENS1_21CollectiveEpilogueFwdINS6_IJS8_SA_S9_EEENS6_IJNS7_ILi1EEESI_SI_EEESC_SE_Li128ELb0ELb1ELb0ELb0EEENS1_19SingleTileSchedulerILb0ELb0ELb1ELi128EEEEEEEEEvNT_6ParamsE:
[----:B------:R-:W-:-:S03]  /*0000*/  MOV R1, c[0x0][0x28] ;  /* 0x00000a0000017a02 */ /* 0x000fc60000000f00 */
[----:B------:R-:W1:Y:S01]  /*0010*/  S2UR UR10, SR_CTAID.Z ;  /* 0x00000000000a79c3 */ /* 0x000e620000002700 */
[----:B------:R-:W-:Y:S02]  /*0020*/  IADD3 R1, R1, -0x30, RZ ;  /* 0xffffffd001017810 */ /* 0x000fe40007ffe0ff */
[----:B-1----:R-:W-:-:S13]  /*0030*/  ISETP.LE.AND P0, PT, RZ, UR10, PT ;  /* 0x0000000aff007c0c */ /* 0x002fda000bf03270 */
[----:B------:R-:W-:Y:S05]  /*0040*/  @!P0 EXIT ;  /* 0x000000000000894d */ /* 0x000fea0003800000 */
[----:B------:R-:W-:Y:S01]  /*0050*/  ULDC.64 UR4, c[0x0][0x370] ;  /* 0x0000dc0000047ab9 */ /* 0x000fe20000000a00 */
[----:B------:R-:W-:Y:S01]  /*0060*/  IMAD.MOV.U32 R16, RZ, RZ, RZ ;  /* 0x000000ffff107224 */ /* 0x000fe200078e00ff */
[----:B------:R-:W-:Y:S02]  /*0070*/  UISETP.NE.U32.AND UP0, UPT, URZ, UR4, UPT ;  /* 0x000000043f00728c */ /* 0x000fe4000bf05070 */
[----:B------:R-:W-:Y:S02]  /*0080*/  ULDC.64 UR6, c[0x0][0x370] ;  /* 0x0000dc0000067ab9 */ /* 0x000fe40000000a00 */
[----:B------:R-:W-:Y:S02]  /*0090*/  UISETP.NE.AND.EX UP0, UPT, URZ, UR5, UPT, UP0 ;  /* 0x000000053f00728c */ /* 0x000fe4000bf05300 */
[----:B------:R-:W-:-:S04]  /*00a0*/  ULDC.64 UR8, c[0x0][0x118] ;  /* 0x0000460000087ab9 */ /* 0x000fc80000000a00 */
[----:B------:R-:W-:-:S05]  /*00b0*/  PLOP3.LUT P0, PT, PT, PT, UP0, 0x80, 0x0 ;  /* 0x000000000000781c */ /* 0x000fca0003f0f008 */
[----:B------:R-:W-:Y:S02]  /*00c0*/  @UP0 UMOV UR4, 0x4 ;  /* 0x0000000400040882 */ /* 0x000fe40000000000 */
[----:B------:R-:W-:-:S06]  /*00d0*/  @UP0 UIMAD.WIDE UR4, UR10, UR4, UR6 ;  /* 0x000000040a0402a5 */ /* 0x000fcc000f8e0206 */
[----:B------:R-:W-:Y:S02]  /*00e0*/  IMAD.U32 R2, RZ, RZ, UR4 ;  /* 0x00000004ff027e24 */ /* 0x000fe4000f8e00ff */
[----:B------:R-:W-:-:S05]  /*00f0*/  IMAD.U32 R3, RZ, RZ, UR5 ;  /* 0x00000005ff037e24 */ /* 0x000fca000f8e00ff */
[----:B------:R1:W2:Y:S01]  /*0100*/  @P0 LDG.E R16, [R2.64] ;  /* 0x0000000802100981 */ /* 0x0002a2000c1e1900 */
[----:B------:R-:W-:Y:S01]  /*0110*/  IMAD.MOV.U32 R7, RZ, RZ, c[0x0][0x2c4] ;  /* 0x0000b100ff077624 */ /* 0x000fe200078e00ff */
[----:B------:R-:W3:Y:S01]  /*0120*/  S2UR UR7, SR_CTAID.Y ;  /* 0x00000000000779c3 */ /* 0x000ee20000002600 */
[----:B------:R-:W-:Y:S01]  /*0130*/  IMAD.MOV.U32 R4, RZ, RZ, 0x1 ;  /* 0x00000001ff047424 */ /* 0x000fe200078e00ff */
[----:B------:R-:W4:Y:S01]  /*0140*/  S2R R0, SR_CTAID.X ;  /* 0x0000000000007919 */ /* 0x000f220000002500 */
[----:B------:R-:W-:Y:S02]  /*0150*/  LOP3.LUT R24, R24, 0xffffefff, RZ, 0xc0, !PT ;  /* 0xffffefff18187812 */ /* 0x000fe400078ec0ff */
[----:B------:R-:W-:Y:S01]  /*0160*/  ISETP.NE.AND P1, PT, R7, 0x1, PT ;  /* 0x000000010700780c */ /* 0x000fe20003f25270 */
[----:B------:R-:W2:Y:S01]  /*0170*/  S2R R53, SR_TID.X ;  /* 0x0000000000357919 */ /* 0x000ea20000002100 */
[----:B------:R-:W-:-:S11]  /*0180*/  ISETP.LE.AND P2, PT, R4, c[0x0][0x32c], PT ;  /* 0x0000cb0004007a0c */ /* 0x000fd60003f43270 */
[----:B------:R-:W-:-:S04]  /*0190*/  @P1 LOP3.LUT R24, R24, 0x1000, RZ, 0xfc, !PT ;  /* 0x0000100018181812 */ /* 0x000fc800078efcff */
[----:B------:R-:W-:Y:S01]  /*01a0*/  LOP3.LUT R24, R24, 0xfffffbff, RZ, 0xc0, !PT ;  /* 0xfffffbff18187812 */ /* 0x000fe200078ec0ff */
[----:B-1----:R-:W-:Y:S01]  /*01b0*/  IMAD.MOV.U32 R2, RZ, RZ, c[0x0][0x2ac] ;  /* 0x0000ab00ff027624 */ /* 0x002fe200078e00ff */
[----:B---3--:R-:W-:Y:S01]  /*01c0*/  USHF.R.S32.HI UR6, URZ, 0x1f, UR7 ;  /* 0x0000001f3f067899 */ /* 0x008fe20008011407 */
[----:B----4-:R-:W-:Y:S01]  /*01d0*/  IMAD.SHL.U32 R164, R0, 0x80, RZ ;  /* 0x0000008000a47824 */ /* 0x010fe200078e00ff */
[----:B------:R-:W-:Y:S01]  /*01e0*/  @P2 LOP3.LUT R24, R24, 0x400, RZ, 0xfc, !PT ;  /* 0x0000040018182812 */ /* 0x000fe200078efcff */
[----:B------:R-:W-:-:S03]  /*01f0*/  IMAD R17, R2, c[0x0][0x1d0], RZ ;  /* 0x0000740002117a24 */ /* 0x000fc600078e02ff */
[C---:B------:R-:W-:Y:S02]  /*0200*/  @P1 IADD3 R0, R164.reuse, 0x7f, RZ ;  /* 0x0000007fa4001810 */ /* 0x040fe40007ffe0ff */
[----:B------:R-:W-:-:S03]  /*0210*/  IADD3 R2, R164, 0x7f, RZ ;  /* 0x0000007fa4027810 */ /* 0x000fc60007ffe0ff */
[----:B------:R-:W-:-:S05]  /*0220*/  @P1 IMAD.HI.U32 R0, R0, c[0x0][0x2c8], RZ ;  /* 0x0000b20000001a27 */ /* 0x000fca00078e00ff */
[----:B------:R-:W-:Y:S02]  /*0230*/  @P1 SHF.R.U32.HI R2, RZ, c[0x0][0x2cc], R0 ;  /* 0x0000b300ff021a19 */ /* 0x000fe40000011600 */
[----:B------:R-:W-:-:S05]  /*0240*/  IADD3 R0, R17, -c[0x0][0x168], R4 ;  /* 0x80005a0011007a10 */ /* 0x000fca0007ffe004 */
[----:B------:R-:W-:-:S05]  /*0250*/  IMAD.IADD R0, R0, 0x1, R2 ;  /* 0x0000000100007824 */ /* 0x000fca00078e0202 */
[----:B------:R-:W-:Y:S01]  /*0260*/  IADD3 R3, R0, c[0x0][0x328], RZ ;  /* 0x0000ca0000037a10 */ /* 0x000fe20007ffe0ff */
[----:B--2---:R1:W-:Y:S01]  /*0270*/  STL [R1+0x24], R16 ;  /* 0x0000241001007387 */ /* 0x0043e20000100800 */
[----:B------:R-:W-:Y:S05]  /*0280*/  @!P2 BRA `(.L_x_161) ;  /* 0x000000f00000a947 */ /* 0x000fea0003800000 */
[C---:B------:R-:W-:Y:S02]  /*0290*/  ISETP.GT.AND P0, PT, R0.reuse, RZ, PT ;  /* 0x000000ff0000720c */ /* 0x040fe40003f04270 */
[----:B------:R-:W-:-:S11]  /*02a0*/  IADD3 R2, R0, -0x1, RZ ;  /* 0xffffffff00027810 */ /* 0x000fd60007ffe0ff */
[----:B------:R-:W-:Y:S05]  /*02b0*/  @P0 BRA `(.L_x_162) ;  /* 0x0000006000000947 */ /* 0x000fea0003800000 */
[----:B------:R-:W-:Y:S01]  /*02c0*/  ISETP.NE.AND P0, PT, R4, c[0x0][0x32c], PT ;  /* 0x0000cb0004007a0c */ /* 0x000fe20003f05270 */
[----:B------:R-:W-:-:S12]  /*02d0*/  IMAD.MOV R0, RZ, RZ, -R0 ;  /* 0x000000ffff007224 */ /* 0x000fd800078e0a00 */
[----:B------:R-:W-:-:S05]  /*02e0*/  @P0 IMAD.HI.U32 R2, R0, c[0x0][0x330], RZ ;  /* 0x0000cc0000020a27 */ /* 0x000fca00078e00ff */
[----:B------:R-:W-:-:S04]  /*02f0*/  @P0 SHF.R.U32.HI R0, RZ, c[0x0][0x334], R2 ;  /* 0x0000cd00ff000a19 */ /* 0x000fc80000011602 */
[----:B------:R-:W-:Y:S01]  /*0300*/  LOP3.LUT R2, RZ, R0, RZ, 0x33, !PT ;  /* 0x00000000ff027212 */ /* 0x000fe200078e33ff */
[----:B------:R-:W-:Y:S05]  /*0310*/  BRA `(.L_x_163) ;  /* 0x0000003000007947 */ /* 0x000fea0003800000 */
.L_x_162:
[----:B------:R-:W-:-:S13]  /*0320*/  ISETP.NE.AND P0, PT, R4, c[0x0][0x32c], PT ;  /* 0x0000cb0004007a0c */ /* 0x000fda0003f05270 */
[----:B------:R-:W-:-:S05]  /*0330*/  @P0 IMAD.HI.U32 R0, R2, c[0x0][0x330], RZ ;  /* 0x0000cc0002000a27 */ /* 0x000fca00078e00ff */
[----:B------:R-:W-:Y:S02]  /*0340*/  @P0 SHF.R.U32.HI R2, RZ, c[0x0][0x334], R0 ;  /* 0x0000cd00ff020a19 */ /* 0x000fe40000011600 */
.L_x_163:
[----:B------:R-:W-:-:S05]  /*0350*/  MOV R0, c[0x0][0x32c] ;  /* 0x0000cb0000007a02 */ /* 0x000fca0000000f00 */
[----:B------:R-:W-:-:S05]  /*0360*/  IMAD R2, R2, R0, c[0x0][0x32c] ;  /* 0x0000cb0002027624 */ /* 0x000fca00078e0200 */
[----:B------:R-:W-:-:S04]  /*0370*/  IMNMX R3, R3, R2, PT ;  /* 0x0000000203037217 */ /* 0x000fc80003800200 */
.L_x_161:
[----:B------:R-:W-:Y:S01]  /*0380*/  IADD3 R2, R3, 0x2f, RZ ;  /* 0x0000002f03027810 */ /* 0x000fe20007ffe0ff */
[----:B------:R-:W-:Y:S01]  /*0390*/  @P1 IMAD.HI.U32 R3, R164, c[0x0][0x2c8], RZ ;  /* 0x0000b200a4031a27 */ /* 0x000fe200078e00ff */
[C---:B------:R-:W-:Y:S02]  /*03a0*/  IADD3 R4, R17.reuse, 0x2f, RZ ;  /* 0x0000002f11047810 */ /* 0x040fe40007ffe0ff */
[----:B------:R-:W-:Y:S01]  /*03b0*/  IADD3 R241, R17, -c[0x0][0x168], RZ ;  /* 0x80005a0011f17a10 */ /* 0x000fe20007ffe0ff */
[----:B------:R-:W-:-:S04]  /*03c0*/  IMAD.HI R5, R2, 0x2aaaaaab, RZ ;  /* 0x2aaaaaab02057827 */ /* 0x000fc800078e02ff */
[----:B------:R-:W-:Y:S01]  /*03d0*/  IMAD.HI R2, R4, 0x2aaaaaab, RZ ;  /* 0x2aaaaaab04027827 */ /* 0x000fe200078e02ff */
[----:B------:R-:W-:-:S03]  /*03e0*/  SHF.R.U32.HI R4, RZ, 0x1f, R5 ;  /* 0x0000001fff047819 */ /* 0x000fc60000011605 */
[----:B------:R-:W-:Y:S01]  /*03f0*/  IMAD.MOV.U32 R0, RZ, RZ, R164 ;  /* 0x000000ffff007224 */ /* 0x000fe200078e00a4 */
[----:B------:R-:W-:Y:S02]  /*0400*/  @P1 SHF.R.U32.HI R0, RZ, c[0x0][0x2cc], R3 ;  /* 0x0000b300ff001a19 */ /* 0x000fe40000011603 */
[----:B------:R-:W-:Y:S02]  /*0410*/  SHF.R.U32.HI R3, RZ, 0x1f, R2 ;  /* 0x0000001fff037819 */ /* 0x000fe40000011602 */
[----:B------:R-:W-:Y:S01]  /*0420*/  LEA.HI.SX32 R4, R5, R4, 0x1d ;  /* 0x0000000405047211 */ /* 0x000fe200078feaff */
[----:B------:R-:W-:Y:S01]  /*0430*/  IMAD.IADD R0, R241, 0x1, R0 ;  /* 0x00000001f1007824 */ /* 0x000fe200078e0200 */
[----:B------:R-:W-:-:S04]  /*0440*/  LEA.HI.SX32 R2, R2, R3, 0x1d ;  /* 0x0000000302027211 */ /* 0x000fc800078feaff */
[----:B------:R-:W-:Y:S02]  /*0450*/  IADD3 R3, R0, -c[0x0][0x324], RZ ;  /* 0x8000c90000037a10 */ /* 0x000fe40007ffe0ff */
[----:B------:R-:W-:Y:S01]  /*0460*/  IMNMX R224, R2, R4, PT ;  /* 0x0000000402e07217 */ /* 0x000fe20003800200 */
[----:B------:R-:W-:Y:S05]  /*0470*/  @!P2 BRA `(.L_x_164) ;  /* 0x000000f00000a947 */ /* 0x000fea0003800000 */
[----:B------:R-:W-:-:S13]  /*0480*/  ISETP.GT.AND P0, PT, R0, -0x1, PT ;  /* 0xffffffff0000780c */ /* 0x000fda0003f04270 */
[----:B------:R-:W-:Y:S05]  /*0490*/  @P0 BRA `(.L_x_165) ;  /* 0x0000007000000947 */ /* 0x000fea0003800000 */
[----:B------:R-:W-:Y:S01]  /*04a0*/  IMAD.MOV.U32 R2, RZ, RZ, c[0x0][0x32c] ;  /* 0x0000cb00ff027624 */ /* 0x000fe200078e00ff */
[----:B------:R-:W-:-:S04]  /*04b0*/  LOP3.LUT R0, RZ, R0, RZ, 0x33, !PT ;  /* 0x00000000ff007212 */ /* 0x000fc800078e33ff */
[----:B------:R-:W-:-:S13]  /*04c0*/  ISETP.NE.AND P0, PT, R2, 0x1, PT ;  /* 0x000000010200780c */ /* 0x000fda0003f05270 */
[----:B------:R-:W-:-:S05]  /*04d0*/  @P0 IMAD.HI.U32 R2, R0, c[0x0][0x330], RZ ;  /* 0x0000cc0000020a27 */ /* 0x000fca00078e00ff */
[----:B------:R-:W-:-:S04]  /*04e0*/  @P0 SHF.R.U32.HI R0, RZ, c[0x0][0x334], R2 ;  /* 0x0000cd00ff000a19 */ /* 0x000fc80000011602 */
[----:B------:R-:W-:Y:S01]  /*04f0*/  LOP3.LUT R0, RZ, R0, RZ, 0x33, !PT ;  /* 0x00000000ff007212 */ /* 0x000fe200078e33ff */
[----:B------:R-:W-:Y:S05]  /*0500*/  BRA `(.L_x_166) ;  /* 0x0000004000007947 */ /* 0x000fea0003800000 */
.L_x_165:
[----:B------:R-:W-:-:S04]  /*0510*/  MOV R2, c[0x0][0x32c] ;  /* 0x0000cb0000027a02 */ /* 0x000fc80000000f00 */
[----:B------:R-:W-:-:S13]  /*0520*/  ISETP.NE.AND P0, PT, R2, 0x1, PT ;  /* 0x000000010200780c */ /* 0x000fda0003f05270 */
[----:B------:R-:W-:-:S05]  /*0530*/  @P0 IMAD.HI.U32 R2, R0, c[0x0][0x330], RZ ;  /* 0x0000cc0000020a27 */ /* 0x000fca00078e00ff */
[----:B------:R-:W-:-:S05]  /*0540*/  @P0 SHF.R.U32.HI R0, RZ, c[0x0][0x334], R2 ;  /* 0x0000cd00ff000a19 */ /* 0x000fca0000011602 */
.L_x_166:
[----:B------:R-:W-:-:S05]  /*0550*/  IMAD R0, R0, c[0x0][0x32c], RZ ;  /* 0x0000cb0000007a24 */ /* 0x000fca00078e02ff */
[----:B------:R-:W-:-:S05]  /*0560*/  IMNMX R3, R3, R0, !PT ;  /* 0x0000000003037217 */ /* 0x000fca0007800200 */
.L_x_164:
[----:B------:R-:W-:Y:S01]  /*0570*/  IMAD.HI R0, R3, 0x2aaaaaab, RZ ;  /* 0x2aaaaaab03007827 */ /* 0x000fe200078e02ff */
[----:B------:R-:W-:Y:S01]  /*0580*/  PLOP3.LUT P4, PT, PT, PT, PT, 0x80, 0x0 ;  /* 0x000000000000781c */ /* 0x000fe20003f8f070 */
[----:B------:R-:W-:Y:S01]  /*0590*/  CS2R R94, SRZ ;  /* 0x00000000005e7805 */ /* 0x000fe2000001ff00 */
[----:B------:R-:W-:Y:S01]  /*05a0*/  CS2R R92, SRZ ;  /* 0x00000000005c7805 */ /* 0x000fe2000001ff00 */
[----:B------:R-:W-:Y:S01]  /*05b0*/  CS2R R22, SRZ ;  /* 0x0000000000167805 */ /* 0x000fe2000001ff00 */
[----:B------:R-:W-:Y:S01]  /*05c0*/  SHF.R.U32.HI R2, RZ, 0x1f, R0 ;  /* 0x0000001fff027819 */ /* 0x000fe20000011600 */
[----:B------:R-:W-:Y:S01]  /*05d0*/  IMAD.MOV.U32 R98, RZ, RZ, RZ ;  /* 0x000000ffff627224 */ /* 0x000fe200078e00ff */
[----:B------:R-:W-:Y:S01]  /*05e0*/  CS2R R90, SRZ ;  /* 0x00000000005a7805 */ /* 0x000fe2000001ff00 */
[----:B------:R-:W-:Y:S01]  /*05f0*/  IMAD.MOV.U32 R96, RZ, RZ, RZ ;  /* 0x000000ffff607224 */ /* 0x000fe200078e00ff */
[----:B------:R-:W-:Y:S01]  /*0600*/  LEA.HI.SX32 R0, R0, R2, 0x1d ;  /* 0x0000000200007211 */ /* 0x000fe200078feaff */
[----:B------:R-:W-:Y:S01]  /*0610*/  CS2R R88, SRZ ;  /* 0x0000000000587805 */ /* 0x000fe2000001ff00 */
[----:B------:R-:W-:Y:S01]  /*0620*/  CS2R R86, SRZ ;  /* 0x0000000000567805 */ /* 0x000fe2000001ff00 */
[----:B------:R-:W-:Y:S01]  /*0630*/  MOV R25, RZ ;  /* 0x000000ff00197202 */ /* 0x000fe20000000f00 */
[----:B------:R-:W-:Y:S01]  /*0640*/  IMAD.MOV.U32 R84, RZ, RZ, RZ ;  /* 0x000000ffff547224 */ /* 0x000fe200078e00ff */
[----:B------:R-:W-:Y:S01]  /*0650*/  IMNMX R4, RZ, R0, !PT ;  /* 0x00000000ff047217 */ /* 0x000fe20007800200 */
[----:B------:R-:W-:Y:S01]  /*0660*/  CS2R R78, SRZ ;  /* 0x00000000004e7805 */ /* 0x000fe2000001ff00 */
[----:B------:R-:W-:Y:S01]  /*0670*/  CS2R R76, SRZ ;  /* 0x00000000004c7805 */ /* 0x000fe2000001ff00 */
[----:B------:R-:W-:Y:S01]  /*0680*/  CS2R R82, SRZ ;  /* 0x0000000000527805 */ /* 0x000fe2000001ff00 */
[----:B------:R-:W-:Y:S01]  /*0690*/  ISETP.GT.AND P0, PT, R224, R4, PT ;  /* 0x00000004e000720c */ /* 0x000fe20003f04270 */
[----:B------:R2:W-:Y:S01]  /*06a0*/  STL [R1+0x14], R4 ;  /* 0x0000140401007387 */ /* 0x0005e20000100800 */
[----:B------:R-:W-:Y:S01]  /*06b0*/  CS2R R26, SRZ ;  /* 0x00000000001a7805 */ /* 0x000fe2000001ff00 */
[----:B------:R-:W-:Y:S01]  /*06c0*/  IMAD.MOV.U32 R80, RZ, RZ, RZ ;  /* 0x000000ffff507224 */ /* 0x000fe200078e00ff */
[----:B------:R-:W-:Y:S01]  /*06d0*/  CS2R R74, SRZ ;  /* 0x00000000004a7805 */ /* 0x000fe2000001ff00 */
[----:B------:R-:W-:Y:S01]  /*06e0*/  CS2R R72, SRZ ;  /* 0x0000000000487805 */ /* 0x000fe2000001ff00 */
[----:B------:R-:W-:Y:S01]  /*06f0*/  CS2R R70, SRZ ;  /* 0x0000000000467805 */ /* 0x000fe2000001ff00 */
[----:B------:R-:W-:Y:S01]  /*0700*/  MOV R68, RZ ;  /* 0x000000ff00447202 */ /* 0x000fe20000000f00 */
[----:B------:R-:W-:Y:S01]  /*0710*/  CS2R R62, SRZ ;  /* 0x00000000003e7805 */ /* 0x000fe2000001ff00 */
[----:B------:R-:W-:Y:S01]  /*0720*/  CS2R R60, SRZ ;  /* 0x00000000003c7805 */ /* 0x000fe2000001ff00 */
[----:B------:R-:W-:Y:S01]  /*0730*/  CS2R R66, SRZ ;  /* 0x0000000000427805 */ /* 0x000fe2000001ff00 */
        /* <DEDUP_REMOVED lines=33> */
[----:B------:R-:W-:Y:S05]  /*0950*/  @!P0 BRA `(.L_x_167) ;  /* 0x00011f1000008947 */ /* 0x000fea0003800000 */
[----:B--2---:R-:W-:Y:S02]  /*0960*/  ULDC.64 UR4, c[0x0][0x340] ;  /* 0x0000d00000047ab9 */ /* 0x004fe40000000a00 */
[----:B------:R-:W-:-:S02]  /*0970*/  UISETP.NE.U32.AND UP0, UPT, URZ, UR4, UPT ;  /* 0x000000043f00728c */ /* 0x000fc4000bf05070 */
[----:B------:R-:W-:Y:S02]  /*0980*/  ULDC.64 UR12, c[0x0][0x340] ;  /* 0x0000d000000c7ab9 */ /* 0x000fe40000000a00 */
[----:B------:R-:W-:-:S06]  /*0990*/  UISETP.NE.AND.EX UP0, UPT, URZ, UR5, UPT, UP0 ;  /* 0x000000053f00728c */ /* 0x000fcc000bf05300 */
[----:B------:R-:W-:-:S05]  /*09a0*/  PLOP3.LUT P2, PT, PT, PT, UP0, 0x80, 0x0 ;  /* 0x000000000000781c */ /* 0x000fca0003f4f008 */
[----:B------:R-:W-:Y:S02]  /*09b0*/  @UP0 UMOV UR4, 0x4 ;  /* 0x0000000400040882 */ /* 0x000fe40000000000 */
[----:B------:R-:W-:-:S06]  /*09c0*/  @UP0 UIMAD.WIDE UR4, UR10, UR4, UR12 ;  /* 0x000000040a0402a5 */ /* 0x000fcc000f8e020c */
[----:B------:R-:W-:Y:S02]  /*09d0*/  IMAD.U32 R2, RZ, RZ, UR4 ;  /* 0x00000004ff027e24 */ /* 0x000fe4000f8e00ff */
[----:B------:R-:W-:Y:S01]  /*09e0*/  IMAD.U32 R3, RZ, RZ, UR5 ;  /* 0x00000005ff037e24 */ /* 0x000fe2000f8e00ff */
[----:B------:R-:W-:Y:S01]  /*09f0*/  SHF.R.S32.HI R18, RZ, 0x1f, R53 ;  /* 0x0000001fff127819 */ /* 0x000fe20000011435 */
[----:B------:R-:W-:Y:S02]  /*0a00*/  ULDC.64 UR4, c[0x0][0x1b8] ;  /* 0x00006e0000047ab9 */ /* 0x000fe40000000a00 */
[----:B------:R-:W-:Y:S01]  /*0a10*/  UIMAD UR11, UR6, UR4, URZ ;  /* 0x00000004060b72a4 */ /* 0x000fe2000f8e023f */
[----:B------:R2:W3:Y:S01]  /*0a20*/  @P2 LDG.E R8, [R2.64] ;  /* 0x0000000802082981 */ /* 0x0004e2000c1e1900 */
[----:B------:R-:W-:Y:S01]  /*0a30*/  UIMAD.WIDE.U32 UR14, UR7, UR4, URZ ;  /* 0x00000004070e72a5 */ /* 0x000fe2000f8e003f */
[CC--:B------:R-:W-:Y:S01]  /*0a40*/  LEA.HI R20, R18.reuse, R53.reuse, RZ, 0x3 ;  /* 0x0000003512147211 */ /* 0x0c0fe200078f18ff */
[----:B------:R-:W-:Y:S01]  /*0a50*/  UIMAD UR11, UR7, UR5, UR11 ;  /* 0x00000005070b72a4 */ /* 0x000fe2000f8e020b */
[----:B------:R-:W-:Y:S01]  /*0a60*/  IMAD R15, R7, c[0x0][0x168], RZ ;  /* 0x00005a00070f7a24 */ /* 0x000fe200078e02ff */
[----:B------:R-:W-:Y:S01]  /*0a70*/  USHF.R.S32.HI UR12, URZ, 0x1f, UR10 ;  /* 0x0000001f3f0c7899 */ /* 0x000fe2000801140a */
[----:B------:R-:W-:Y:S01]  /*0a80*/  SHF.R.S32.HI R19, RZ, 0x3, R20 ;  /* 0x00000003ff137819 */ /* 0x000fe20000011414 */
[----:B------:R-:W-:Y:S01]  /*0a90*/  ULDC.64 UR4, c[0x0][0x1c0] ;  /* 0x0000700000047ab9 */ /* 0x000fe20000000a00 */
[----:B------:R-:W-:Y:S01]  /*0aa0*/  LEA.HI R126, R18, R53, RZ, 0x5 ;  /* 0x00000035127e7211 */ /* 0x000fe200078f28ff */
[----:B------:R-:W-:Y:S01]  /*0ab0*/  UIADD3 UR15, UR15, UR11, URZ ;  /* 0x0000000b0f0f7290 */ /* 0x000fe2000fffe03f */
[----:B------:R-:W-:Y:S01]  /*0ac0*/  IMAD.MOV.U32 R44, RZ, RZ, 0x30 ;  /* 0x00000030ff2c7424 */ /* 0x000fe200078e00ff */
[----:B------:R-:W-:Y:S01]  /*0ad0*/  UIMAD UR12, UR12, UR4, URZ ;  /* 0x000000040c0c72a4 */ /* 0x000fe2000f8e023f */
[----:B------:R-:W-:Y:S01]  /*0ae0*/  SHF.R.S32.HI R124, RZ, 0x5, R126 ;  /* 0x00000005ff7c7819 */ /* 0x000fe2000001147e */
[----:B------:R-:W-:Y:S01]  /*0af0*/  UIMAD.WIDE.U32 UR14, UR10, UR4, UR14 ;  /* 0x000000040a0e72a5 */ /* 0x000fe2000f8e000e */
[----:B------:R-:W-:Y:S01]  /*0b00*/  IMAD.MOV.U32 R22, RZ, RZ, c[0x0][0x2b8] ;  /* 0x0000ae00ff167624 */ /* 0x000fe200078e00ff */
[----:B------:R-:W-:Y:S01]  /*0b10*/  UIMAD UR5, UR10, UR5, UR12 ;  /* 0x000000050a0572a4 */ /* 0x000fe2000f8e020c */
[----:B------:R-:W-:-:S02]  /*0b20*/  IMAD R47, R224, R44, -0x30 ;  /* 0xffffffd0e02f7424 */ /* 0x000fc400078e022c */
[----:B------:R-:W-:Y:S01]  /*0b30*/  IMAD.MOV.U32 R222, RZ, RZ, RZ ;  /* 0x000000ffffde7224 */ /* 0x000fe200078e00ff */
[----:B------:R-:W-:Y:S01]  /*0b40*/  UIADD3 UR5, UR15, UR5, URZ ;  /* 0x000000050f057290 */ /* 0x000fe2000fffe03f */
[----:B------:R-:W-:Y:S02]  /*0b50*/  ISETP.NE.AND P5, PT, R22, 0x1, PT ;  /* 0x000000011600780c */ /* 0x000fe40003fa5270 */
[----:B--2---:R-:W-:Y:S01]  /*0b60*/  LEA.HI R2, R18, R53, RZ, 0x2 ;  /* 0x0000003512027211 */ /* 0x004fe200078f10ff */
[----:B------:R-:W-:Y:S02]  /*0b70*/  IMAD.U32 R3, RZ, RZ, UR15 ;  /* 0x0000000fff037e24 */ /* 0x000fe4000f8e00ff */
[----:B------:R-:W-:Y:S01]  /*0b80*/  IMAD.U32 R3, RZ, RZ, UR5 ;  /* 0x00000005ff037e24 */ /* 0x000fe2000f8e00ff */
[----:B------:R-:W-:Y:S01]  /*0b90*/  LOP3.LUT R0, R2, 0xfffffffc, RZ, 0xc0, !PT ;  /* 0xfffffffc02007812 */ /* 0x000fe200078ec0ff */
[----:B------:R-:W-:Y:S01]  /*0ba0*/  ULDC.64 UR4, c[0x0][0x2b0] ;  /* 0x0000ac0000047ab9 */ /* 0x000fe20000000a00 */
[----:B------:R-:W-:Y:S01]  /*0bb0*/  SHF.R.S32.HI R21, RZ, 0x2, R2 ;  /* 0x00000002ff157819 */ /* 0x000fe20000011402 */
[----:B------:R-:W-:-:S02]  /*0bc0*/  IMAD.U32 R2, RZ, RZ, UR14 ;  /* 0x0000000eff027e24 */ /* 0x000fc4000f8e00ff */
[----:B------:R-:W-:Y:S02]  /*0bd0*/  IMAD.IADD R45, R53, 0x1, -R0 ;  /* 0x00000001352d7824 */ /* 0x000fe400078e0a00 */
[C-C-:B------:R-:W-:Y:S02]  /*0be0*/  IMAD.IADD R14, R164.reuse, 0x1, R21.reuse ;  /* 0x00000001a40e7824 */ /* 0x140fe400078e0215 */
[C---:B------:R-:W-:Y:S02]  /*0bf0*/  IMAD R31, R45.reuse, 0x20, R21 ;  /* 0x000000202d1f7824 */ /* 0x040fe400078e0215 */
[----:B------:R-:W-:Y:S02]  /*0c00*/  IMAD.SHL.U32 R227, R45, 0x8, RZ ;  /* 0x000000082de37824 */ /* 0x000fe400078e00ff */
[----:B------:R-:W-:Y:S01]  /*0c10*/  IMAD.IADD R5, R164, 0x1, R31 ;  /* 0x00000001a4057824 */ /* 0x000fe200078e021f */
[----:B---3--:R2:W3:Y:S03]  /*0c20*/  @P2 R2UR UR11, R8 ;  /* 0x00000000080b23c2 */ /* 0x0084e600000e0000 */
[----:B------:R-:W-:Y:S01]  /*0c30*/  @P1 IMAD.HI.U32 R0, R5, c[0x0][0x2c8], RZ ;  /* 0x0000b20005001a27 */ /* 0x000fe200078e00ff */
[C---:B------:R-:W-:Y:S01]  /*0c40*/  IADD3 R35, R227.reuse, 0x20, RZ ;  /* 0x00000020e3237810 */ /* 0x040fe20007ffe0ff */
[----:B---3--:R-:W-:Y:S01]  /*0c50*/  @!UP0 UMOV UR11, UR10 ;  /* 0x0000000a000b8c82 */ /* 0x008fe20008000000 */
[C---:B------:R-:W-:Y:S01]  /*0c60*/  IADD3 R34, R227.reuse, 0x40, RZ ;  /* 0x00000040e3227810 */ /* 0x040fe20007ffe0ff */
[----:B------:R-:W-:Y:S01]  /*0c70*/  IMAD.MOV.U32 R4, RZ, RZ, R5 ;  /* 0x000000ffff047224 */ /* 0x000fe200078e0005 */
[----:B------:R-:W-:Y:S01]  /*0c80*/  @P1 SHF.R.U32.HI R4, RZ, c[0x0][0x2cc], R0 ;  /* 0x0000b300ff041a19 */ /* 0x000fe20000011600 */
[----:B------:R-:W-:Y:S01]  /*0c90*/  USHF.R.S32.HI UR10, URZ, 0x1f, UR11 ;  /* 0x0000001f3f0a7899 */ /* 0x000fe2000801140b */
[----:B------:R-:W-:Y:S01]  /*0ca0*/  ISETP.GE.AND P2, PT, R227, c[0x0][0x198], PT ;  /* 0x00006600e3007a0c */ /* 0x000fe20003f46270 */
[----:B------:R-:W-:Y:S01]  /*0cb0*/  UIMAD.WIDE.U32 UR12, UR11, UR4, URZ ;  /* 0x000000040b0c72a5 */ /* 0x000fe2000f8e003f */
[--C-:B------:R-:W-:Y:S01]  /*0cc0*/  SHF.R.S32.HI R6, RZ, 0x1f, R4.reuse ;  /* 0x0000001fff067819 */ /* 0x100fe20000011404 */
[----:B------:R-:W-:Y:S01]  /*0cd0*/  IMAD.MOV R0, RZ, RZ, -R4 ;  /* 0x000000ffff007224 */ /* 0x000fe200078e0a04 */
[----:B------:R-:W-:Y:S01]  /*0ce0*/  ISETP.GE.AND P3, PT, R35, c[0x0][0x198], PT ;  /* 0x0000660023007a0c */ /* 0x000fe20003f66270 */
[----:B------:R-:W-:Y:S01]  /*0cf0*/  IMAD.WIDE.U32 R2, R4, c[0x0][0x1b0], R2 ;  /* 0x00006c0004027a25 */ /* 0x000fe200078e0002 */
[----:B------:R-:W-:Y:S01]  /*0d00*/  ISETP.GE.AND P4, PT, R34, c[0x0][0x198], PT ;  /* 0x0000660022007a0c */ /* 0x000fe20003f86270 */
[----:B------:R-:W-:Y:S01]  /*0d10*/  UIMAD UR10, UR10, UR4, URZ ;  /* 0x000000040a0a72a4 */ /* 0x000fe2000f8e023f */
[----:B------:R-:W-:Y:S01]  /*0d20*/  LEA.HI R18, R18, R53, RZ, 0x4 ;  /* 0x0000003512127211 */ /* 0x000fe200078f20ff */
[----:B------:R-:W-:Y:S01]  /*0d30*/  IMAD R0, R0, c[0x0][0x2c4], R5 ;  /* 0x0000b10000007a24 */ /* 0x000fe200078e0205 */
[----:B------:R-:W-:Y:S01]  /*0d40*/  STL [R1+0x18], R31 ;  /* 0x0000181f01007387 */ /* 0x000fe20000100800 */
[----:B------:R-:W-:Y:S01]  /*0d50*/  IMAD R6, R6, c[0x0][0x1b0], RZ ;  /* 0x00006c0006067a24 */ /* 0x000fe200078e02ff */
[----:B------:R-:W-:-:S02]  /*0d60*/  UIMAD UR10, UR11, UR5, UR10 ;  /* 0x000000050b0a72a4 */ /* 0x000fc4000f8e020a */
[----:B------:R-:W-:Y:S01]  /*0d70*/  SHF.R.S32.HI R5, RZ, 0x1f, R0 ;  /* 0x0000001fff057819 */ /* 0x000fe20000011400 */
[----:B------:R-:W-:Y:S01]  /*0d80*/  IMAD R4, R4, c[0x0][0x1b4], R6 ;  /* 0x00006d0004047a24 */ /* 0x000fe200078e0206 */
[----:B------:R-:W-:Y:S02]  /*0d90*/  UIADD3 UR10, UR13, UR10, URZ ;  /* 0x0000000a0d0a7290 */ /* 0x000fe4000fffe03f */
[----:B------:R-:W-:Y:S01]  /*0da0*/  ULDC.64 UR4, c[0x0][0x1e8] ;  /* 0x00007a0000047ab9 */ /* 0x000fe20000000a00 */
[----:B------:R-:W-:Y:S02]  /*0db0*/  IMAD.IADD R3, R3, 0x1, R4 ;  /* 0x0000000103037824 */ /* 0x000fe400078e0204 */
[----:B------:R-:W-:Y:S02]  /*0dc0*/  IMAD R4, R5, c[0x0][0x1a8], RZ ;  /* 0x00006a0005047a24 */ /* 0x000fe400078e02ff */
[----:B------:R-:W-:Y:S02]  /*0dd0*/  IMAD.SHL.U32 R5, R19, 0x40, RZ ;  /* 0x0000004013057824 */ /* 0x000fe400078e00ff */
[----:B------:R-:W-:-:S02]  /*0de0*/  IMAD R6, R0, c[0x0][0x1ac], R4 ;  /* 0x00006b0000067a24 */ /* 0x000fc400078e0204 */
[----:B------:R-:W-:Y:S01]  /*0df0*/  IMAD.WIDE.U32 R2, R0, c[0x0][0x1a8], R2 ;  /* 0x00006a0000027a25 */ /* 0x000fe200078e0002 */
[----:B------:R-:W-:-:S04]  /*0e00*/  LOP3.LUT R0, R5, 0xc0, RZ, 0xc0, !PT ;  /* 0x000000c005007812 */ /* 0x000fc800078ec0ff */
[----:B------:R-:W-:Y:S02]  /*0e10*/  SHF.R.U32.HI R5, RZ, 0x3, R0 ;  /* 0x00000003ff057819 */ /* 0x000fe40000011600 */
[----:B------:R-:W-:Y:S01]  /*0e20*/  LOP3.LUT R4, R0, 0x18, R227, 0xf8, !PT ;  /* 0x0000001800047812 */ /* 0x000fe200078ef8e3 */
[----:B------:R-:W-:Y:S01]  /*0e30*/  IMAD.IADD R0, R3, 0x1, R6 ;  /* 0x0000000103007824 */ /* 0x000fe200078e0206 */
[C---:B------:R-:W-:Y:S02]  /*0e40*/  LEA R13, P0, R2.reuse, c[0x0][0x160], 0x1 ;  /* 0x00005800020d7a11 */ /* 0x040fe400078008ff */
[----:B------:R-:W-:Y:S02]  /*0e50*/  LEA.HI R6, R21, R21, RZ, 0x1 ;  /* 0x0000001515067211 */ /* 0x000fe400078f08ff */
[----:B------:R-:W-:Y:S02]  /*0e60*/  LEA.HI.X R12, R2, c[0x0][0x164], R0, 0x1, P0 ;  /* 0x00005900020c7a11 */ /* 0x000fe400000f0c00 */
[----:B------:R-:W-:-:S02]  /*0e70*/  LOP3.LUT R0, R6, 0x7fffffe, RZ, 0xc0, !PT ;  /* 0x07fffffe06007812 */ /* 0x000fc400078ec0ff */
[----:B------:R-:W-:Y:S01]  /*0e80*/  SHFL.IDX PT, R6, R13, RZ, 0x1c1f ;  /* 0x001c1fff0d067589 */ /* 0x000fe200000e0000 */
[----:B------:R-:W-:Y:S02]  /*0e90*/  IADD3 R2, R14, 0x20, RZ ;  /* 0x000000200e027810 */ /* 0x000fe40007ffe0ff */
[----:B------:R-:W-:Y:S01]  /*0ea0*/  IMAD.IADD R0, R21, 0x1, -R0 ;  /* 0x0000000115007824 */ /* 0x000fe200078e0a00 */
[----:B------:R-:W3:Y:S01]  /*0eb0*/  SHFL.IDX PT, R7, R12, RZ, 0x1c1f ;  /* 0x001c1fff0c077589 */ /* 0x000ee200000e0000 */
[----:B------:R-:W-:Y:S02]  /*0ec0*/  LOP3.LUT R3, R4, R5, RZ, 0x3c, !PT ;  /* 0x0000000504037212 */ /* 0x000fe400078e3cff */
[----:B------:R-:W-:Y:S01]  /*0ed0*/  IMAD R0, R124, 0x8, R0 ;  /* 0x000000087c007824 */ /* 0x000fe200078e0200 */
[----:B------:R-:W-:Y:S01]  /*0ee0*/  SHFL.IDX PT, R4, R13, 0x1, 0x1c1f ;  /* 0x003c1f000d047f89 */ /* 0x000fe200000e0000 */
[-C--:B------:R-:W-:Y:S02]  /*0ef0*/  ISETP.GE.AND P1, PT, R2, R15.reuse, PT ;  /* 0x0000000f0200720c */ /* 0x080fe40003f26270 */
[----:B------:R-:W-:Y:S01]  /*0f00*/  ISETP.GE.AND P0, PT, R14, R15, PT ;  /* 0x0000000f0e00720c */ /* 0x000fe20003f06270 */
[----:B------:R-:W4:Y:S01]  /*0f10*/  SHFL.IDX PT, R5, R12, 0x1, 0x1c1f ;  /* 0x003c1f000c057f89 */ /* 0x000f2200000e0000 */
[----:B------:R-:W-:Y:S01]  /*0f20*/  SHF.R.S32.HI R2, RZ, 0x1f, R35 ;  /* 0x0000001fff027819 */ /* 0x000fe20000011423 */
[----:B------:R-:W-:Y:S01]  /*0f30*/  IMAD.U32 R3, R0, 0x20, R3 ;  /* 0x0000002000037824 */ /* 0x000fe200078e0003 */
[----:B------:R-:W-:-:S02]  /*0f40*/  SHF.R.S32.HI R0, RZ, 0x1f, R34 ;  /* 0x0000001fff007819 */ /* 0x000fc40000011422 */
[----:B------:R-:W-:Y:S01]  /*0f50*/  LEA.HI R2, R2, R35, RZ, 0x3 ;  /* 0x0000002302027211 */ /* 0x000fe200078f18ff */
[----:B------:R-:W-:Y:S01]  /*0f60*/  IMAD.SHL.U32 R223, R3, 0x2, RZ ;  /* 0x0000000203df7824 */ /* 0x000fe200078e00ff */
[----:B------:R-:W-:Y:S01]  /*0f70*/  LEA.HI R0, R0, R34, RZ, 0x3 ;  /* 0x0000002200007211 */ /* 0x000fe200078f18ff */
[----:B------:R-:W-:Y:S01]  /*0f80*/  SHFL.IDX PT, R3, R12, 0x2, 0x1c1f ;  /* 0x005c1f000c037f89 */ /* 0x000fe200000e0000 */
[----:B------:R-:W-:Y:S02]  /*0f90*/  LOP3.LUT R33, R2, 0xfffffff8, RZ, 0xc0, !PT ;  /* 0xfffffff802217812 */ /* 0x000fe400078ec0ff */
[----:B------:R-:W-:Y:S01]  /*0fa0*/  LOP3.LUT R32, R0, 0xfffffff8, RZ, 0xc0, !PT ;  /* 0xfffffff800207812 */ /* 0x000fe200078ec0ff */
[----:B------:R-:W5:Y:S01]  /*0fb0*/  SHFL.IDX PT, R2, R13, 0x2, 0x1c1f ;  /* 0x005c1f000d027f89 */ /* 0x000f6200000e0000 */
[----:B------:R-:W-:Y:S01]  /*0fc0*/  IADD3 R0, R14, 0x40, RZ ;  /* 0x000000400e007810 */ /* 0x000fe20007ffe0ff */
[----:B---3--:R-:W-:-:S04]  /*0fd0*/  @!P0 IMAD.WIDE R10, R227, 0x2, R6 ;  /* 0x00000002e30a8825 */ /* 0x008fc800078e0206 */
[--C-:B--2---:R-:W-:Y:S01]  /*0fe0*/  @!P0 IMAD.WIDE R8, R33, 0x2, R6.reuse ;  /* 0x0000000221088825 */ /* 0x104fe200078e0206 */
[----:B------:R2:W-:Y:S03]  /*0ff0*/  @!P0 LDGSTS.E.BYPASS.LTC128B.128 [R223+0x6080], [R10.64], !P2 ;  /* 0x060800000adf8fae */ /* 0x0005e6000d101d48 */
[----:B------:R-:W-:Y:S01]  /*1000*/  @!P0 IMAD.WIDE R6, R32, 0x2, R6 ;  /* 0x0000000220068825 */ /* 0x000fe200078e0206 */
[----:B------:R4:W-:Y:S04]  /*1010*/  @!P0 LDGSTS.E.BYPASS.LTC128B.128 [R223+0x8080], [R8.64], !P3 ;  /* 0x0808000008df8fae */ /* 0x0009e8000d901d48 */
[----:B------:R3:W-:Y:S01]  /*1020*/  @!P0 LDGSTS.E.BYPASS.LTC128B.128 [R223+0xa080], [R6.64], !P4 ;  /* 0x0a08000006df8fae */ /* 0x0007e2000e101d48 */
[----:B------:R-:W-:-:S02]  /*1030*/  ISETP.GE.AND P0, PT, R0, R15, PT ;  /* 0x0000000f0000720c */ /* 0x000fc40003f06270 */
[----:B------:R-:W-:Y:S01]  /*1040*/  IADD3 R0, R14, 0x60, RZ ;  /* 0x000000600e007810 */ /* 0x000fe20007ffe0ff */
[----:B--2---:R-:W-:Y:S04]  /*1050*/  SHFL.IDX PT, R10, R13, 0x3, 0x1c1f ;  /* 0x007c1f000d0a7f89 */ /* 0x004fe800000e0000 */
[----:B------:R-:W2:Y:S01]  /*1060*/  SHFL.IDX PT, R11, R12, 0x3, 0x1c1f ;  /* 0x007c1f000c0b7f89 */ /* 0x000ea200000e0000 */
[----:B----4-:R-:W-:-:S04]  /*1070*/  @!P1 IMAD.WIDE R8, R227, 0x2, R4 ;  /* 0x00000002e3089825 */ /* 0x010fc800078e0204 */
[--C-:B---3--:R-:W-:Y:S01]  /*1080*/  @!P1 IMAD.WIDE R6, R33, 0x2, R4.reuse ;  /* 0x0000000221069825 */ /* 0x108fe200078e0204 */
[----:B------:R3:W-:Y:S03]  /*1090*/  @!P1 LDGSTS.E.BYPASS.LTC128B.128 [R223+0x6880], [R8.64], !P2 ;  /* 0x0688000008df9fae */ /* 0x0007e6000d101d48 */
[----:B------:R-:W-:Y:S01]  /*10a0*/  @!P1 IMAD.WIDE R4, R32, 0x2, R4 ;  /* 0x0000000220049825 */ /* 0x000fe200078e0204 */
[----:B------:R5:W-:Y:S04]  /*10b0*/  @!P1 LDGSTS.E.BYPASS.LTC128B.128 [R223+0x8880], [R6.64], !P3 ;  /* 0x0888000006df9fae */ /* 0x000be8000d901d48 */
[----:B------:R4:W-:Y:S01]  /*10c0*/  @!P1 LDGSTS.E.BYPASS.LTC128B.128 [R223+0xa880], [R4.64], !P4 ;  /* 0x0a88000004df9fae */ /* 0x0009e2000e101d48 */
[----:B------:R-:W-:Y:S01]  /*10d0*/  ISETP.GE.AND P1, PT, R0, R15, PT ;  /* 0x0000000f0000720c */ /* 0x000fe20003f26270 */
[----:B------:R-:W-:-:S02]  /*10e0*/  IMAD.IADD R0, R31, 0x1, R47 ;  /* 0x000000011f007824 */ /* 0x000fc400078e022f */
[----:B-----5:R-:W-:-:S04]  /*10f0*/  @!P0 IMAD.WIDE R6, R227, 0x2, R2 ;  /* 0x00000002e3068825 */ /* 0x020fc800078e0202 */
[--C-:B----4-:R-:W-:Y:S01]  /*1100*/  @!P0 IMAD.WIDE R4, R33, 0x2, R2.reuse ;  /* 0x0000000221048825 */ /* 0x110fe200078e0202 */
[----:B------:R4:W-:Y:S03]  /*1110*/  @!P0 LDGSTS.E.BYPASS.LTC128B.128 [R223+0x7080], [R6.64], !P2 ;  /* 0x0708000006df8fae */ /* 0x0009e6000d101d48 */
[----:B------:R-:W-:Y:S01]  /*1120*/  @!P0 IMAD.WIDE R2, R32, 0x2, R2 ;  /* 0x0000000220028825 */ /* 0x000fe200078e0202 */
[----:B------:R2:W-:Y:S04]  /*1130*/  @!P0 LDGSTS.E.BYPASS.LTC128B.128 [R223+0x9080], [R4.64], !P3 ;  /* 0x0908000004df8fae */ /* 0x0005e8000d901d48 */
[----:B------:R5:W-:Y:S01]  /*1140*/  @!P0 LDGSTS.E.BYPASS.LTC128B.128 [R223+0xb080], [R2.64], !P4 ;  /* 0x0b08000002df8fae */ /* 0x000be2000e101d48 */
[----:B------:R-:W-:-:S04]  /*1150*/  ISETP.GE.AND P0, PT, R0, R17, PT ;  /* 0x000000110000720c */ /* 0x000fc80003f06270 */
[----:B------:R-:W-:Y:S01]  /*1160*/  ISETP.GT.OR P0, PT, R31, 0x2f, P0 ;  /* 0x0000002f1f00780c */ /* 0x000fe20000704670 */
[----:B----4-:R-:W-:Y:S02]  /*1170*/  IMAD.IADD R7, R0, 0x1, R16 ;  /* 0x0000000100077824 */ /* 0x010fe400078e0210 */
[----:B--2---:R-:W-:-:S04]  /*1180*/  @!P1 IMAD.WIDE R4, R32, 0x2, R10 ;  /* 0x0000000220049825 */ /* 0x004fc800078e020a */
[----:B-----5:R-:W-:-:S04]  /*1190*/  @!P1 IMAD.WIDE R2, R227, 0x2, R10 ;  /* 0x00000002e3029825 */ /* 0x020fc800078e020a */
[----:B------:R-:W-:Y:S01]  /*11a0*/  @P5 IMAD.HI.U32 R0, R7, c[0x0][0x2bc], RZ ;  /* 0x0000af0007005a27 */ /* 0x000fe200078e00ff */
[----:B------:R2:W-:Y:S03]  /*11b0*/  @!P1 LDGSTS.E.BYPASS.LTC128B.128 [R223+0x7880], [R2.64], !P2 ;  /* 0x0788000002df9fae */ /* 0x0005e6000d101d48 */
[----:B------:R-:W-:Y:S01]  /*11c0*/  IMAD.MOV.U32 R6, RZ, RZ, R7 ;  /* 0x000000ffff067224 */ /* 0x000fe200078e0007 */
[----:B------:R-:W-:-:S04]  /*11d0*/  @P5 SHF.R.U32.HI R6, RZ, c[0x0][0x2c0], R0 ;  /* 0x0000b000ff065a19 */ /* 0x000fc80000011600 */
[----:B------:R-:W-:Y:S01]  /*11e0*/  @!P0 IADD3 R0, P2, R6, UR12, RZ ;  /* 0x0000000c06008c10 */ /* 0x000fe2000ff5e0ff */
[----:B--2---:R-:W-:-:S05]  /*11f0*/  @!P1 IMAD.WIDE R2, R33, 0x2, R10 ;  /* 0x0000000221029825 */ /* 0x004fca00078e020a */
[----:B------:R2:W-:Y:S04]  /*1200*/  @!P1 LDGSTS.E.BYPASS.LTC128B.128 [R223+0x9880], [R2.64], !P3 ;  /* 0x0988000002df9fae */ /* 0x0005e8000d901d48 */
[----:B------:R4:W-:Y:S04]  /*1210*/  @!P1 LDGSTS.E.BYPASS.LTC128B.128 [R223+0xb880], [R4.64], !P4 ;  /* 0x0b88000004df9fae */ /* 0x0009e8000e101d48 */
[----:B------:R-:W0:Y:S01]  /*1220*/  LDGDEPBAR ;  /* 0x00000000000079af */ /* 0x000e220000000000 */
[----:B--2---:R-:W-:Y:S02]  /*1230*/  @!P0 LEA.HI.X.SX32 R3, R6, UR10, 0x1, P2 ;  /* 0x0000000a06038c11 */ /* 0x004fe400090f0eff */
[----:B------:R-:W-:-:S04]  /*1240*/  @!P0 LEA R2, P2, R0, c[0x0][0x2a0], 0x2 ;  /* 0x0000a80000028a11 */ /* 0x000fc800078410ff */
[----:B------:R-:W-:Y:S01]  /*1250*/  @!P0 LEA.HI.X R3, R0, c[0x0][0x2a4], R3, 0x2, P2 ;  /* 0x0000a90000038a11 */ /* 0x000fe200010f1403 */
[----:B------:R-:W-:Y:S06]  /*1260*/  BAR.SYNC.DEFER_BLOCKING 0x0 ;  /* 0x0000000000007b1d */ /* 0x000fec0000010000 */
[----:B------:R2:W5:Y:S01]  /*1270*/  @!P0 LDG.E R222, [R2.64] ;  /* 0x0000000802de8981 */ /* 0x000562000c1e1900 */
[----:B------:R-:W-:Y:S01]  /*1280*/  IMAD.MOV R0, RZ, RZ, -R6 ;  /* 0x000000ffff007224 */ /* 0x000fe200078e0a06 */
[----:B------:R-:W-:Y:S01]  /*1290*/  UIMAD UR11, UR6, UR4, URZ ;  /* 0x00000004060b72a4 */ /* 0x000fe2000f8e023f */
[----:B----4-:R-:W-:Y:S01]  /*12a0*/  LOP3.LUT R5, R18, 0xfffffff0, RZ, 0xc0, !PT ;  /* 0xfffffff012057812 */ /* 0x010fe200078ec0ff */
[----:B------:R-:W-:Y:S01]  /*12b0*/  UIMAD.WIDE.U32 UR16, UR7, UR4, URZ ;  /* 0x00000004071072a5 */ /* 0x000fe2000f8e003f */
[----:B------:R-:W-:Y:S01]  /*12c0*/  IMAD R225, R0, c[0x0][0x2b8], R7 ;  /* 0x0000ae0000e17a24 */ /* 0x000fe200078e0207 */
[----:B------:R-:W-:Y:S01]  /*12d0*/  UIMAD UR5, UR7, UR5, UR11 ;  /* 0x00000005070572a4 */ /* 0x000fe2000f8e020b */
[----:B------:R-:W-:Y:S01]  /*12e0*/  IMAD R44, R224, -0x30, R44 ;  /* 0xffffffd0e02c7824 */ /* 0x000fe200078e022c */
[----:B------:R-:W-:Y:S01]  /*12f0*/  ISETP.GE.AND P3, PT, R227, c[0x0][0x1d4], PT ;  /* 0x00007500e3007a0c */ /* 0x000fe20003f66270 */
[----:B------:R-:W-:Y:S01]  /*1300*/  IMAD.IADD R13, R53, 0x1, -R5 ;  /* 0x00000001350d7824 */ /* 0x000fe200078e0a05 */
[----:B------:R-:W-:Y:S01]  /*1310*/  SHF.R.S32.HI R14, RZ, 0x1f, R225 ;  /* 0x0000001fff0e7819 */ /* 0x000fe200000114e1 */
[----:B------:R-:W-:Y:S01]  /*1320*/  UIADD3 UR14, UR17, UR5, URZ ;  /* 0x00000005110e7290 */ /* 0x000fe2000fffe03f */
[----:B------:R-:W-:Y:S01]  /*1330*/  IMAD.IADD R46, R44, 0x1, R17 ;  /* 0x000000012c2e7824 */ /* 0x000fe200078e0211 */
[----:B------:R-:W-:Y:S01]  /*1340*/  ISETP.GE.AND P6, PT, R35, c[0x0][0x1d4], PT ;  /* 0x0000750023007a0c */ /* 0x000fe20003fc6270 */
[----:B------:R-:W-:Y:S01]  /*1350*/  ULDC.64 UR4, c[0x0][0x210] ;  /* 0x0000840000047ab9 */ /* 0x000fe20000000a00 */
[----:B------:R-:W-:Y:S01]  /*1360*/  IMAD R0, R14, c[0x0][0x1e0], RZ ;  /* 0x000078000e007a24 */ /* 0x000fe200078e02ff */
[----:B------:R-:W-:Y:S01]  /*1370*/  ISETP.GE.AND P5, PT, R34, c[0x0][0x1d4], PT ;  /* 0x0000750022007a0c */ /* 0x000fe20003fa6270 */
[----:B------:R-:W-:Y:S01]  /*1380*/  UIMAD UR11, UR6, UR4, URZ ;  /* 0x00000004060b72a4 */ /* 0x000fe2000f8e023f */
[----:B------:R-:W-:Y:S01]  /*1390*/  IMNMX R7, R46, 0x30, PT ;  /* 0x000000302e077817 */ /* 0x000fe20003800200 */
[----:B------:R-:W-:Y:S01]  /*13a0*/  IMAD R0, R225, c[0x0][0x1e4], R0 ;  /* 0x00007900e1007a24 */ /* 0x000fe200078e0200 */
[----:B------:R-:W-:Y:S01]  /*13b0*/  LEA.HI R15, R13, R13, RZ, 0x1 ;  /* 0x0000000d0d0f7211 */ /* 0x000fe200078f08ff */
[----:B------:R-:W-:Y:S01]  /*13c0*/  UIMAD.WIDE.U32 UR18, UR7, UR4, URZ ;  /* 0x00000004071272a5 */ /* 0x000fe2000f8e003f */
[----:B------:R-:W-:Y:S01]  /*13d0*/  ISETP.GE.AND P2, PT, R35, c[0x0][0x1d4], PT ;  /* 0x0000750023007a0c */ /* 0x000fe20003f46270 */
[----:B------:R-:W-:Y:S01]  /*13e0*/  IMAD.IADD R12, R7, 0x1, -R21 ;  /* 0x00000001070c7824 */ /* 0x000fe200078e0a15 */
[----:B------:R-:W-:Y:S01]  /*13f0*/  UIMAD UR5, UR7, UR5, UR11 ;  /* 0x00000005070572a4 */ /* 0x000fe2000f8e020b */
[----:B--2---:R-:W-:Y:S01]  /*1400*/  IMAD.WIDE.U32 R2, R225, c[0x0][0x1e0], RZ ;  /* 0x00007800e1027a25 */ /* 0x004fe200078e00ff */
[----:B------:R-:W-:Y:S01]  /*1410*/  ISETP.GT.AND P4, PT, R53, 0x3f, PT ;  /* 0x0000003f3500780c */ /* 0x000fe20003f84270 */
[----:B------:R-:W-:Y:S01]  /*1420*/  BSSY B0, `(.L_x_168) ;  /* 0x00000a2000007945 */ /* 0x000fe20003800000 */
[----:B------:R-:W-:Y:S01]  /*1430*/  UIADD3 UR5, UR19, UR5, URZ ;  /* 0x0000000513057290 */ /* 0x000fe2000fffe03f */
[----:B------:R-:W-:Y:S01]  /*1440*/  IMAD.IADD R3, R3, 0x1, R0 ;  /* 0x0000000103037824 */ /* 0x000fe200078e0200 */
[----:B------:R-:W-:-:S02]  /*1450*/  IADD3 R125, R224, -0x1, RZ ;  /* 0xffffffffe07d7810 */ /* 0x000fc40007ffe0ff */
[----:B-1---5:R-:W-:Y:S01]  /*1460*/  SHF.R.S32.HI R16, RZ, 0x1f, R222 ;  /* 0x0000001fff107819 */ /* 0x022fe200000114de */
[----:B------:R-:W-:-:S04]  /*1470*/  IMAD.WIDE.U32 R2, R222, c[0x0][0x1f0], R2 ;  /* 0x00007c00de027a25 */ /* 0x000fc800078e0002 */
[----:B------:R-:W-:-:S04]  /*1480*/  IMAD R0, R16, c[0x0][0x1f0], RZ ;  /* 0x00007c0010007a24 */ /* 0x000fc800078e02ff */
[----:B------:R-:W-:Y:S01]  /*1490*/  IMAD R4, R222, c[0x0][0x1f4], R0 ;  /* 0x00007d00de047a24 */ /* 0x000fe200078e0200 */
[----:B------:R-:W-:-:S04]  /*14a0*/  IADD3 R0, P0, R2, UR16, RZ ;  /* 0x0000001002007c10 */ /* 0x000fc8000ff1e0ff */
[----:B------:R-:W-:Y:S02]  /*14b0*/  IADD3.X R2, R3, UR14, R4, P0, !PT ;  /* 0x0000000e03027c10 */ /* 0x000fe400087fe404 */
[C---:B------:R-:W-:Y:S02]  /*14c0*/  LEA R6, P0, R0.reuse, c[0x0][0x1c8], 0x1 ;  /* 0x0000720000067a11 */ /* 0x040fe400078008ff */
[--C-:B------:R-:W-:Y:S02]  /*14d0*/  SHF.R.S32.HI R4, RZ, 0x1, R15.reuse ;  /* 0x00000001ff047819 */ /* 0x100fe4000001140f */
[----:B------:R-:W-:Y:S02]  /*14e0*/  LEA.HI.X R5, R0, c[0x0][0x1cc], R2, 0x1, P0 ;  /* 0x0000730000057a11 */ /* 0x000fe400000f0c02 */
[----:B------:R-:W-:Y:S01]  /*14f0*/  SHFL.IDX PT, R2, R6, RZ, 0x1c1f ;  /* 0x001c1fff06027589 */ /* 0x000fe200000e0000 */
[----:B------:R-:W-:Y:S02]  /*1500*/  ISETP.GE.AND P0, PT, R12, 0x1, PT ;  /* 0x000000010c00780c */ /* 0x000fe40003f06270 */
[----:B------:R-:W-:Y:S01]  /*1510*/  SHF.R.S32.HI R0, RZ, 0x1f, R15 ;  /* 0x0000001fff007819 */ /* 0x000fe2000001140f */
[----:B------:R-:W1:Y:S03]  /*1520*/  SHFL.IDX PT, R3, R5, RZ, 0x1c1f ;  /* 0x001c1fff05037589 */ /* 0x000e6600000e0000 */
[----:B------:R-:W-:Y:S01]  /*1530*/  LEA.HI R0, R0, R4, RZ, 0x2 ;  /* 0x0000000400007211 */ /* 0x000fe200078f10ff */
[----:B------:R-:W-:Y:S03]  /*1540*/  SHFL.IDX PT, R6, R6, 0x1, 0x1c1f ;  /* 0x003c1f0006067f89 */ /* 0x000fe600000e0000 */
[----:B------:R-:W-:Y:S01]  /*1550*/  LOP3.LUT R0, R0, 0xfffffffc, RZ, 0xc0, !PT ;  /* 0xfffffffc00007812 */ /* 0x000fe200078ec0ff */
[----:B------:R2:W4:Y:S04]  /*1560*/  SHFL.IDX PT, R7, R5, 0x1, 0x1c1f ;  /* 0x003c1f0005077f89 */ /* 0x00052800000e0000 */
[----:B------:R-:W-:-:S02]  /*1570*/  IMAD.IADD R17, R4, 0x1, -R0 ;  /* 0x0000000104117824 */ /* 0x000fc400078e0a00 */
[----:B------:R-:W-:Y:S02]  /*1580*/  IMAD R0, R14, c[0x0][0x208], RZ ;  /* 0x000082000e007a24 */ /* 0x000fe400078e02ff */
[----:B------:R-:W-:Y:S01]  /*1590*/  IMAD.MOV.U32 R4, RZ, RZ, 0x10 ;  /* 0x00000010ff047424 */ /* 0x000fe200078e00ff */
[----:B------:R-:W-:Y:S01]  /*15a0*/  LOP3.LUT P1, RZ, R17, 0x2, RZ, 0xc0, !PT ;  /* 0x0000000211ff7812 */ /* 0x000fe2000782c0ff */
[----:B------:R-:W-:-:S03]  /*15b0*/  IMAD R0, R225, c[0x0][0x20c], R0 ;  /* 0x00008300e1007a24 */ /* 0x000fc600078e0200 */
[----:B------:R-:W-:Y:S02]  /*15c0*/  SEL R4, R4, 0xfffffff0, !P1 ;  /* 0xfffffff004047807 */ /* 0x000fe40004800000 */
[----:B------:R-:W-:Y:S01]  /*15d0*/  ISETP.GE.AND P1, PT, R34, c[0x0][0x1d4], PT ;  /* 0x0000750022007a0c */ /* 0x000fe20003f26270 */
[----:B-1----:R-:W-:-:S04]  /*15e0*/  @P0 IMAD.WIDE R10, R227, 0x2, R2 ;  /* 0x00000002e30a0825 */ /* 0x002fc800078e0202 */
[--C-:B---3--:R-:W-:Y:S01]  /*15f0*/  @P0 IMAD.WIDE R8, R33, 0x2, R2.reuse ;  /* 0x0000000221080825 */ /* 0x108fe200078e0202 */
[----:B------:R4:W-:Y:S01]  /*1600*/  @P0 LDGSTS.E.BYPASS.LTC128B.128 [R223+0x3c80], [R10.64], !P3 ;  /* 0x03c800000adf0fae */ /* 0x0009e2000d901d48 */
[----:B--2---:R-:W-:Y:S02]  /*1610*/  LOP3.LUT R5, R20, 0xfffffff8, RZ, 0xc0, !PT ;  /* 0xfffffff814057812 */ /* 0x004fe400078ec0ff */
[----:B------:R-:W-:Y:S01]  /*1620*/  @P0 IMAD.WIDE R2, R32, 0x2, R2 ;  /* 0x0000000220020825 */ /* 0x000fe200078e0202 */
[----:B------:R1:W-:Y:S04]  /*1630*/  @P0 LDGSTS.E.BYPASS.LTC128B.128 [R223+0x4880], [R8.64], !P6 ;  /* 0x0488000008df0fae */ /* 0x0003e8000f101d48 */
[----:B------:R2:W-:Y:S01]  /*1640*/  @P0 LDGSTS.E.BYPASS.LTC128B.128 [R223+0x5480], [R2.64], !P5 ;  /* 0x0548000002df0fae */ /* 0x0005e2000e901d48 */
[----:B------:R-:W-:-:S13]  /*1650*/  ISETP.GT.AND P0, PT, R12, 0x20, PT ;  /* 0x000000200c00780c */ /* 0x000fda0003f04270 */
[----:B----4-:R-:W-:-:S04]  /*1660*/  @P0 IMAD.WIDE R10, R227, 0x2, R6 ;  /* 0x00000002e30a0825 */ /* 0x010fc800078e0206 */
[--C-:B-1----:R-:W-:Y:S01]  /*1670*/  @P0 IMAD.WIDE R8, R33, 0x2, R6.reuse ;  /* 0x0000000221080825 */ /* 0x102fe200078e0206 */
[----:B------:R1:W-:Y:S01]  /*1680*/  @P0 LDGSTS.E.BYPASS.LTC128B.128 [R223+0x4480], [R10.64], !P3 ;  /* 0x044800000adf0fae */ /* 0x0003e2000d901d48 */
[----:B------:R-:W-:Y:S02]  /*1690*/  ISETP.GE.AND P3, PT, R227, c[0x0][0x1d4], PT ;  /* 0x00007500e3007a0c */ /* 0x000fe40003f66270 */
[----:B--2---:R-:W-:Y:S01]  /*16a0*/  IMAD.WIDE.U32 R2, R225, c[0x0][0x208], RZ ;  /* 0x00008200e1027a25 */ /* 0x004fe200078e00ff */
[----:B------:R2:W-:Y:S03]  /*16b0*/  @P0 LDGSTS.E.BYPASS.LTC128B.128 [R223+0x5080], [R8.64], !P6 ;  /* 0x0508000008df0fae */ /* 0x0005e6000f101d48 */
[----:B------:R-:W-:-:S04]  /*16c0*/  @P0 IMAD.WIDE R6, R32, 0x2, R6 ;  /* 0x0000000220060825 */ /* 0x000fc800078e0206 */
[----:B------:R-:W-:Y:S01]  /*16d0*/  IMAD.IADD R3, R3, 0x1, R0 ;  /* 0x0000000103037824 */ /* 0x000fe200078e0200 */
[----:B------:R3:W-:Y:S01]  /*16e0*/  @P0 LDGSTS.E.BYPASS.LTC128B.128 [R223+0x5c80], [R6.64], !P5 ;  /* 0x05c8000006df0fae */ /* 0x0007e2000e901d48 */
[----:B------:R-:W-:Y:S02]  /*16f0*/  IMAD R0, R16, c[0x0][0x218], RZ ;  /* 0x0000860010007a24 */ /* 0x000fe400078e02ff */
[----:B------:R-:W-:Y:S01]  /*1700*/  IMAD.WIDE.U32 R2, R222, c[0x0][0x218], R2 ;  /* 0x00008600de027a25 */ /* 0x000fe200078e0002 */
[----:B------:R-:W0:Y:S01]  /*1710*/  LDGDEPBAR ;  /* 0x00000000000079af */ /* 0x000e220000000000 */
[----:B--2---:R-:W-:-:S04]  /*1720*/  SHF.R.S32.HI R9, RZ, 0x4, R18 ;  /* 0x00000004ff097819 */ /* 0x004fc80000011412 */
[----:B---3--:R-:W-:Y:S01]  /*1730*/  LEA.HI R6, R18, R9, RZ, 0x1 ;  /* 0x0000000912067211 */ /* 0x008fe200078f08ff */
[----:B------:R-:W-:Y:S01]  /*1740*/  IMAD.IADD R7, R53, 0x1, -R5 ;  /* 0x0000000135077824 */ /* 0x000fe200078e0a05 */
[----:B------:R-:W-:-:S04]  /*1750*/  DEPBAR.LE SB0, 0x1 ;  /* 0x000080400000791a */ /* 0x000fc80000000000 */
[----:B------:R-:W-:Y:S01]  /*1760*/  LOP3.LUT R8, R6, 0xfffffffe, RZ, 0xc0, !PT ;  /* 0xfffffffe06087812 */ /* 0x000fe200078ec0ff */
[----:B------:R-:W-:Y:S01]  /*1770*/  IMAD R5, R222, c[0x0][0x21c], R0 ;  /* 0x00008700de057a24 */ /* 0x000fe200078e0200 */
[----:B------:R-:W-:Y:S01]  /*1780*/  IADD3 R6, P0, R2, UR18, RZ ;  /* 0x0000001202067c10 */ /* 0x000fe2000ff1e0ff */
[----:B------:R-:W-:-:S04]  /*1790*/  DEPBAR.LE SB0, 0x0 ;  /* 0x000080000000791a */ /* 0x000fc80000000000 */
[----:B------:R-:W-:Y:S01]  /*17a0*/  LEA.HI R0, R7, R7, RZ, 0x1 ;  /* 0x0000000707007211 */ /* 0x000fe200078f08ff */
[----:B------:R-:W-:Y:S01]  /*17b0*/  IMAD.IADD R8, R9, 0x1, -R8 ;  /* 0x0000000109087824 */ /* 0x000fe200078e0a08 */
[----:B------:R-:W-:Y:S02]  /*17c0*/  IADD3.X R5, R3, UR5, R5, P0, !PT ;  /* 0x0000000503057c10 */ /* 0x000fe400087fe405 */
[----:B------:R-:W-:Y:S01]  /*17d0*/  LOP3.LUT R2, R0, 0x3fffffe, RZ, 0xc0, !PT ;  /* 0x03fffffe00027812 */ /* 0x000fe200078ec0ff */
[----:B------:R-:W-:Y:S01]  /*17e0*/  BAR.SYNC.DEFER_BLOCKING 0x0 ;  /* 0x0000000000007b1d */ /* 0x000fe20000010000 */
[C---:B------:R-:W-:Y:S02]  /*17f0*/  LEA R30, P0, R6.reuse, c[0x0][0x1f8], 0x1 ;  /* 0x00007e00061e7a11 */ /* 0x040fe400078008ff */
[----:B------:R-:W-:Y:S01]  /*1800*/  SHF.R.S32.HI R0, RZ, 0x1, R0 ;  /* 0x00000001ff007819 */ /* 0x000fe20000011400 */
[----:B------:R-:W-:Y:S01]  /*1810*/  IMAD.IADD R2, R7, 0x1, -R2 ;  /* 0x0000000107027824 */ /* 0x000fe200078e0a02 */
[----:B------:R-:W-:Y:S01]  /*1820*/  LOP3.LUT R3, R15, 0x7fffffe, RZ, 0xc0, !PT ;  /* 0x07fffffe0f037812 */ /* 0x000fe200078ec0ff */
[----:B------:R-:W-:Y:S01]  /*1830*/  SHFL.IDX PT, R26, R30, RZ, 0x1c1f ;  /* 0x001c1fff1e1a7589 */ /* 0x000fe200000e0000 */
[----:B------:R-:W-:Y:S01]  /*1840*/  LEA.HI.X R28, R6, c[0x0][0x1fc], R5, 0x1, P0 ;  /* 0x00007f00061c7a11 */ /* 0x000fe200000f0c05 */
[C---:B------:R-:W-:Y:S01]  /*1850*/  IMAD.SHL.U32 R5, R0.reuse, 0x40, RZ ;  /* 0x0000004000057824 */ /* 0x040fe200078e00ff */
[----:B------:R-:W-:Y:S01]  /*1860*/  SHF.R.S32.HI R9, RZ, 0x1f, R13 ;  /* 0x0000001fff097819 */ /* 0x000fe2000001140d */
[----:B------:R-:W-:Y:S01]  /*1870*/  IMAD.IADD R29, R13, 0x1, -R3 ;  /* 0x000000010d1d7824 */ /* 0x000fe200078e0a03 */
[----:B------:R-:W-:Y:S01]  /*1880*/  LOP3.LUT P0, RZ, R0, 0x2, RZ, 0xc0, !PT ;  /* 0x0000000200ff7812 */ /* 0x000fe2000780c0ff */
[----:B------:R-:W-:Y:S01]  /*1890*/  IMAD.SHL.U32 R3, R19, 0x8, RZ ;  /* 0x0000000813037824 */ /* 0x000fe200078e00ff */
[----:B------:R-:W-:Y:S01]  /*18a0*/  LOP3.LUT R0, R5, 0xc0, RZ, 0xc0, !PT ;  /* 0x000000c005007812 */ /* 0x000fe200078ec0ff */
[----:B-1----:R-:W-:Y:S01]  /*18b0*/  IMAD R10, R8, 0x8, R2 ;  /* 0x00000008080a7824 */ /* 0x002fe200078e0202 */
[----:B------:R-:W-:Y:S01]  /*18c0*/  LEA.HI R9, R9, R13, RZ, 0x3 ;  /* 0x0000000d09097211 */ /* 0x000fe200078f18ff */
[----:B------:R-:W-:Y:S01]  /*18d0*/  IMAD.SHL.U32 R5, R17, 0x40, RZ ;  /* 0x0000004011057824 */ /* 0x000fe200078e00ff */
[----:B------:R-:W-:Y:S01]  /*18e0*/  LOP3.LUT R3, R0, 0x8, R3, 0xf8, !PT ;  /* 0x0000000800037812 */ /* 0x000fe200078ef803 */
[----:B------:R-:W-:Y:S01]  /*18f0*/  IMAD.SHL.U32 R6, R8, 0x8, RZ ;  /* 0x0000000808067824 */ /* 0x000fe200078e00ff */
[----:B------:R-:W-:Y:S01]  /*1900*/  SHF.R.U32.HI R2, RZ, 0x3, R0 ;  /* 0x00000003ff027819 */ /* 0x000fe20000011600 */
[----:B------:R-:W-:Y:S01]  /*1910*/  IMAD.SHL.U32 R7, R9, 0x20, RZ ;  /* 0x0000002009077824 */ /* 0x000fe200078e00ff */
[----:B------:R-:W-:Y:S01]  /*1920*/  LOP3.LUT R0, R5, 0xc0, RZ, 0xc0, !PT ;  /* 0x000000c005007812 */ /* 0x000fe200078ec0ff */
[----:B------:R-:W1:Y:S01]  /*1930*/  SHFL.IDX PT, R27, R28, RZ, 0x1c1f ;  /* 0x001c1fff1c1b7589 */ /* 0x000e6200000e0000 */
[----:B------:R-:W-:-:S02]  /*1940*/  LOP3.LUT R2, R3, R2, RZ, 0x3c, !PT ;  /* 0x0000000203027212 */ /* 0x000fc400078e3cff */
[----:B------:R-:W-:Y:S02]  /*1950*/  LOP3.LUT R25, R7, 0xffffff00, RZ, 0xc0, !PT ;  /* 0xffffff0007197812 */ /* 0x000fe400078ec0ff */
[----:B------:R-:W-:Y:S02]  /*1960*/  LOP3.LUT R5, R0, 0x8, R6, 0xf8, !PT ;  /* 0x0000000800057812 */ /* 0x000fe400078ef806 */
[----:B------:R-:W-:Y:S01]  /*1970*/  SHF.R.U32.HI R3, RZ, 0x3, R0 ;  /* 0x00000003ff037819 */ /* 0x000fe20000011600 */
[----:B------:R-:W-:Y:S02]  /*1980*/  IMAD.U32 R0, R10, 0x20, R2 ;  /* 0x000000200a007824 */ /* 0x000fe400078e0002 */
[----:B------:R-:W-:Y:S01]  /*1990*/  IMAD R2, R124, 0x200, R25 ;  /* 0x000002007c027824 */ /* 0x000fe200078e0219 */
[----:B------:R-:W-:Y:S01]  /*19a0*/  LOP3.LUT R3, R5, R3, RZ, 0x3c, !PT ;  /* 0x0000000305037212 */ /* 0x000fe200078e3cff */
[----:B------:R-:W-:Y:S02]  /*19b0*/  IMAD.SHL.U32 R208, R0, 0x2, RZ ;  /* 0x0000000200d07824 */ /* 0x000fe400078e00ff */
[----:B------:R-:W-:-:S02]  /*19c0*/  IMAD R0, R29, 0x20, R2 ;  /* 0x000000201d007824 */ /* 0x000fc400078e0202 */
[----:B------:R-:W-:Y:S01]  /*19d0*/  IMAD.IADD R5, R46, 0x1, -R21 ;  /* 0x000000012e057824 */ /* 0x000fe200078e0a15 */
[C---:B------:R-:W-:Y:S01]  /*19e0*/  IADD3 R2, R208.reuse, 0x3c80, RZ ;  /* 0x00003c80d0027810 */ /* 0x040fe20007ffe0ff */
[----:B------:R-:W-:Y:S01]  /*19f0*/  IMAD.IADD R0, R3, 0x1, R0 ;  /* 0x0000000103007824 */ /* 0x000fe200078e0200 */
[----:B------:R-:W-:Y:S01]  /*1a00*/  IADD3 R213, R208, 0x3ca0, RZ ;  /* 0x00003ca0d0d57810 */ /* 0x000fe20007ffe0ff */
[----:B------:R2:W3:Y:S01]  /*1a10*/  LDSM.16.M88.4 R48, [R208+0x3c80] ;  /* 0x003c8000d030783b */ /* 0x0004e20000000200 */
[----:B------:R-:W-:Y:S01]  /*1a20*/  @P0 IADD3 R213, R2, -0x20, RZ ;  /* 0xffffffe002d50810 */ /* 0x000fe20007ffe0ff */
[----:B------:R-:W-:Y:S01]  /*1a30*/  IMAD.SHL.U32 R211, R0, 0x2, RZ ;  /* 0x0000000200d37824 */ /* 0x000fe200078e00ff */
[----:B------:R-:W-:Y:S01]  /*1a40*/  ISETP.LT.OR P0, PT, R5, 0x1, P3 ;  /* 0x000000010500780c */ /* 0x000fe20001f01670 */
[----:B-1----:R-:W-:Y:S01]  /*1a50*/  IMAD.WIDE R6, R227, 0x2, R26 ;  /* 0x00000002e3067825 */ /* 0x002fe200078e021a */
[----:B------:R2:W1:Y:S01]  /*1a60*/  LDSM.16.M88.4 R40, [R208+0x4080] ;  /* 0x00408000d028783b */ /* 0x0004620000000200 */
[----:B------:R-:W-:-:S02]  /*1a70*/  SHF.R.S32.HI R2, RZ, 0x1f, R32 ;  /* 0x0000001fff027819 */ /* 0x000fc40000011420 */
[----:B------:R-:W-:Y:S01]  /*1a80*/  IMAD R212, R4, 0x2, R211 ;  /* 0x0000000204d47824 */ /* 0x000fe200078e02d3 */
[----:B------:R2:W4:Y:S01]  /*1a90*/  LDSM.16.M88.4 R16, [R211+0x6080] ;  /* 0x00608000d310783b */ /* 0x0005220000000200 */
[----:B------:R-:W-:Y:S01]  /*1aa0*/  IMAD R0, R29, 0x20, R25 ;  /* 0x000000201d007824 */ /* 0x000fe200078e0219 */
[----:B------:R-:W-:Y:S02]  /*1ab0*/  IADD3 R221, R213, 0x400, RZ ;  /* 0x00000400d5dd7810 */ /* 0x000fe40007ffe0ff */
[----:B------:R2:W1:Y:S01]  /*1ac0*/  LDSM.16.M88.4 R12, [R211+0x7080] ;  /* 0x00708000d30c783b */ /* 0x0004620000000200 */
[----:B------:R-:W-:Y:S01]  /*1ad0*/  IMAD.IADD R0, R3, 0x1, R0 ;  /* 0x0000000103007824 */ /* 0x000fe200078e0200 */
[----:B------:R-:W-:Y:S02]  /*1ae0*/  SHF.R.S32.HI R3, RZ, 0x1f, R33 ;  /* 0x0000001fff037819 */ /* 0x000fe40000011421 */
[----:B------:R2:W1:Y:S01]  /*1af0*/  LDSM.16.M88.4 R36, [R208+0x4480] ;  /* 0x00448000d024783b */ /* 0x0004620000000200 */
[----:B------:R-:W-:-:S03]  /*1b00*/  IADD3 R220, R213, 0x800, RZ ;  /* 0x00000800d5dc7810 */ /* 0x000fc60007ffe0ff */
[----:B------:R2:W1:Y:S04]  /*1b10*/  LDSM.16.M88.4 R20, [R212+0x6080] ;  /* 0x00608000d414783b */ /* 0x0004680000000200 */
[----:B------:R2:W1:Y:S04]  /*1b20*/  LDSM.16.M88.4 R8, [R212+0x7080] ;  /* 0x00708000d408783b */ /* 0x0004680000000200 */
[----:B------:R2:W1:Y:S04]  /*1b30*/  LDSM.16.M88.4 R64, [R213] ;  /* 0x00000000d540783b */ /* 0x0004680000000200 */
[----:B------:R2:W1:Y:S04]  /*1b40*/  LDSM.16.M88.4 R76, [R213+0x400] ;  /* 0x00040000d54c783b */ /* 0x0004680000000200 */
[----:B------:R2:W1:Y:S04]  /*1b50*/  LDSM.16.M88.4 R80, [R213+0x800] ;  /* 0x00080000d550783b */ /* 0x0004680000000200 */
[----:B------:R-:W-:Y:S01]  /*1b60*/  @!PT LDS RZ, [RZ] ;  /* 0x00000000fffff984 */ /* 0x000fe20000000800 */
[----:B------:R-:W-:Y:S01]  /*1b70*/  @!PT LDS RZ, [RZ] ;  /* 0x00000000fffff984 */ /* 0x000fe20000000800 */
[----:B------:R-:W-:Y:S01]  /*1b80*/  @!PT LDS RZ, [RZ] ;  /* 0x00000000fffff984 */ /* 0x000fe20000000800 */
[----:B------:R5:W-:Y:S01]  /*1b90*/  LDGSTS.E.BYPASS.LTC128B.128 [R223+0x1880], [R6.64], !P0 ;  /* 0x0188000006df7fae */ /* 0x000be2000c101d48 */
[----:B------:R-:W-:-:S03]  /*1ba0*/  ISETP.LT.OR P0, PT, R5, 0x1, P2 ;  /* 0x000000010500780c */ /* 0x000fc60001701670 */
[----:B------:R2:W-:Y:S04]  /*1bb0*/  STL [R1+0x2c], R3 ;  /* 0x00002c0301007387 */ /* 0x0005e80000100800 */
[----:B------:R2:W-:Y:S01]  /*1bc0*/  STL [R1+0x28], R2 ;  /* 0x0000280201007387 */ /* 0x0005e20000100800 */
[----:B-----5:R-:W-:-:S05]  /*1bd0*/  IMAD.WIDE R6, R33, 0x2, R26 ;  /* 0x0000000221067825 */ /* 0x020fca00078e021a */
[----:B------:R5:W-:Y:S01]  /*1be0*/  LDGSTS.E.BYPASS.LTC128B.128 [R223+0x2480], [R6.64], !P0 ;  /* 0x0248000006df7fae */ /* 0x000be2000c101d48 */
[----:B------:R-:W-:Y:S01]  /*1bf0*/  ISETP.LT.OR P0, PT, R5, 0x1, P1 ;  /* 0x000000010500780c */ /* 0x000fe20000f01670 */
[----:B-----5:R-:W-:-:S12]  /*1c00*/  IMAD.WIDE R6, R32, 0x2, R26 ;  /* 0x0000000220067825 */ /* 0x020fd800078e021a */
[----:B------:R5:W-:Y:S01]  /*1c10*/  LDGSTS.E.BYPASS.LTC128B.128 [R223+0x3080], [R6.64], !P0 ;  /* 0x0308000006df7fae */ /* 0x000be2000c101d48 */
[----:B------:R-:W-:Y:S02]  /*1c20*/  ISETP.GT.AND P0, PT, R31, 0x2f, PT ;  /* 0x0000002f1f00780c */ /* 0x000fe40003f04270 */
[----:B-----5:R-:W-:Y:S01]  /*1c30*/  SHF.R.S32.HI R6, RZ, 0x1f, R227 ;  /* 0x0000001fff067819 */ /* 0x020fe200000114e3 */
[----:B------:R-:W-:Y:S05]  /*1c40*/  @P4 BRA `(.L_x_169) ;  /* 0x000001f000004947 */ /* 0x000fea0003800000 */
[----:B-1234-:R-:W-:Y:S05]  /*1c50*/  BRA.DIV ~URZ, `(.L_x_170) ;  /* 0x00012d527f007947 */ /* 0x01efea000b800000 */
[----:B------:R1:W2:Y:S04]  /*1c60*/  SHFL.IDX PT, R6, R28, 0x1, 0x1c1f ;  /* 0x003c1f001c067f89 */ /* 0x0002a800000e0000 */
[----:B------:R1:W3:Y:S02]  /*1c70*/  SHFL.IDX PT, R2, R30, 0x1, 0x1c1f ;  /* 0x003c1f001e027f89 */ /* 0x0002e400000e0000 */
.L_x_259:
[----:B------:R-:W4:Y:S04]  /*1c80*/  LDL R31, [R1+0x2c] ;  /* 0x00002c00011f7983 */ /* 0x000f280000100800 */
[----:B------:R-:W5:Y:S01]  /*1c90*/  LDL R29, [R1+0x28] ;  /* 0x00002800011d7983 */ /* 0x000f620000100800 */
[----:B------:R-:W-:-:S02]  /*1ca0*/  IADD3 R3, R227, 0x20, RZ ;  /* 0x00000020e3037810 */ /* 0x000fc40007ffe0ff */
[C---:B-1----:R-:W-:Y:S02]  /*1cb0*/  IADD3 R30, R227.reuse, 0x20, RZ ;  /* 0x00000020e31e7810 */ /* 0x042fe40007ffe0ff */
[----:B------:R-:W-:Y:S02]  /*1cc0*/  SHF.R.S32.HI R3, RZ, 0x1f, R3 ;  /* 0x0000001fff037819 */ /* 0x000fe40000011403 */
[----:B------:R-:W-:Y:S02]  /*1cd0*/  IADD3 R7, R227, 0x40, RZ ;  /* 0x00000040e3077810 */ /* 0x000fe40007ffe0ff */
[----:B------:R-:W-:Y:S02]  /*1ce0*/  LEA.HI R3, R3, R30, RZ, 0x3 ;  /* 0x0000001e03037211 */ /* 0x000fe400078f18ff */
[----:B------:R-:W-:Y:S02]  /*1cf0*/  IADD3 R28, R227, 0x40, RZ ;  /* 0x00000040e31c7810 */ /* 0x000fe40007ffe0ff */
[----:B------:R-:W-:-:S02]  /*1d00*/  SHF.R.S32.HI R7, RZ, 0x1f, R7 ;  /* 0x0000001fff077819 */ /* 0x000fc40000011407 */
[----:B---3--:R-:W-:Y:S02]  /*1d10*/  LEA R26, P0, R227, R2, 0x1 ;  /* 0x00000002e31a7211 */ /* 0x008fe400078008ff */
[----:B------:R-:W-:Y:S02]  /*1d20*/  SHF.R.S32.HI R24, RZ, 0x1f, R227 ;  /* 0x0000001fff187819 */ /* 0x000fe400000114e3 */
[----:B------:R-:W-:Y:S02]  /*1d30*/  LOP3.LUT R3, R3, 0xfffffff8, RZ, 0xc0, !PT ;  /* 0xfffffff803037812 */ /* 0x000fe400078ec0ff */
[----:B------:R-:W-:Y:S02]  /*1d40*/  LEA.HI R7, R7, R28, RZ, 0x3 ;  /* 0x0000001c07077211 */ /* 0x000fe400078f18ff */
[----:B--2---:R-:W-:Y:S02]  /*1d50*/  LEA.HI.X R27, R227, R6, R24, 0x1, P0 ;  /* 0x00000006e31b7211 */ /* 0x004fe400000f0c18 */
[----:B------:R-:W-:-:S02]  /*1d60*/  LEA R24, P0, R3, R2, 0x1 ;  /* 0x0000000203187211 */ /* 0x000fc400078008ff */
[----:B------:R-:W-:Y:S02]  /*1d70*/  LOP3.LUT R7, R7, 0xfffffff8, RZ, 0xc0, !PT ;  /* 0xfffffff807077812 */ /* 0x000fe400078ec0ff */
[----:B----4-:R-:W-:Y:S02]  /*1d80*/  LEA.HI.X R25, R3, R6, R31, 0x1, P0 ;  /* 0x0000000603197211 */ /* 0x010fe400000f0c1f */
[----:B------:R-:W-:-:S04]  /*1d90*/  LEA R2, P0, R7, R2, 0x1 ;  /* 0x0000000207027211 */ /* 0x000fc800078008ff */
[----:B-----5:R-:W-:Y:S02]  /*1da0*/  LEA.HI.X R3, R7, R6, R29, 0x1, P0 ;  /* 0x0000000607037211 */ /* 0x020fe400000f0c1d */
[----:B------:R-:W-:-:S13]  /*1db0*/  ISETP.LT.OR P0, PT, R5, 0x21, P3 ;  /* 0x000000210500780c */ /* 0x000fda0001f01670 */
[----:B------:R-:W-:Y:S01]  /*1dc0*/  @!PT LDS RZ, [RZ] ;  /* 0x00000000fffff984 */ /* 0x000fe20000000800 */
[----:B------:R-:W-:Y:S01]  /*1dd0*/  @!PT LDS RZ, [RZ] ;  /* 0x00000000fffff984 */ /* 0x000fe20000000800 */
[----:B------:R-:W-:Y:S01]  /*1de0*/  @!PT LDS RZ, [RZ] ;  /* 0x00000000fffff984 */ /* 0x000fe20000000800 */
[----:B------:R1:W-:Y:S01]  /*1df0*/  LDGSTS.E.BYPASS.LTC128B.128 [R223+0x2080], [R26.64], !P0 ;  /* 0x020800001adf7fae */ /* 0x0003e2000c101d48 */
[----:B------:R-:W-:-:S13]  /*1e00*/  ISETP.LT.OR P0, PT, R5, 0x21, P2 ;  /* 0x000000210500780c */ /* 0x000fda0001701670 */
[----:B------:R1:W-:Y:S01]  /*1e10*/  LDGSTS.E.BYPASS.LTC128B.128 [R223+0x2c80], [R24.64], !P0 ;  /* 0x02c8000018df7fae */ /* 0x0003e2000c101d48 */
[----:B------:R-:W-:-:S13]  /*1e20*/  ISETP.LT.OR P0, PT, R5, 0x21, P1 ;  /* 0x000000210500780c */ /* 0x000fda0000f01670 */
[----:B------:R1:W-:Y:S02]  /*1e30*/  LDGSTS.E.BYPASS.LTC128B.128 [R223+0x3880], [R2.64], !P0 ;  /* 0x0388000002df7fae */ /* 0x0003e4000c101d48 */
.L_x_169:
[----:B-1234-:R-:W-:Y:S05]  /*1e40*/  BSYNC B0 ;  /* 0x0000000000007941 */ /* 0x01efea0003800000 */
.L_x_168:
[----:B------:R-:W2:Y:S01]  /*1e50*/  LDL R242, [R1+0x14] ;  /* 0x0000140001f27983 */ /* 0x000ea20000100800 */
[C---:B------:R-:W-:Y:S02]  /*1e60*/  IADD3 R219, R213.reuse, 0xc00, RZ ;  /* 0x00000c00d5db7810 */ /* 0x040fe40007ffe0ff */
[C---:B------:R-:W-:Y:S01]  /*1e70*/  IADD3 R218, R213.reuse, 0x1000, RZ ;  /* 0x00001000d5da7810 */ /* 0x040fe20007ffe0ff */
[----:B------:R-:W0:Y:S01]  /*1e80*/  LDGDEPBAR ;  /* 0x00000000000079af */ /* 0x000e220000000000 */
[----:B------:R-:W-:Y:S01]  /*1e90*/  WARPSYNC 0xffffffff ;  /* 0xffffffff00007948 */ /* 0x000fe20003800000 */
[----:B------:R-:W-:Y:S01]  /*1ea0*/  HMMA.16816.F32 R56, R12, R48, RZ ;  /* 0x000000300c38723c */ /* 0x000fe200000018ff */
[C---:B------:R-:W-:Y:S02]  /*1eb0*/  IADD3 R217, R213.reuse, 0x1400, RZ ;  /* 0x00001400d5d97810 */ /* 0x040fe40007ffe0ff */
[C---:B------:R-:W-:Y:S02]  /*1ec0*/  IADD3 R216, R213.reuse, 0x1800, RZ ;  /* 0x00001800d5d87810 */ /* 0x040fe40007ffe0ff */
[----:B------:R-:W-:-:S02]  /*1ed0*/  IADD3 R215, R213, 0x1c00, RZ ;  /* 0x00001c00d5d77810 */ /* 0x000fc40007ffe0ff */
[----:B------:R-:W-:Y:S01]  /*1ee0*/  IADD3 R214, R213, 0x2000, RZ ;  /* 0x00002000d5d67810 */ /* 0x000fe20007ffe0ff */
[C---:B------:R-:W-:Y:S08]  /*1ef0*/  HMMA.16816.F32 R32, R12.reuse, R40, RZ ;  /* 0x000000280c20723c */ /* 0x040ff000000018ff */
[C---:B------:R-:W-:Y:S08]  /*1f00*/  HMMA.16816.F32 R24, R12.reuse, R36, RZ ;  /* 0x000000240c18723c */ /* 0x040ff000000018ff */
[C---:B------:R-:W-:Y:S08]  /*1f10*/  HMMA.16816.F32 R52, R12.reuse, R50, RZ ;  /* 0x000000320c34723c */ /* 0x040ff000000018ff */
[C---:B------:R-:W-:Y:S08]  /*1f20*/  HMMA.16816.F32 R28, R12.reuse, R42, RZ ;  /* 0x0000002a0c1c723c */ /* 0x040ff000000018ff */
[----:B------:R-:W-:Y:S08]  /*1f30*/  HMMA.16816.F32 R12, R12, R38, RZ ;  /* 0x000000260c0c723c */ /* 0x000ff000000018ff */
[C---:B------:R-:W-:Y:S08]  /*1f40*/  HMMA.16816.F32 R60, R16.reuse, R48, RZ ;  /* 0x00000030103c723c */ /* 0x040ff000000018ff */
[C---:B------:R-:W-:Y:S08]  /*1f50*/  HMMA.16816.F32 R92, R16.reuse, R50, RZ ;  /* 0x00000032105c723c */ /* 0x040ff000000018ff */
[C---:B------:R-:W-:Y:S08]  /*1f60*/  HMMA.16816.F32 R72, R16.reuse, R40, RZ ;  /* 0x000000281048723c */ /* 0x040ff000000018ff */
[C---:B------:R-:W-:Y:S08]  /*1f70*/  HMMA.16816.F32 R88, R16.reuse, R36, RZ ;  /* 0x000000241058723c */ /* 0x040ff000000018ff */
[C---:B------:R-:W-:Y:S08]  /*1f80*/  HMMA.16816.F32 R40, R16.reuse, R42, RZ ;  /* 0x0000002a1028723c */ /* 0x040ff000000018ff */
[----:B------:R-:W-:Y:S01]  /*1f90*/  HMMA.16816.F32 R100, R16, R38, RZ ;  /* 0x000000261064723c */ /* 0x000fe200000018ff */
[----:B------:R-:W-:Y:S04]  /*1fa0*/  LDSM.16.M88.4 R36, [R208+0x4880] ;  /* 0x00488000d024783b */ /* 0x000fe80000000200 */
[----:B------:R-:W-:Y:S03]  /*1fb0*/  LDSM.16.M88.4 R16, [R208+0x5080] ;  /* 0x00508000d010783b */ /* 0x000fe60000000200 */
[C---:B------:R-:W-:Y:S01]  /*1fc0*/  HMMA.16816.F32 R116, R8.reuse, R64, R56 ;  /* 0x000000400874723c */ /* 0x040fe20000001838 */
[----:B------:R-:W-:Y:S07]  /*1fd0*/  LDSM.16.M88.4 R56, [R213+0x1000] ;  /* 0x00100000d538783b */ /* 0x000fee0000000200 */
[C---:B------:R-:W-:Y:S01]  /*1fe0*/  HMMA.16816.F32 R112, R8.reuse, R76, R32 ;  /* 0x0000004c0870723c */ /* 0x040fe20000001820 */
[----:B------:R-:W-:Y:S07]  /*1ff0*/  LDSM.16.M88.4 R32, [R208+0x4c80] ;  /* 0x004c8000d020783b */ /* 0x000fee0000000200 */
[C---:B------:R-:W-:Y:S01]  /*2000*/  HMMA.16816.F32 R108, R8.reuse, R80, R24 ;  /* 0x00000050086c723c */ /* 0x040fe20000001818 */
[----:B------:R-:W-:Y:S07]  /*2010*/  LDSM.16.M88.4 R24, [R212+0x9080] ;  /* 0x00908000d418783b */ /* 0x000fee0000000200 */
[C---:B------:R-:W-:Y:S08]  /*2020*/  HMMA.16816.F32 R104, R8.reuse, R66, R52 ;  /* 0x000000420868723c */ /* 0x040ff00000001834 */
[C---:B------:R-:W-:Y:S01]  /*2030*/  HMMA.16816.F32 R96, R8.reuse, R78, R28 ;  /* 0x0000004e0860723c */ /* 0x040fe2000000181c */
[----:B------:R-:W-:Y:S07]  /*2040*/  LDSM.16.M88.4 R28, [R212+0x8080] ;  /* 0x00808000d41c783b */ /* 0x000fee0000000200 */
[----:B------:R-:W-:Y:S01]  /*2050*/  HMMA.16816.F32 R84, R8, R82, R12 ;  /* 0x000000520854723c */ /* 0x000fe2000000180c */
[----:B------:R-:W1:Y:S04]  /*2060*/  LDSM.16.M88.4 R8, [R211+0x9080] ;  /* 0x00908000d308783b */ /* 0x000e680000000200 */
[----:B------:R-:W3:Y:S03]  /*2070*/  LDSM.16.M88.4 R12, [R211+0x8080] ;  /* 0x00808000d30c783b */ /* 0x000ee60000000200 */
[C---:B------:R-:W-:Y:S01]  /*2080*/  HMMA.16816.F32 R68, R20.reuse, R64, R60 ;  /* 0x000000401444723c */ /* 0x040fe2000000183c */
[----:B------:R-:W4:Y:S07]  /*2090*/  LDSM.16.M88.4 R60, [R213+0xc00] ;  /* 0x000c0000d53c783b */ /* 0x000f2e0000000200 */
[C---:B------:R-:W-:Y:S01]  /*20a0*/  HMMA.16816.F32 R52, R20.reuse, R66, R92 ;  /* 0x000000421434723c */ /* 0x040fe2000000185c */
[----:B------:R-:W5:Y:S07]  /*20b0*/  LDSM.16.M88.4 R64, [R213+0x1400] ;  /* 0x00140000d540783b */ /* 0x000f6e0000000200 */
[C---:B------:R-:W-:Y:S08]  /*20c0*/  HMMA.16816.F32 R48, R20.reuse, R76, R72 ;  /* 0x0000004c1430723c */ /* 0x040ff00000001848 */
[C---:B------:R-:W-:Y:S08]  /*20d0*/  HMMA.16816.F32 R72, R20.reuse, R80, R88 ;  /* 0x000000501448723c */ /* 0x040ff00000001858 */
[C---:B------:R-:W-:Y:S08]  /*20e0*/  HMMA.16816.F32 R40, R20.reuse, R78, R40 ;  /* 0x0000004e1428723c */ /* 0x040ff00000001828 */
[----:B------:R-:W-:Y:S08]  /*20f0*/  HMMA.16816.F32 R20, R20, R82, R100 ;  /* 0x000000521414723c */ /* 0x000ff00000001864 */
[C---:B-1----:R-:W-:Y:S08]  /*2100*/  HMMA.16816.F32 R112, R8.reuse, R32, R112 ;  /* 0x000000200870723c */ /* 0x042ff00000001870 */
[C---:B------:R-:W-:Y:S08]  /*2110*/  HMMA.16816.F32 R104, R8.reuse, R38, R104 ;  /* 0x000000260868723c */ /* 0x040ff00000001868 */
[C---:B------:R-:W-:Y:S08]  /*2120*/  HMMA.16816.F32 R88, R8.reuse, R36, R116 ;  /* 0x000000240858723c */ /* 0x040ff00000001874 */
[C---:B------:R-:W-:Y:S08]  /*2130*/  HMMA.16816.F32 R108, R8.reuse, R16, R108 ;  /* 0x00000010086c723c */ /* 0x040ff0000000186c */
[----:B------:R-:W-:Y:S08]  /*2140*/  HMMA.16816.F32 R96, R8, R34, R96 ;  /* 0x000000220860723c */ /* 0x000ff00000001860 */
[C---:B---3--:R-:W-:Y:S08]  /*2150*/  HMMA.16816.F32 R80, R12.reuse, R36, R68 ;  /* 0x000000240c50723c */ /* 0x048ff00000001844 */
[----:B------:R-:W-:Y:S01]  /*2160*/  HMMA.16816.F32 R76, R12, R38, R52 ;  /* 0x000000260c4c723c */ /* 0x000fe20000001834 */
[----:B------:R-:W-:Y:S07]  /*2170*/  LDSM.16.M88.4 R52, [R208+0x5480] ;  /* 0x00548000d034783b */ /* 0x000fee0000000200 */
[----:B------:R-:W-:Y:S08]  /*2180*/  HMMA.16816.F32 R84, R8, R18, R84 ;  /* 0x000000120854723c */ /* 0x000ff00000001854 */
[C---:B------:R-:W-:Y:S01]  /*2190*/  HMMA.16816.F32 R36, R12.reuse, R32, R48 ;  /* 0x000000200c24723c */ /* 0x040fe20000001830 */
[----:B------:R-:W-:Y:S07]  /*21a0*/  LDSM.16.M88.4 R48, [R208+0x5880] ;  /* 0x00588000d030783b */ /* 0x000fee0000000200 */
[C---:B------:R-:W-:Y:S01]  /*21b0*/  HMMA.16816.F32 R32, R12.reuse, R34, R40 ;  /* 0x000000220c20723c */ /* 0x040fe20000001828 */
[----:B------:R-:W-:Y:S07]  /*21c0*/  LDSM.16.M88.4 R40, [R208+0x5c80] ;  /* 0x005c8000d028783b */ /* 0x000fee0000000200 */
[C---:B------:R-:W-:Y:S08]  /*21d0*/  HMMA.16816.F32 R8, R12.reuse, R16, R72 ;  /* 0x000000100c08723c */ /* 0x040ff00000001848 */
[----:B------:R-:W-:Y:S01]  /*21e0*/  HMMA.16816.F32 R12, R12, R18, R20 ;  /* 0x000000120c0c723c */ /* 0x000fe20000001814 */
[----:B------:R-:W1:Y:S04]  /*21f0*/  LDSM.16.M88.4 R16, [R211+0xb080] ;  /* 0x00b08000d310783b */ /* 0x000e680000000200 */
[----:B------:R-:W3:Y:S03]  /*2200*/  LDSM.16.M88.4 R20, [R211+0xa080] ;  /* 0x00a08000d314783b */ /* 0x000ee60000000200 */
[----:B----4-:R-:W-:Y:S01]  /*2210*/  HMMA.16816.F32 R68, R24, R62, R104 ;  /* 0x0000003e1844723c */ /* 0x010fe20000001868 */
[----:B--2---:R-:W-:-:S07]  /*2220*/  ISETP.GT.AND P0, PT, R125, R242, PT ;  /* 0x000000f27d00720c */ /* 0x004fce0003f04270 */
[C---:B------:R-:W-:Y:S08]  /*2230*/  HMMA.16816.F32 R116, R24.reuse, R56, R112 ;  /* 0x000000381874723c */ /* 0x040ff00000001870 */
[C---:B------:R-:W-:Y:S08]  /*2240*/  HMMA.16816.F32 R72, R24.reuse, R60, R88 ;  /* 0x0000003c1848723c */ /* 0x040ff00000001858 */
[C---:B------:R-:W-:Y:S08]  /*2250*/  HMMA.16816.F32 R112, R24.reuse, R58, R96 ;  /* 0x0000003a1870723c */ /* 0x040ff00000001860 */
[----:B-----5:R-:W-:Y:S08]  /*2260*/  HMMA.16816.F32 R120, R24, R64, R108 ;  /* 0x000000401878723c */ /* 0x020ff0000000186c */
[----:B------:R-:W-:Y:S08]  /*2270*/  HMMA.16816.F32 R104, R28, R60, R80 ;  /* 0x0000003c1c68723c */ /* 0x000ff00000001850 */
[----:B------:R-:W-:Y:S01]  /*2280*/  HMMA.16816.F32 R108, R24, R66, R84 ;  /* 0x00000042186c723c */ /* 0x000fe20000001854 */
[----:B------:R-:W-:Y:S07]  /*2290*/  LDSM.16.M88.4 R24, [R213+0x2000] ;  /* 0x00200000d518783b */ /* 0x000fee0000000200 */
[C---:B------:R-:W-:Y:S08]  /*22a0*/  HMMA.16816.F32 R100, R28.reuse, R62, R76 ;  /* 0x0000003e1c64723c */ /* 0x040ff0000000184c */
[C---:B------:R-:W-:Y:S01]  /*22b0*/  HMMA.16816.F32 R96, R28.reuse, R56, R36 ;  /* 0x000000381c60723c */ /* 0x040fe20000001824 */
[----:B------:R-:W-:Y:S07]  /*22c0*/  LDSM.16.M88.4 R36, [R213+0x1800] ;  /* 0x00180000d524783b */ /* 0x000fee0000000200 */
[C---:B------:R-:W-:Y:S01]  /*22d0*/  HMMA.16816.F32 R92, R28.reuse, R58, R32 ;  /* 0x0000003a1c5c723c */ /* 0x040fe20000001820 */
[----:B------:R-:W-:Y:S07]  /*22e0*/  LDSM.16.M88.4 R32, [R213+0x1c00] ;  /* 0x001c0000d520783b */ /* 0x000fee0000000200 */
[C---:B------:R-:W-:Y:S01]  /*22f0*/  HMMA.16816.F32 R88, R28.reuse, R64, R8 ;  /* 0x000000401c58723c */ /* 0x040fe20000001808 */
[----:B------:R-:W2:Y:S07]  /*2300*/  LDSM.16.M88.4 R8, [R212+0xb080] ;  /* 0x00b08000d408783b */ /* 0x000eae0000000200 */
[----:B------:R-:W-:Y:S01]  /*2310*/  HMMA.16816.F32 R84, R28, R66, R12 ;  /* 0x000000421c54723c */ /* 0x000fe2000000180c */
[----:B------:R-:W4:Y:S01]  /*2320*/  LDSM.16.M88.4 R12, [R212+0xa080] ;  /* 0x00a08000d40c783b */ /* 0x000f220000000200 */
[----:B------:R-:W-:-:S06]  /*2330*/  DEPBAR.LE SB0, 0x0 ;  /* 0x000080000000791a */ /* 0x000fcc0000000000 */
[C---:B-1----:R-:W-:Y:S08]  /*2340*/  HMMA.16816.F32 R80, R16.reuse, R52, R72 ;  /* 0x000000341050723c */ /* 0x042ff00000001848 */
[----:B------:R-:W-:Y:S08]  /*2350*/  HMMA.16816.F32 R76, R16, R54, R68 ;  /* 0x00000036104c723c */ /* 0x000ff00000001844 */
[----:B---3--:R-:W-:Y:S08]  /*2360*/  HMMA.16816.F32 R56, R20, R52, R104 ;  /* 0x000000341438723c */ /* 0x008ff00000001868 */
[C---:B------:R-:W-:Y:S08]  /*2370*/  HMMA.16816.F32 R72, R16.reuse, R48, R116 ;  /* 0x000000301048723c */ /* 0x040ff00000001874 */
[C---:B------:R-:W-:Y:S08]  /*2380*/  HMMA.16816.F32 R68, R16.reuse, R50, R112 ;  /* 0x000000321044723c */ /* 0x040ff00000001870 */
[C---:B------:R-:W-:Y:S08]  /*2390*/  HMMA.16816.F32 R64, R16.reuse, R40, R120 ;  /* 0x000000281040723c */ /* 0x040ff00000001878 */
[----:B------:R-:W-:Y:S08]  /*23a0*/  HMMA.16816.F32 R60, R16, R42, R108 ;  /* 0x0000002a103c723c */ /* 0x000ff0000000186c */
[C---:B------:R-:W-:Y:S08]  /*23b0*/  HMMA.16816.F32 R52, R20.reuse, R54, R100 ;  /* 0x000000361434723c */ /* 0x040ff00000001864 */
[C---:B------:R-:W-:Y:S08]  /*23c0*/  HMMA.16816.F32 R28, R20.reuse, R48, R96 ;  /* 0x00000030141c723c */ /* 0x040ff00000001860 */
[C---:B------:R-:W-:Y:S08]  /*23d0*/  HMMA.16816.F32 R48, R20.reuse, R50, R92 ;  /* 0x000000321430723c */ /* 0x040ff0000000185c */
[C---:B------:R-:W-:Y:S08]  /*23e0*/  HMMA.16816.F32 R16, R20.reuse, R40, R88 ;  /* 0x000000281410723c */ /* 0x040ff00000001858 */
[----:B------:R-:W-:Y:S08]  /*23f0*/  HMMA.16816.F32 R20, R20, R42, R84 ;  /* 0x0000002a1414723c */ /* 0x000ff00000001854 */
[C---:B--2---:R-:W-:Y:S08]  /*2400*/  HMMA.16816.F32 R88, R8.reuse, R36, R80 ;  /* 0x000000240858723c */ /* 0x044ff00000001850 */
[C---:B------:R-:W-:Y:S08]  /*2410*/  HMMA.16816.F32 R76, R8.reuse, R38, R76 ;  /* 0x00000026084c723c */ /* 0x040ff0000000184c */
[----:B------:R-:W-:Y:S08]  /*2420*/  HMMA.16816.F32 R84, R8, R32, R72 ;  /* 0x000000200854723c */ /* 0x000ff00000001848 */
[C---:B----4-:R-:W-:Y:S08]  /*2430*/  HMMA.16816.F32 R56, R12.reuse, R36, R56 ;  /* 0x000000240c38723c */ /* 0x050ff00000001838 */
[----:B------:R-:W-:Y:S08]  /*2440*/  HMMA.16816.F32 R52, R12, R38, R52 ;  /* 0x000000260c34723c */ /* 0x000ff00000001834 */
[----:B------:R-:W-:Y:S08]  /*2450*/  HMMA.16816.F32 R72, R8, R34, R68 ;  /* 0x000000220848723c */ /* 0x000ff00000001844 */
[C---:B------:R-:W-:Y:S08]  /*2460*/  HMMA.16816.F32 R36, R12.reuse, R32, R28 ;  /* 0x000000200c24723c */ /* 0x040ff0000000181c */
[----:B------:R-:W-:Y:S08]  /*2470*/  HMMA.16816.F32 R48, R12, R34, R48 ;  /* 0x000000220c30723c */ /* 0x000ff00000001830 */
[C---:B------:R-:W-:Y:S08]  /*2480*/  HMMA.16816.F32 R64, R8.reuse, R24, R64 ;  /* 0x000000180840723c */ /* 0x040ff00000001840 */
[----:B------:R-:W-:Y:S08]  /*2490*/  HMMA.16816.F32 R60, R8, R26, R60 ;  /* 0x0000001a083c723c */ /* 0x000ff0000000183c */
[C---:B------:R-:W-:Y:S08]  /*24a0*/  HMMA.16816.F32 R32, R12.reuse, R24, R16 ;  /* 0x000000180c20723c */ /* 0x040ff00000001810 */
[----:B------:R-:W-:Y:S01]  /*24b0*/  HMMA.16816.F32 R28, R12, R26, R20 ;  /* 0x0000001a0c1c723c */ /* 0x000fe20000001814 */
[----:B------:R-:W-:Y:S06]  /*24c0*/  BAR.SYNC.DEFER_BLOCKING 0x0 ;  /* 0x0000000000007b1d */ /* 0x000fec0000010000 */
[----:B------:R-:W-:Y:S05]  /*24d0*/  @!P0 BRA `(.L_x_171) ;  /* 0x0000056000008947 */ /* 0x000fea0003800000 */
[----:B------:R-:W2:Y:S04]  /*24e0*/  LDL R3, [R1+0x28] ;  /* 0x0000280001037983 */ /* 0x000ea80000100800 */
[----:B------:R-:W3:Y:S04]  /*24f0*/  LDL R2, [R1+0x2c] ;  /* 0x00002c0001027983 */ /* 0x000ee80000100800 */
[----:B------:R-:W1:Y:S01]  /*2500*/  S2R R7, SR_TID.X ;  /* 0x0000000000077919 */ /* 0x000e620000002100 */
[----:B--2---:R-:W-:-:S03]  /*2510*/  IMAD.MOV.U32 R5, RZ, RZ, R3 ;  /* 0x000000ffff057224 */ /* 0x004fc600078e0003 */
[----:B------:R-:W2:Y:S01]  /*2520*/  LDL R3, [R1+0x24] ;  /* 0x0000240001037983 */ /* 0x000ea20000100800 */
[----:B-1----:R-:W-:Y:S01]  /*2530*/  SHF.R.S32.HI R6, RZ, 0x1f, R7 ;  /* 0x0000001fff067819 */ /* 0x002fe20000011407 */
[----:B------:R-:W-:Y:S02]  /*2540*/  IMAD.MOV.U32 R129, RZ, RZ, R5 ;  /* 0x000000ffff817224 */ /* 0x000fe400078e0005 */
[----:B---3--:R-:W-:Y:S01]  /*2550*/  IMAD.MOV.U32 R132, RZ, RZ, R2 ;  /* 0x000000ffff847224 */ /* 0x008fe200078e0002 */
[----:B------:R-:W-:Y:S01]  /*2560*/  LEA.HI R6, R6, R7, RZ, 0x2 ;  /* 0x0000000706067211 */ /* 0x000fe200078f10ff */
[----:B------:R-:W-:Y:S02]  /*2570*/  IMAD.MOV.U32 R7, RZ, RZ, c[0x0][0x2b8] ;  /* 0x0000ae00ff077624 */ /* 0x000fe400078e00ff */
[----:B------:R-:W-:Y:S01]  /*2580*/  IMAD.MOV.U32 R222, RZ, RZ, RZ ;  /* 0x000000ffffde7224 */ /* 0x000fe200078e00ff */
[----:B------:R-:W-:Y:S02]  /*2590*/  SHF.R.S32.HI R6, RZ, 0x2, R6 ;  /* 0x00000002ff067819 */ /* 0x000fe40000011406 */
[----:B------:R-:W-:-:S03]  /*25a0*/  ISETP.NE.AND P2, PT, R7, 0x1, PT ;  /* 0x000000010700780c */ /* 0x000fc60003f45270 */
[----:B------:R-:W-:-:S05]  /*25b0*/  IMAD R6, R45, 0x20, R6 ;  /* 0x000000202d067824 */ /* 0x000fca00078e0206 */
[C---:B------:R-:W-:Y:S02]  /*25c0*/  ISETP.GT.AND P1, PT, R6.reuse, 0x2f, PT ;  /* 0x0000002f0600780c */ /* 0x040fe40003f24270 */
[----:B--2---:R-:W-:-:S04]  /*25d0*/  IADD3 R3, R6, R47, R3 ;  /* 0x0000002f06037210 */ /* 0x004fc80007ffe003 */
[----:B------:R-:W-:-:S05]  /*25e0*/  IADD3 R3, R3, -0x30, RZ ;  /* 0xffffffd003037810 */ /* 0x000fca0007ffe0ff */
[----:B------:R-:W-:-:S04]  /*25f0*/  @P2 IMAD.HI.U32 R5, R3, c[0x0][0x2bc], RZ ;  /* 0x0000af0003052a27 */ /* 0x000fc800078e00ff */
[----:B------:R-:W-:Y:S01]  /*2600*/  IMAD.MOV.U32 R2, RZ, RZ, R3 ;  /* 0x000000ffff027224 */ /* 0x000fe200078e0003 */
[----:B------:R-:W-:-:S04]  /*2610*/  @P2 SHF.R.U32.HI R2, RZ, c[0x0][0x2c0], R5 ;  /* 0x0000b000ff022a19 */ /* 0x000fc80000011605 */
[----:B------:R-:W-:-:S04]  /*2620*/  @!P1 IADD3 R5, P0, R2, UR12, RZ ;  /* 0x0000000c02059c10 */ /* 0x000fc8000ff1e0ff */
[----:B------:R-:W-:Y:S02]  /*2630*/  @!P1 LEA.HI.X.SX32 R7, R2, UR10, 0x1, P0 ;  /* 0x0000000a02079c11 */ /* 0x000fe400080f0eff */
[----:B------:R-:W-:-:S04]  /*2640*/  @!P1 LEA R6, P0, R5, c[0x0][0x2a0], 0x2 ;  /* 0x0000a80005069a11 */ /* 0x000fc800078010ff */
[----:B------:R-:W-:-:S05]  /*2650*/  @!P1 LEA.HI.X R7, R5, c[0x0][0x2a4], R7, 0x2, P0 ;  /* 0x0000a90005079a11 */ /* 0x000fca00000f1407 */
[----:B------:R1:W2:Y:S01]  /*2660*/  @!P1 LDG.E R222, [R6.64] ;  /* 0x0000000806de9981 */ /* 0x0002a2000c1e1900 */
[----:B------:R-:W-:Y:S01]  /*2670*/  IMAD.MOV R2, RZ, RZ, -R2 ;  /* 0x000000ffff027224 */ /* 0x000fe200078e0a02 */
[C---:B------:R-:W-:Y:S02]  /*2680*/  IADD3 R130, R227.reuse, 0x20, RZ ;  /* 0x00000020e3827810 */ /* 0x040fe40007ffe0ff */
[----:B------:R-:W3:Y:S01]  /*2690*/  S2R R127, SR_TID.X ;  /* 0x00000000007f7919 */ /* 0x000ee20000002100 */
[----:B------:R-:W-:Y:S01]  /*26a0*/  IMAD R225, R2, c[0x0][0x2b8], R3 ;  /* 0x0000ae0002e17a24 */ /* 0x000fe200078e0203 */
[----:B------:R-:W-:Y:S02]  /*26b0*/  IADD3 R131, R227, 0x20, RZ ;  /* 0x00000020e3837810 */ /* 0x000fe40007ffe0ff */
[----:B------:R-:W-:Y:S02]  /*26c0*/  SHF.R.S32.HI R130, RZ, 0x1f, R130 ;  /* 0x0000001fff827819 */ /* 0x000fe40000011482 */
[----:B------:R-:W-:-:S02]  /*26d0*/  SHF.R.S32.HI R2, RZ, 0x1f, R225 ;  /* 0x0000001fff027819 */ /* 0x000fc400000114e1 */
[----:B------:R-:W-:Y:S02]  /*26e0*/  LEA.HI R130, R130, R131, RZ, 0x3 ;  /* 0x0000008382827211 */ /* 0x000fe400078f18ff */
[----:B------:R-:W-:Y:S01]  /*26f0*/  IADD3 R128, R227, 0x40, RZ ;  /* 0x00000040e3807810 */ /* 0x000fe20007ffe0ff */
[----:B------:R-:W-:Y:S01]  /*2700*/  IMAD R5, R2, c[0x0][0x1e0], RZ ;  /* 0x0000780002057a24 */ /* 0x000fe200078e02ff */
[----:B------:R-:W-:Y:S01]  /*2710*/  SHF.R.S32.HI R133, RZ, 0x1f, R227 ;  /* 0x0000001fff857819 */ /* 0x000fe200000114e3 */
[----:B------:R-:W-:Y:S01]  /*2720*/  IMAD.WIDE.U32 R2, R225, c[0x0][0x1e0], RZ ;  /* 0x00007800e1027a25 */ /* 0x000fe200078e00ff */
[----:B------:R-:W-:Y:S02]  /*2730*/  LOP3.LUT R130, R130, 0xfffffff8, RZ, 0xc0, !PT ;  /* 0xfffffff882827812 */ /* 0x000fe400078ec0ff */
[----:B------:R-:W-:Y:S01]  /*2740*/  IADD3 R17, R227, 0x20, RZ ;  /* 0x00000020e3117810 */ /* 0x000fe20007ffe0ff */
[----:B------:R-:W-:Y:S01]  /*2750*/  IMAD R5, R225, c[0x0][0x1e4], R5 ;  /* 0x00007900e1057a24 */ /* 0x000fe200078e0205 */
[----:B------:R-:W-:-:S02]  /*2760*/  IADD3 R16, R227, 0x40, RZ ;  /* 0x00000040e3107810 */ /* 0x000fc40007ffe0ff */
[----:B------:R-:W-:Y:S01]  /*2770*/  ISETP.GE.AND P5, PT, R227, c[0x0][0x1d4], PT ;  /* 0x00007500e3007a0c */ /* 0x000fe20003fa6270 */
[----:B------:R-:W-:Y:S01]  /*2780*/  IMAD.IADD R3, R3, 0x1, R5 ;  /* 0x0000000103037824 */ /* 0x000fe200078e0205 */
[----:B------:R-:W-:Y:S02]  /*2790*/  ISETP.GE.AND P4, PT, R17, c[0x0][0x1d4], PT ;  /* 0x0000750011007a0c */ /* 0x000fe40003f86270 */
[----:B---3--:R-:W-:Y:S02]  /*27a0*/  SHF.R.S32.HI R8, RZ, 0x1f, R127 ;  /* 0x0000001fff087819 */ /* 0x008fe4000001147f */
[----:B------:R-:W-:Y:S02]  /*27b0*/  ISETP.GE.AND P3, PT, R16, c[0x0][0x1d4], PT ;  /* 0x0000750010007a0c */ /* 0x000fe40003f66270 */
[----:B------:R-:W-:Y:S02]  /*27c0*/  LEA.HI R8, R8, R127, RZ, 0x2 ;  /* 0x0000007f08087211 */ /* 0x000fe400078f10ff */
[----:B------:R-:W-:-:S02]  /*27d0*/  IADD3 R127, R227, 0x40, RZ ;  /* 0x00000040e37f7810 */ /* 0x000fc40007ffe0ff */
[----:B------:R-:W-:Y:S02]  /*27e0*/  SHF.R.S32.HI R8, RZ, 0x2, R8 ;  /* 0x00000002ff087819 */ /* 0x000fe40000011408 */
[----:B------:R-:W-:Y:S02]  /*27f0*/  SHF.R.S32.HI R127, RZ, 0x1f, R127 ;  /* 0x0000001fff7f7819 */ /* 0x000fe4000001147f */
[----:B-1----:R-:W-:Y:S02]  /*2800*/  IADD3 R7, -R8, 0x30, RZ ;  /* 0x0000003008077810 */ /* 0x002fe40007ffe1ff */
[----:B------:R-:W-:Y:S02]  /*2810*/  LEA.HI R127, R127, R128, RZ, 0x3 ;  /* 0x000000807f7f7211 */ /* 0x000fe400078f18ff */
[----:B------:R-:W-:Y:S02]  /*2820*/  ISETP.GE.AND P1, PT, R7, 0x1, PT ;  /* 0x000000010700780c */ /* 0x000fe40003f26270 */
[----:B------:R-:W-:-:S02]  /*2830*/  LOP3.LUT R127, R127, 0xfffffff8, RZ, 0xc0, !PT ;  /* 0xfffffff87f7f7812 */ /* 0x000fc400078ec0ff */
[----:B--2---:R-:W-:Y:S01]  /*2840*/  SHF.R.S32.HI R5, RZ, 0x1f, R222 ;  /* 0x0000001fff057819 */ /* 0x004fe200000114de */
[----:B------:R-:W-:-:S04]  /*2850*/  IMAD.WIDE.U32 R2, R222, c[0x0][0x1f0], R2 ;  /* 0x00007c00de027a25 */ /* 0x000fc800078e0002 */
[----:B------:R-:W-:Y:S01]  /*2860*/  IMAD R5, R5, c[0x0][0x1f0], RZ ;  /* 0x00007c0005057a24 */ /* 0x000fe200078e02ff */
[----:B------:R-:W-:-:S03]  /*2870*/  IADD3 R2, P0, R2, UR16, RZ ;  /* 0x0000001002027c10 */ /* 0x000fc6000ff1e0ff */
[----:B------:R-:W-:-:S05]  /*2880*/  IMAD R5, R222, c[0x0][0x1f4], R5 ;  /* 0x00007d00de057a24 */ /* 0x000fca00078e0205 */
[----:B------:R-:W-:Y:S02]  /*2890*/  IADD3.X R3, R3, UR14, R5, P0, !PT ;  /* 0x0000000e03037c10 */ /* 0x000fe400087fe405 */
[----:B------:R-:W-:-:S04]  /*28a0*/  LEA R6, P0, R2, c[0x0][0x1c8], 0x1 ;  /* 0x0000720002067a11 */ /* 0x000fc800078008ff */
[----:B------:R-:W-:Y:S02]  /*28b0*/  LEA.HI.X R5, R2, c[0x0][0x1cc], R3, 0x1, P0 ;  /* 0x0000730002057a11 */ /* 0x000fe400000f0c03 */
[----:B------:R-:W1:Y:S04]  /*28c0*/  SHFL.IDX PT, R2, R6, RZ, 0x1c1f ;  /* 0x001c1fff06027589 */ /* 0x000e6800000e0000 */
[----:B------:R-:W2:Y:S01]  /*28d0*/  SHFL.IDX PT, R3, R5, RZ, 0x1c1f ;  /* 0x001c1fff05037589 */ /* 0x000ea200000e0000 */
[----:B-1----:R-:W-:-:S04]  /*28e0*/  @P1 LEA R14, P0, R227, R2, 0x1 ;  /* 0x00000002e30e1211 */ /* 0x002fc800078008ff */
[----:B--2---:R-:W-:Y:S02]  /*28f0*/  @P1 LEA.HI.X R15, R227, R3, R133, 0x1, P0 ;  /* 0x00000003e30f1211 */ /* 0x004fe400000f0c85 */
[----:B------:R-:W-:-:S03]  /*2900*/  @P1 LEA R12, P0, R130, R2, 0x1 ;  /* 0x00000002820c1211 */ /* 0x000fc600078008ff */
[----:B------:R-:W-:Y:S01]  /*2910*/  @!PT LDS RZ, [RZ] ;  /* 0x00000000fffff984 */ /* 0x000fe20000000800 */
[----:B------:R1:W-:Y:S01]  /*2920*/  @P1 LDGSTS.E.BYPASS.LTC128B.128 [R223+0x3c80], [R14.64], !P5 ;  /* 0x03c800000edf1fae */ /* 0x0003e2000e901d48 */
[-C--:B------:R-:W-:Y:S02]  /*2930*/  @P1 LEA.HI.X R13, R130, R3.reuse, R132, 0x1, P0 ;  /* 0x00000003820d1211 */ /* 0x080fe400000f0c84 */
[C---:B------:R-:W-:Y:S02]  /*2940*/  @P1 LEA R10, P0, R127.reuse, R2, 0x1 ;  /* 0x000000027f0a1211 */ /* 0x040fe400078008ff */
[----:B------:R-:W2:Y:S02]  /*2950*/  SHFL.IDX PT, R2, R6, 0x1, 0x1c1f ;  /* 0x003c1f0006027f89 */ /* 0x000ea400000e0000 */
[----:B------:R-:W-:Y:S02]  /*2960*/  @P1 LEA.HI.X R11, R127, R3, R129, 0x1, P0 ;  /* 0x000000037f0b1211 */ /* 0x000fe400000f0c81 */
[----:B------:R-:W3:Y:S01]  /*2970*/  SHFL.IDX PT, R3, R5, 0x1, 0x1c1f ;  /* 0x003c1f0005037f89 */ /* 0x000ee200000e0000 */
[----:B------:R-:W-:-:S03]  /*2980*/  ISETP.GE.AND P0, PT, R7, 0x21, PT ;  /* 0x000000210700780c */ /* 0x000fc60003f06270 */
[----:B------:R1:W-:Y:S04]  /*2990*/  @P1 LDGSTS.E.BYPASS.LTC128B.128 [R223+0x4880], [R12.64], !P4 ;  /* 0x048800000cdf1fae */ /* 0x0003e8000e101d48 */
[----:B------:R1:W-:Y:S06]  /*29a0*/  @P1 LDGSTS.E.BYPASS.LTC128B.128 [R223+0x5480], [R10.64], !P3 ;  /* 0x054800000adf1fae */ /* 0x0003ec000d901d48 */
[----:B--2---:R-:W-:-:S04]  /*29b0*/  @P0 LEA R8, P2, R227, R2, 0x1 ;  /* 0x00000002e3080211 */ /* 0x004fc800078408ff */
[----:B---3--:R-:W-:Y:S02]  /*29c0*/  @P0 LEA.HI.X R9, R227, R3, R133, 0x1, P2 ;  /* 0x00000003e3090211 */ /* 0x008fe400010f0c85 */
[----:B------:R-:W-:-:S03]  /*29d0*/  @P0 LEA R6, P2, R130, R2, 0x1 ;  /* 0x0000000282060211 */ /* 0x000fc600078408ff */
[----:B------:R1:W-:Y:S01]  /*29e0*/  @P0 LDGSTS.E.BYPASS.LTC128B.128 [R223+0x4480], [R8.64], !P5 ;  /* 0x0448000008df0fae */ /* 0x0003e2000e901d48 */
[----:B------:R-:W-:Y:S02]  /*29f0*/  @P0 LEA.HI.X R7, R130, R3, R132, 0x1, P2 ;  /* 0x0000000382070211 */ /* 0x000fe400010f0c84 */
[----:B------:R-:W-:-:S03]  /*2a00*/  @P0 LEA R2, P2, R127, R2, 0x1 ;  /* 0x000000027f020211 */ /* 0x000fc600078408ff */
[----:B------:R1:W-:Y:S01]  /*2a10*/  @P0 LDGSTS.E.BYPASS.LTC128B.128 [R223+0x5080], [R6.64], !P4 ;  /* 0x0508000006df0fae */ /* 0x0003e2000e101d48 */
[----:B------:R-:W-:-:S05]  /*2a20*/  @P0 LEA.HI.X R3, R127, R3, R129, 0x1, P2 ;  /* 0x000000037f030211 */ /* 0x000fca00010f0c81 */
[----:B------:R1:W-:Y:S04]  /*2a30*/  @P0 LDGSTS.E.BYPASS.LTC128B.128 [R223+0x5c80], [R2.64], !P3 ;  /* 0x05c8000002df0fae */ /* 0x0003e8000d901d48 */
.L_x_171:
[----:B-1----:R-:W1:Y:S01]  /*2a40*/  S2R R6, SR_TID.X ;  /* 0x0000000000067919 */ /* 0x002e620000002100 */
[----:B------:R-:W-:Y:S01]  /*2a50*/  FMUL.FTZ R2, R56, c[0x0][0x320] ;  /* 0x0000c80038027a20 */ /* 0x000fe20000410000 */
[----:B------:R-:W-:Y:S01]  /*2a60*/  SHF.R.S32.HI R5, RZ, 0x1f, R124 ;  /* 0x0000001fff057819 */ /* 0x000fe2000001147c */
[----:B------:R-:W-:Y:S01]  /*2a70*/  FMUL.FTZ R3, R53, c[0x0][0x320] ;  /* 0x0000c80035037a20 */ /* 0x000fe20000410000 */
[----:B------:R-:W-:Y:S01]  /*2a80*/  MOV R244, c[0x0][0x2c4] ;  /* 0x0000b10000f47a02 */ /* 0x000fe20000000f00 */
[----:B------:R2:W3:Y:S01]  /*2a90*/  MUFU.TANH R22, R2 ;  /* 0x0000000200167308 */ /* 0x0004e20000002400 */
[----:B------:R-:W-:Y:S01]  /*2aa0*/  LEA.HI R5, R5, R124, RZ, 0x2 ;  /* 0x0000007c05057211 */ /* 0x000fe200078f10ff */
[----:B------:R-:W-:Y:S01]  /*2ab0*/  ULDC UR4, c[0x0][0x324] ;  /* 0x0000c90000047ab9 */ /* 0x000fe20000000800 */
[----:B------:R-:W-:Y:S01]  /*2ac0*/  ISETP.NE.AND P0, PT, R244, 0x1, PT ;  /* 0x00000001f400780c */ /* 0x000fe20003f05270 */
[----:B------:R-:W-:Y:S01]  /*2ad0*/  ULOP3.LUT UR4, URZ, UR4, URZ, 0x33, !UPT ;  /* 0x000000043f047292 */ /* 0x000fe2000f8e333f */
[----:B------:R-:W-:Y:S01]  /*2ae0*/  MOV R243, 0x1 ;  /* 0x0000000100f37802 */ /* 0x000fe20000000f00 */
[----:B------:R-:W0:Y:S02]  /*2af0*/  LDGDEPBAR ;  /* 0x00000000000079af */ /* 0x000e240000000000 */
[----:B------:R4:W1:Y:S01]  /*2b00*/  MUFU.TANH R17, R3 ;  /* 0x0000000300117308 */ /* 0x0008620000002400 */
[----:B--2---:R-:W-:-:S07]  /*2b10*/  FMUL.FTZ R2, R57, c[0x0][0x320] ;  /* 0x0000c80039027a20 */ /* 0x004fce0000410000 */
[----:B------:R2:W1:Y:S01]  /*2b20*/  MUFU.TANH R21, R2 ;  /* 0x0000000200157308 */ /* 0x0004620000002400 */
[----:B----4-:R-:W-:-:S07]  /*2b30*/  FMUL.FTZ R3, R36, c[0x0][0x320] ;  /* 0x0000c80024037a20 */ /* 0x010fce0000410000 */
[----:B------:R4:W1:Y:S01]  /*2b40*/  MUFU.TANH R15, R3 ;  /* 0x00000003000f7308 */ /* 0x0008620000002400 */
[----:B--2---:R-:W-:-:S07]  /*2b50*/  FMUL.FTZ R2, R52, c[0x0][0x320] ;  /* 0x0000c80034027a20 */ /* 0x004fce0000410000 */
[----:B------:R2:W1:Y:S01]  /*2b60*/  MUFU.TANH R20, R2 ;  /* 0x0000000200147308 */ /* 0x0004620000002400 */
[----:B----4-:R-:W-:-:S04]  /*2b70*/  LEA.HI R3, R45, R45, RZ, 0x1 ;  /* 0x0000002d2d037211 */ /* 0x010fc800078f08ff */
[C---:B------:R-:W-:Y:S02]  /*2b80*/  SHF.L.U32 R8, R3.reuse, 0x5, RZ ;  /* 0x0000000503087819 */ /* 0x040fe400000006ff */
[----:B------:R-:W-:Y:S02]  /*2b90*/  LOP3.LUT R3, R3, 0x1ffffffe, RZ, 0xc0, !PT ;  /* 0x1ffffffe03037812 */ /* 0x000fe400078ec0ff */
[----:B--2---:R-:W-:-:S05]  /*2ba0*/  LOP3.LUT R2, R126, 0xffffffe0, RZ, 0xc0, !PT ;  /* 0xffffffe07e027812 */ /* 0x004fca00078ec0ff */
[----:B-1----:R-:W-:Y:S01]  /*2bb0*/  IMAD.IADD R2, R6, 0x1, -R2 ;  /* 0x0000000106027824 */ /* 0x002fe200078e0a02 */
[----:B------:R-:W-:-:S04]  /*2bc0*/  LOP3.LUT R6, R5, 0xffffffc, RZ, 0xc0, !PT ;  /* 0x0ffffffc05067812 */ /* 0x000fc800078ec0ff */
[----:B------:R-:W-:Y:S01]  /*2bd0*/  SHF.R.S32.HI R7, RZ, 0x1f, R2 ;  /* 0x0000001fff077819 */ /* 0x000fe20000011402 */
[----:B------:R-:W-:-:S03]  /*2be0*/  IMAD.IADD R9, R124, 0x1, -R6 ;  /* 0x000000017c097824 */ /* 0x000fc600078e0a06 */
[----:B------:R-:W-:Y:S01]  /*2bf0*/  LEA.HI R5, R7, R2, RZ, 0x2 ;  /* 0x0000000207057211 */ /* 0x000fe200078f10ff */
[----:B------:R-:W-:-:S03]  /*2c00*/  FMUL.FTZ R7, R37, c[0x0][0x320] ;  /* 0x0000c80025077a20 */ /* 0x000fc60000410000 */
[----:B------:R-:W-:Y:S01]  /*2c10*/  LEA.HI.SX32 R6, R5, R164, 0x1e ;  /* 0x000000a405067211 */ /* 0x000fe200078ff2ff */
[----:B------:R1:W2:Y:S04]  /*2c20*/  MUFU.TANH R14, R7 ;  /* 0x00000007000e7308 */ /* 0x0002a80000002400 */
[----:B------:R-:W-:Y:S01]  /*2c30*/  IMAD R9, R9, 0x10, R6 ;  /* 0x0000001009097824 */ /* 0x000fe200078e0206 */
[----:B------:R-:W-:-:S05]  /*2c40*/  LOP3.LUT R6, R8, 0xffffffc0, RZ, 0xc0, !PT ;  /* 0xffffffc008067812 */ /* 0x000fca00078ec0ff */
[----:B------:R-:W-:Y:S02]  /*2c50*/  IMAD.IADD R6, R6, 0x1, R9 ;  /* 0x0000000106067824 */ /* 0x000fe400078e0209 */
[----:B-1----:R-:W-:Y:S02]  /*2c60*/  IMAD.IADD R7, R45, 0x1, -R3 ;  /* 0x000000012d077824 */ /* 0x002fe400078e0a03 */
[----:B------:R-:W-:Y:S02]  /*2c70*/  FMUL.FTZ R3, R49, c[0x0][0x320] ;  /* 0x0000c80031037a20 */ /* 0x000fe40000410000 */
[----:B------:R-:W-:Y:S02]  /*2c80*/  IMAD R10, R7, 0x8, R6 ;  /* 0x00000008070a7824 */ /* 0x000fe400078e0206 */
[----:B------:R1:W4:Y:S01]  /*2c90*/  MUFU.TANH R13, R3 ;  /* 0x00000003000d7308 */ /* 0x0003220000002400 */
[----:B------:R-:W-:Y:S02]  /*2ca0*/  IMAD.MOV.U32 R7, RZ, RZ, c[0x0][0x2ac] ;  /* 0x0000ab00ff077624 */ /* 0x000fe400078e00ff */
[----:B------:R-:W-:Y:S01]  /*2cb0*/  @P0 IMAD.HI.U32 R6, R10, c[0x0][0x2c8], RZ ;  /* 0x0000b2000a060a27 */ /* 0x000fe200078e00ff */
[----:B------:R-:W-:Y:S01]  /*2cc0*/  MOV R9, R10 ;  /* 0x0000000a00097202 */ /* 0x000fe20000000f00 */
[----:B------:R5:W-:Y:S03]  /*2cd0*/  STL [R1+0x1c], R10 ;  /* 0x00001c0a01007387 */ /* 0x000be60000100800 */
[----:B------:R-:W-:Y:S01]  /*2ce0*/  @P0 SHF.R.U32.HI R9, RZ, c[0x0][0x2cc], R6 ;  /* 0x0000b300ff090a19 */ /* 0x000fe20000011606 */
[----:B------:R-:W-:Y:S01]  /*2cf0*/  FMUL.FTZ R6, R28, c[0x0][0x320] ;  /* 0x0000c8001c067a20 */ /* 0x000fe20000410000 */
[----:B------:R-:W-:Y:S01]  /*2d00*/  ISETP.LE.AND P0, PT, R243, c[0x0][0x32c], PT ;  /* 0x0000cb00f3007a0c */ /* 0x000fe20003f03270 */
[----:B-1----:R-:W-:-:S04]  /*2d10*/  FMUL.FTZ R3, R32, c[0x0][0x320] ;  /* 0x0000c80020037a20 */ /* 0x002fc80000410000 */
[----:B------:R1:W1:Y:S08]  /*2d20*/  MUFU.TANH R12, R3 ;  /* 0x00000003000c7308 */ /* 0x0002700000002400 */
[----:B-----5:R5:W2:Y:S01]  /*2d30*/  MUFU.TANH R10, R6 ;  /* 0x00000006000a7308 */ /* 0x020aa20000002400 */
[----:B-1----:R-:W-:-:S07]  /*2d40*/  FMUL.FTZ R3, R33, c[0x0][0x320] ;  /* 0x0000c80021037a20 */ /* 0x002fce0000410000 */
[----:B------:R1:W1:Y:S01]  /*2d50*/  MUFU.TANH R11, R3 ;  /* 0x00000003000b7308 */ /* 0x0002620000002400 */
[----:B-----5:R-:W-:Y:S01]  /*2d60*/  FMUL.FTZ R6, R48, c[0x0][0x320] ;  /* 0x0000c80030067a20 */ /* 0x020fe20000410000 */
[----:B-1----:R-:W-:Y:S02]  /*2d70*/  LOP3.LUT R3, R5, 0x7ffffffc, RZ, 0xc0, !PT ;  /* 0x7ffffffc05037812 */ /* 0x002fe400078ec0ff */
[----:B------:R-:W1:Y:S03]  /*2d80*/  SHFL.IDX PT, R5, R9, RZ, 0x1c1f ;  /* 0x001c1fff09057589 */ /* 0x000e6600000e0000 */
[----:B------:R-:W-:Y:S02]  /*2d90*/  IMAD.IADD R3, R2, 0x1, -R3 ;  /* 0x0000000102037824 */ /* 0x000fe400078e0a03 */
[----:B------:R-:W-:-:S03]  /*2da0*/  FMUL.FTZ R2, R29, c[0x0][0x320] ;  /* 0x0000c8001d027a20 */ /* 0x000fc60000410000 */
[----:B------:R-:W-:Y:S01]  /*2db0*/  SHF.L.U32 R23, R3, 0x1, RZ ;  /* 0x0000000103177819 */ /* 0x000fe200000006ff */
[----:B------:R5:W1:Y:S01]  /*2dc0*/  MUFU.TANH R8, R2 ;  /* 0x0000000200087308 */ /* 0x000a620000002400 */
[----:B------:R-:W-:-:S03]  /*2dd0*/  IMAD R3, R7, c[0x0][0x1d0], R44 ;  /* 0x0000740007037a24 */ /* 0x000fc600078e022c */
[----:B------:R2:W-:Y:S01]  /*2de0*/  STL [R1], R23 ;  /* 0x0000001701007387 */ /* 0x0005e20000100800 */
[----:B------:R-:W-:-:S03]  /*2df0*/  IMAD.IADD R18, R3, 0x1, -R23 ;  /* 0x0000000103127824 */ /* 0x000fc600078e0a17 */
[----:B------:R1:W1:Y:S01]  /*2e00*/  MUFU.TANH R7, R6 ;  /* 0x0000000600077308 */ /* 0x0002620000002400 */
[----:B-----5:R-:W-:-:S04]  /*2e10*/  IADD3 R2, -R23, 0x1, R46 ;  /* 0x0000000117027810 */ /* 0x020fc80007ffe12e */
[----:B------:R-:W-:-:S04]  /*2e20*/  IADD3 R2, R2, -c[0x0][0x168], RZ ;  /* 0x80005a0002027a10 */ /* 0x000fc80007ffe0ff */
[C---:B------:R-:W-:Y:S02]  /*2e30*/  IADD3 R16, R2.reuse, c[0x0][0x328], RZ ;  /* 0x0000ca0002107a10 */ /* 0x040fe40007ffe0ff */
[----:B------:R-:W-:Y:S02]  /*2e40*/  IADD3 R19, R2, UR4, RZ ;  /* 0x0000000402137c10 */ /* 0x000fe4000fffe0ff */
[-C--:B-1----:R-:W-:Y:S01]  /*2e50*/  IADD3 R3, R16, R5.reuse, RZ ;  /* 0x0000000510037210 */ /* 0x082fe20007ffe0ff */
[----:B--2---:R-:W-:Y:S01]  /*2e60*/  IMAD.IADD R23, R44, 0x1, -R23 ;  /* 0x000000012c177824 */ /* 0x004fe200078e0a17 */
[----:B------:R-:W-:Y:S02]  /*2e70*/  IADD3 R2, R19, R5, RZ ;  /* 0x0000000513027210 */ /* 0x000fe40007ffe0ff */
[----:B------:R-:W-:Y:S01]  /*2e80*/  IMNMX R3, R3, R18, PT ;  /* 0x0000001203037217 */ /* 0x000fe20003800200 */
[----:B------:R-:W-:Y:S05]  /*2e90*/  @!P0 BRA `(.L_x_172) ;  /* 0x0000016000008947 */ /* 0x000fea0003800000 */
[----:B---34-:R-:W-:Y:S01]  /*2ea0*/  MOV R24, c[0x0][0x2ac] ;  /* 0x0000ab0000187a02 */ /* 0x018fe20000000f00 */
[----:B------:R-:W-:Y:S04]  /*2eb0*/  BSSY B0, `(.L_x_173) ;  /* 0x0000010000007945 */ /* 0x000fe80003800000 */
[----:B------:R-:W-:-:S05]  /*2ec0*/  IMAD R24, R24, c[0x0][0x1d0], RZ ;  /* 0x0000740018187a24 */ /* 0x000fca00078e02ff */
[----:B------:R-:W-:-:S04]  /*2ed0*/  IADD3 R5, R24, -c[0x0][0x168], R5 ;  /* 0x80005a0018057a10 */ /* 0x000fc80007ffe005 */
[----:B------:R-:W-:-:S13]  /*2ee0*/  ISETP.GT.AND P0, PT, R5, -0x1, PT ;  /* 0xffffffff0500780c */ /* 0x000fda0003f04270 */
[----:B------:R-:W-:Y:S05]  /*2ef0*/  @P0 BRA `(.L_x_174) ;  /* 0x0000007000000947 */ /* 0x000fea0003800000 */
[----:B------:R-:W-:Y:S01]  /*2f00*/  IMAD.MOV.U32 R6, RZ, RZ, 0x1 ;  /* 0x00000001ff067424 */ /* 0x000fe200078e00ff */
[----:B------:R-:W-:-:S04]  /*2f10*/  LOP3.LUT R5, RZ, R5, RZ, 0x33, !PT ;  /* 0x00000005ff057212 */ /* 0x000fc800078e33ff */
[----:B------:R-:W-:-:S13]  /*2f20*/  ISETP.NE.AND P0, PT, R6, c[0x0][0x32c], PT ;  /* 0x0000cb0006007a0c */ /* 0x000fda0003f05270 */
[----:B------:R-:W-:-:S05]  /*2f30*/  @P0 IMAD.HI.U32 R6, R5, c[0x0][0x330], RZ ;  /* 0x0000cc0005060a27 */ /* 0x000fca00078e00ff */
[----:B------:R-:W-:-:S04]  /*2f40*/  @P0 SHF.R.U32.HI R5, RZ, c[0x0][0x334], R6 ;  /* 0x0000cd00ff050a19 */ /* 0x000fc80000011606 */
[----:B------:R-:W-:Y:S01]  /*2f50*/  LOP3.LUT R5, RZ, R5, RZ, 0x33, !PT ;  /* 0x00000005ff057212 */ /* 0x000fe200078e33ff */
[----:B------:R-:W-:Y:S05]  /*2f60*/  BRA `(.L_x_175) ;  /* 0x0000004000007947 */ /* 0x000fea0003800000 */
.L_x_174:
[----:B------:R-:W-:-:S04]  /*2f70*/  MOV R6, 0x1 ;  /* 0x0000000100067802 */ /* 0x000fc80000000f00 */
[----:B------:R-:W-:-:S13]  /*2f80*/  ISETP.NE.AND P0, PT, R6, c[0x0][0x32c], PT ;  /* 0x0000cb0006007a0c */ /* 0x000fda0003f05270 */
[----:B------:R-:W-:-:S05]  /*2f90*/  @P0 IMAD.HI.U32 R6, R5, c[0x0][0x330], RZ ;  /* 0x0000cc0005060a27 */ /* 0x000fca00078e00ff */
[----:B------:R-:W-:Y:S02]  /*2fa0*/  @P0 SHF.R.U32.HI R5, RZ, c[0x0][0x334], R6 ;  /* 0x0000cd00ff050a19 */ /* 0x000fe40000011606 */
.L_x_175:
[----:B------:R-:W-:Y:S05]  /*2fb0*/  BSYNC B0 ;  /* 0x0000000000007941 */ /* 0x000fea0003800000 */
.L_x_173:
[----:B------:R-:W-:-:S05]  /*2fc0*/  IMAD R5, R5, c[0x0][0x32c], R23 ;  /* 0x0000cb0005057a24 */ /* 0x000fca00078e0217 */
[----:B------:R-:W-:Y:S02]  /*2fd0*/  IADD3 R6, R5, c[0x0][0x32c], RZ ;  /* 0x0000cb0005067a10 */ /* 0x000fe40007ffe0ff */
[----:B------:R-:W-:Y:S02]  /*2fe0*/  IMNMX R2, R2, R5, !PT ;  /* 0x0000000502027217 */ /* 0x000fe40007800200 */
[----:B------:R-:W-:Y:S02]  /*2ff0*/  IMNMX R3, R3, R6, PT ;  /* 0x0000000603037217 */ /* 0x000fe40003800200 */
.L_x_172:
[C---:B---34-:R-:W-:Y:S01]  /*3000*/  ISETP.GE.AND P0, PT, R44.reuse, 0x2, PT ;  /* 0x000000022c00780c */ /* 0x058fe20003f06270 */
[----:B------:R-:W1:Y:S01]  /*3010*/  SHFL.IDX PT, R5, R9, 0x1, 0x1c1f ;  /* 0x003c1f0009057f89 */ /* 0x000e6200000e0000 */
[----:B------:R-:W-:Y:S02]  /*3020*/  ISETP.GE.AND P1, PT, R44, 0x9, PT ;  /* 0x000000092c00780c */ /* 0x000fe40003f26270 */
[----:B------:R-:W-:Y:S02]  /*3030*/  P2R R29, PR, RZ, 0x1 ;  /* 0x00000001ff1d7803 */ /* 0x000fe40000000000 */
[----:B------:R-:W-:-:S02]  /*3040*/  ISETP.GT.AND P0, PT, R2, 0x1, !P0 ;  /* 0x000000010200780c */ /* 0x000fc40004704270 */
[----:B------:R-:W-:Y:S02]  /*3050*/  P2R R28, PR, RZ, 0x2 ;  /* 0x00000002ff1c7803 */ /* 0x000fe40000000000 */
[----:B------:R-:W-:Y:S02]  /*3060*/  ISETP.LT.OR P0, PT, R3, 0x2, P0 ;  /* 0x000000020300780c */ /* 0x000fe40000701670 */
[----:B------:R-:W-:Y:S02]  /*3070*/  ISETP.GE.AND P6, PT, R44, 0x12, PT ;  /* 0x000000122c00780c */ /* 0x000fe40003fc6270 */
[----:B------:R-:W-:Y:S02]  /*3080*/  FSEL R40, R21, -INF , !P0 ;  /* 0xff80000015287808 */ /* 0x000fe40004000000 */
[----:B------:R-:W-:Y:S02]  /*3090*/  ISETP.GT.AND P0, PT, R2, 0x8, !P1 ;  /* 0x000000080200780c */ /* 0x000fe40004f04270 */
[----:B------:R-:W-:-:S02]  /*30a0*/  ISETP.GE.AND P1, PT, R44, 0xa, PT ;  /* 0x0000000a2c00780c */ /* 0x000fc40003f26270 */
[C---:B------:R-:W-:Y:S02]  /*30b0*/  ISETP.LT.OR P0, PT, R3.reuse, 0x9, P0 ;  /* 0x000000090300780c */ /* 0x040fe40000701670 */
[----:B------:R-:W-:Y:S02]  /*30c0*/  P2R R27, PR, RZ, 0x2 ;  /* 0x00000002ff1b7803 */ /* 0x000fe40000000000 */
[----:B------:R-:W-:Y:S02]  /*30d0*/  FSEL R42, R20, -INF , !P0 ;  /* 0xff800000142a7808 */ /* 0x000fe40004000000 */
[----:B------:R-:W-:Y:S02]  /*30e0*/  ISETP.GT.AND P0, PT, R2, 0x9, !P1 ;  /* 0x000000090200780c */ /* 0x000fe40004f04270 */
[----:B------:R-:W-:Y:S02]  /*30f0*/  ISETP.GE.AND P1, PT, R44, 0x11, PT ;  /* 0x000000112c00780c */ /* 0x000fe40003f26270 */
[----:B------:R-:W-:-:S02]  /*3100*/  ISETP.LT.OR P0, PT, R3, 0xa, P0 ;  /* 0x0000000a0300780c */ /* 0x000fc40000701670 */
[----:B------:R-:W-:Y:S02]  /*3110*/  ISETP.GE.AND P5, PT, R44, 0x19, PT ;  /* 0x000000192c00780c */ /* 0x000fe40003fa6270 */
[----:B------:R-:W-:Y:S02]  /*3120*/  FSEL R41, R17, -INF , !P0 ;  /* 0xff80000011297808 */ /* 0x000fe40004000000 */
[----:B------:R-:W-:Y:S02]  /*3130*/  ISETP.GT.AND P0, PT, R2, 0x10, !P1 ;  /* 0x000000100200780c */ /* 0x000fe40004f04270 */
[C---:B------:R-:W-:Y:S02]  /*3140*/  ISETP.GE.AND P4, PT, R44.reuse, 0x1a, PT ;  /* 0x0000001a2c00780c */ /* 0x040fe40003f86270 */
[----:B------:R-:W-:Y:S02]  /*3150*/  ISETP.LT.OR P0, PT, R3, 0x11, P0 ;  /* 0x000000110300780c */ /* 0x000fe40000701670 */
[----:B------:R-:W-:-:S02]  /*3160*/  ISETP.GE.AND P3, PT, R44, 0x21, PT ;  /* 0x000000212c00780c */ /* 0x000fc40003f66270 */
[----:B------:R-:W-:Y:S02]  /*3170*/  FSEL R45, R15, -INF , !P0 ;  /* 0xff8000000f2d7808 */ /* 0x000fe40004000000 */
[----:B------:R-:W-:Y:S02]  /*3180*/  ISETP.GT.AND P0, PT, R2, 0x11, !P6 ;  /* 0x000000110200780c */ /* 0x000fe40007704270 */
[----:B------:R-:W-:Y:S02]  /*3190*/  ISETP.GE.AND P2, PT, R44, 0x22, PT ;  /* 0x000000222c00780c */ /* 0x000fe40003f46270 */
[----:B------:R-:W-:Y:S02]  /*31a0*/  ISETP.LT.OR P0, PT, R3, 0x12, P0 ;  /* 0x000000120300780c */ /* 0x000fe40000701670 */
[----:B------:R-:W-:Y:S02]  /*31b0*/  P2R R26, PR, RZ, 0x2 ;  /* 0x00000002ff1a7803 */ /* 0x000fe40000000000 */
[----:B------:R-:W-:-:S02]  /*31c0*/  FSEL R46, R14, -INF , !P0 ;  /* 0xff8000000e2e7808 */ /* 0x000fc40004000000 */
[----:B------:R-:W-:Y:S02]  /*31d0*/  ISETP.GT.AND P0, PT, R2, 0x18, !P5 ;  /* 0x000000180200780c */ /* 0x000fe40006f04270 */
[----:B------:R-:W-:Y:S02]  /*31e0*/  ISETP.GE.AND P1, PT, R44, 0x29, PT ;  /* 0x000000292c00780c */ /* 0x000fe40003f26270 */
[----:B------:R-:W-:-:S04]  /*31f0*/  ISETP.LT.OR P0, PT, R3, 0x19, P0 ;  /* 0x000000190300780c */ /* 0x000fc80000701670 */
[----:B------:R-:W-:Y:S02]  /*3200*/  FSEL R47, R7, -INF , !P0 ;  /* 0xff800000072f7808 */ /* 0x000fe40004000000 */
[----:B------:R-:W-:-:S04]  /*3210*/  ISETP.GT.AND P0, PT, R2, 0x19, !P4 ;  /* 0x000000190200780c */ /* 0x000fc80006704270 */
        /* <DEDUP_REMOVED lines=11> */
[----:B------:R-:W-:-:S04]  /*32d0*/  ISETP.GE.AND P0, PT, R44, 0x1, PT ;  /* 0x000000012c00780c */ /* 0x000fc80003f06270 */
[----:B------:R-:W-:Y:S02]  /*32e0*/  P2R R25, PR, RZ, 0x1 ;  /* 0x00000001ff197803 */ /* 0x000fe40000000000 */
[----:B------:R-:W-:-:S04]  /*32f0*/  ISETP.GT.AND P0, PT, R2, RZ, !P0 ;  /* 0x000000ff0200720c */ /* 0x000fc80004704270 */
[----:B------:R-:W-:-:S04]  /*3300*/  ISETP.LT.OR P0, PT, R3, 0x1, P0 ;  /* 0x000000010300780c */ /* 0x000fc80000701670 */
[----:B------:R-:W-:Y:S02]  /*3310*/  FSEL R36, R22, -INF , !P0 ;  /* 0xff80000016247808 */ /* 0x000fe40004000000 */
[----:B------:R-:W-:-:S04]  /*3320*/  ISETP.GE.AND P0, PT, R44, 0x2a, PT ;  /* 0x0000002a2c00780c */ /* 0x000fc80003f06270 */
[----:B------:R-:W-:Y:S02]  /*3330*/  P2R R24, PR, RZ, 0x1 ;  /* 0x00000001ff187803 */ /* 0x000fe40000000000 */
[----:B------:R-:W-:Y:S01]  /*3340*/  ISETP.GT.AND P0, PT, R2, 0x29, !P0 ;  /* 0x000000290200780c */ /* 0x000fe20004704270 */
[----:B------:R-:W-:-:S03]  /*3350*/  FMUL.FTZ R2, R55, c[0x0][0x320] ;  /* 0x0000c80037027a20 */ /* 0x000fc60000410000 */
[----:B------:R-:W-:Y:S01]  /*3360*/  ISETP.LT.OR P0, PT, R3, 0x2a, P0 ;  /* 0x0000002a0300780c */ /* 0x000fe20000701670 */
[----:B------:R2:W3:Y:S01]  /*3370*/  MUFU.TANH R22, R2 ;  /* 0x0000000200167308 */ /* 0x0004e20000002400 */
[----:B-1----:R-:W-:Y:S02]  /*3380*/  IMAD.IADD R3, R16, 0x1, R5 ;  /* 0x0000000110037824 */ /* 0x002fe400078e0205 */
[----:B------:R-:W-:Y:S02]  /*3390*/  FSEL R70, R8, -INF , !P0 ;  /* 0xff80000008467808 */ /* 0x000fe40004000000 */
[----:B------:R-:W-:Y:S02]  /*33a0*/  ISETP.LE.AND P0, PT, R243, c[0x0][0x32c], PT ;  /* 0x0000cb00f3007a0c */ /* 0x000fe40003f03270 */
[----:B------:R-:W-:Y:S01]  /*33b0*/  IMNMX R3, R3, R18, PT ;  /* 0x0000001203037217 */ /* 0x000fe20003800200 */
[----:B--2---:R-:W-:-:S04]  /*33c0*/  FMUL.FTZ R2, R58, c[0x0][0x320] ;  /* 0x0000c8003a027a20 */ /* 0x004fc80000410000 */
[----:B------:R1:W2:Y:S02]  /*33d0*/  MUFU.TANH R21, R2 ;  /* 0x0000000200157308 */ /* 0x0002a40000002400 */
[----:B-1----:R-:W-:-:S06]  /*33e0*/  FMUL.FTZ R2, R59, c[0x0][0x320] ;  /* 0x0000c8003b027a20 */ /* 0x002fcc0000410000 */
[----:B------:R1:W4:Y:S02]  /*33f0*/  MUFU.TANH R20, R2 ;  /* 0x0000000200147308 */ /* 0x0003240000002400 */
        /* <DEDUP_REMOVED lines=18> */
[----:B-1----:R-:W-:Y:S01]  /*3520*/  IMAD.IADD R2, R19, 0x1, R5 ;  /* 0x0000000113027824 */ /* 0x002fe200078e0205 */
[----:B------:R-:W-:Y:S05]  /*3530*/  @!P0 BRA `(.L_x_176) ;  /* 0x0000016000008947 */ /* 0x000fea0003800000 */
[----:B--234-:R-:W-:Y:S01]  /*3540*/  MOV R6, c[0x0][0x2ac] ;  /* 0x0000ab0000067a02 */ /* 0x01cfe20000000f00 */
        /* <DEDUP_REMOVED lines=12> */
.L_x_178:
[----:B------:R-:W-:-:S04]  /*3610*/  MOV R6, 0x1 ;  /* 0x0000000100067802 */ /* 0x000fc80000000f00 */
[----:B------:R-:W-:-:S13]  /*3620*/  ISETP.NE.AND P0, PT, R6, c[0x0][0x32c], PT ;  /* 0x0000cb0006007a0c */ /* 0x000fda0003f05270 */
[----:B------:R-:W-:-:S05]  /*3630*/  @P0 IMAD.HI.U32 R6, R5, c[0x0][0x330], RZ ;  /* 0x0000cc0005060a27 */ /* 0x000fca00078e00ff */
[----:B------:R-:W-:Y:S02]  /*3640*/  @P0 SHF.R.U32.HI R5, RZ, c[0x0][0x334], R6 ;  /* 0x0000cd00ff050a19 */ /* 0x000fe40000011606 */
.L_x_179:
[----:B------:R-:W-:Y:S05]  /*3650*/  BSYNC B0 ;  /* 0x0000000000007941 */ /* 0x000fea0003800000 */
.L_x_177:
[----:B------:R-:W-:-:S05]  /*3660*/  IMAD R5, R5, c[0x0][0x32c], R23 ;  /* 0x0000cb0005057a24 */ /* 0x000fca00078e0217 */
[----:B------:R-:W-:Y:S02]  /*3670*/  IADD3 R6, R5, c[0x0][0x32c], RZ ;  /* 0x0000cb0005067a10 */ /* 0x000fe40007ffe0ff */
[----:B------:R-:W-:Y:S02]  /*3680*/  IMNMX R2, R2, R5, !PT ;  /* 0x0000000502027217 */ /* 0x000fe40007800200 */
[----:B------:R-:W-:Y:S02]  /*3690*/  IMNMX R3, R3, R6, PT ;  /* 0x0000000603037217 */ /* 0x000fe40003800200 */
.L_x_176:
[----:B--234-:R-:W-:Y:S01]  /*36a0*/  ISETP.NE.AND P0, PT, R29, RZ, PT ;  /* 0x000000ff1d00720c */ /* 0x01cfe20003f05270 */
[----:B------:R-:W1:Y:S03]  /*36b0*/  SHFL.IDX PT, R5, R9, 0x2, 0x1c1f ;  /* 0x005c1f0009057f89 */ /* 0x000e6600000e0000 */
[----:B------:R-:W-:-:S04]  /*36c0*/  ISETP.GT.AND P0, PT, R2, 0x1, !P0 ;  /* 0x000000010200780c */ /* 0x000fc80004704270 */
[----:B------:R-:W-:-:S04]  /*36d0*/  ISETP.LT.OR P0, PT, R3, 0x2, P0 ;  /* 0x000000020300780c */ /* 0x000fc80000701670 */
[----:B------:R-:W-:Y:S02]  /*36e0*/  FSEL R31, R20, -INF , !P0 ;  /* 0xff800000141f7808 */ /* 0x000fe40004000000 */
[----:B------:R-:W-:-:S04]  /*36f0*/  ISETP.NE.AND P0, PT, R28, RZ, PT ;  /* 0x000000ff1c00720c */ /* 0x000fc80003f05270 */
        /* <DEDUP_REMOVED lines=29> */
[----:B------:R-:W-:-:S04]  /*38d0*/  ISETP.NE.AND P0, PT, R25, RZ, PT ;  /* 0x000000ff1900720c */ /* 0x000fc80003f05270 */
[----:B------:R-:W-:-:S04]  /*38e0*/  ISETP.GT.AND P0, PT, R2, RZ, !P0 ;  /* 0x000000ff0200720c */ /* 0x000fc80004704270 */
[----:B------:R-:W-:-:S04]  /*38f0*/  ISETP.LT.OR P0, PT, R3, 0x1, P0 ;  /* 0x000000010300780c */ /* 0x000fc80000701670 */
[----:B------:R-:W-:Y:S02]  /*3900*/  FSEL R30, R21, -INF , !P0 ;  /* 0xff800000151e7808 */ /* 0x000fe40004000000 */
[----:B------:R-:W-:-:S04]  /*3910*/  ISETP.NE.AND P0, PT, R24, RZ, PT ;  /* 0x000000ff1800720c */ /* 0x000fc80003f05270 */
        /* <DEDUP_REMOVED lines=45> */
.L_x_182:
[----:B------:R-:W-:-:S04]  /*3bf0*/  MOV R6, 0x1 ;  /* 0x0000000100067802 */ /* 0x000fc80000000f00 */
[----:B------:R-:W-:-:S13]  /*3c00*/  ISETP.NE.AND P0, PT, R6, c[0x0][0x32c], PT ;  /* 0x0000cb0006007a0c */ /* 0x000fda0003f05270 */
[----:B------:R-:W-:-:S05]  /*3c10*/  @P0 IMAD.HI.U32 R6, R5, c[0x0][0x330], RZ ;  /* 0x0000cc0005060a27 */ /* 0x000fca00078e00ff */
[----:B------:R-:W-:Y:S02]  /*3c20*/  @P0 SHF.R.U32.HI R5, RZ, c[0x0][0x334], R6 ;  /* 0x0000cd00ff050a19 */ /* 0x000fe40000011606 */
.L_x_183:
[----:B------:R-:W-:Y:S05]  /*3c30*/  BSYNC B0 ;  /* 0x0000000000007941 */ /* 0x000fea0003800000 */
.L_x_181:
[----:B------:R-:W-:-:S05]  /*3c40*/  IMAD R5, R5, c[0x0][0x32c], R23 ;  /* 0x0000cb0005057a24 */ /* 0x000fca00078e0217 */
[----:B------:R-:W-:Y:S02]  /*3c50*/  IADD3 R6, R5, c[0x0][0x32c], RZ ;  /* 0x0000cb0005067a10 */ /* 0x000fe40007ffe0ff */
[----:B------:R-:W-:Y:S02]  /*3c60*/  IMNMX R2, R2, R5, !PT ;  /* 0x0000000502027217 */ /* 0x000fe40007800200 */
[----:B------:R-:W-:Y:S02]  /*3c70*/  IMNMX R3, R3, R6, PT ;  /* 0x0000000603037217 */ /* 0x000fe40003800200 */
.L_x_180:
        /* <DEDUP_REMOVED lines=85> */
.L_x_186:
[----:B------:R-:W-:-:S04]  /*41d0*/  MOV R6, 0x1 ;  /* 0x0000000100067802 */ /* 0x000fc80000000f00 */
[----:B------:R-:W-:-:S13]  /*41e0*/  ISETP.NE.AND P0, PT, R6, c[0x0][0x32c], PT ;  /* 0x0000cb0006007a0c */ /* 0x000fda0003f05270 */
[----:B------:R-:W-:-:S05]  /*41f0*/  @P0 IMAD.HI.U32 R6, R5, c[0x0][0x330], RZ ;  /* 0x0000cc0005060a27 */ /* 0x000fca00078e00ff */
[----:B------:R-:W-:Y:S02]  /*4200*/  @P0 SHF.R.U32.HI R5, RZ, c[0x0][0x334], R6 ;  /* 0x0000cd00ff050a19 */ /* 0x000fe40000011606 */
.L_x_187:
[----:B------:R-:W-:Y:S05]  /*4210*/  BSYNC B0 ;  /* 0x0000000000007941 */ /* 0x000fea0003800000 */
.L_x_185:
[----:B------:R-:W-:-:S05]  /*4220*/  IMAD R5, R5, c[0x0][0x32c], R23 ;  /* 0x0000cb0005057a24 */ /* 0x000fca00078e0217 */
[----:B------:R-:W-:Y:S02]  /*4230*/  IADD3 R6, R5, c[0x0][0x32c], RZ ;  /* 0x0000cb0005067a10 */ /* 0x000fe40007ffe0ff */
[----:B------:R-:W-:Y:S02]  /*4240*/  IMNMX R2, R2, R5, !PT ;  /* 0x0000000502027217 */ /* 0x000fe40007800200 */
[----:B------:R-:W-:Y:S02]  /*4250*/  IMNMX R3, R3, R6, PT ;  /* 0x0000000603037217 */ /* 0x000fe40003800200 */
.L_x_184:
[----:B--234-:R-:W-:Y:S01]  /*4260*/  ISETP.NE.AND P0, PT, R29, RZ, PT ;  /* 0x000000ff1d00720c */ /* 0x01cfe20003f05270 */
[----:B------:R-:W-:Y:S01]  /*4270*/  IMAD.SHL.U32 R209, R0, 0x2, RZ ;  /* 0x0000000200d17824 */ /* 0x000fe200078e00ff */
[----:B------:R-:W-:Y:S02]  /*4280*/  FMNMX.FTZ R106, R36, R40, !PT ;  /* 0x00000028246a7209 */ /* 0x000fe40007810000 */
[----:B------:R-:W-:Y:S01]  /*4290*/  ISETP.GT.AND P0, PT, R2, 0x1, !P0 ;  /* 0x000000010200780c */ /* 0x000fe20004704270 */
[----:B------:R-:W-:Y:S01]  /*42a0*/  IMAD R210, R4, 0x2, R209 ;  /* 0x0000000204d27824 */ /* 0x000fe200078e02d1 */
[----:B------:R-:W-:Y:S01]  /*42b0*/  FMNMX.FTZ R106, R42, R106, !PT ;  /* 0x0000006a2a6a7209 */ /* 0x000fe20007810000 */
[----:B------:R-:W-:Y:S01]  /*42c0*/  LDSM.16.MT88.4 R76, [R209+0x3080] ;  /* 0x00308000d14c783b */ /* 0x000fe20000004200 */
[----:B------:R-:W-:-:S02]  /*42d0*/  ISETP.LT.OR P0, PT, R3, 0x2, P0 ;  /* 0x000000020300780c */ /* 0x000fc40000701670 */
[----:B------:R-:W-:Y:S01]  /*42e0*/  FMNMX.FTZ R106, R41, R106, !PT ;  /* 0x0000006a296a7209 */ /* 0x000fe20007810000 */
[----:B------:R-:W-:Y:S01]  /*42f0*/  LDSM.16.MT88.4 R120, [R209+0x1880] ;  /* 0x00188000d178783b */ /* 0x000fe20000004200 */
[----:B------:R-:W-:Y:S02]  /*4300*/  FSEL R49, R14, -INF , !P0 ;  /* 0xff8000000e317808 */ /* 0x000fe40004000000 */
[----:B------:R-:W-:Y:S01]  /*4310*/  ISETP.NE.AND P0, PT, R28, RZ, PT ;  /* 0x000000ff1c00720c */ /* 0x000fe20003f05270 */
[----:B------:R-:W-:Y:S01]  /*4320*/  LDSM.16.MT88.4 R136, [R210+0x1880] ;  /* 0x00188000d288783b */ /* 0x000fe20000004200 */
[----:B------:R-:W-:Y:S02]  /*4330*/  FMNMX.FTZ R106, R45, R106, !PT ;  /* 0x0000006a2d6a7209 */ /* 0x000fe40007810000 */
[----:B------:R-:W-:Y:S01]  /*4340*/  ISETP.GT.AND P0, PT, R2, 0x8, !P0 ;  /* 0x000000080200780c */ /* 0x000fe20004704270 */
[----:B------:R-:W-:Y:S01]  /*4350*/  LDSM.16.MT88.4 R152, [R209+0x2480] ;  /* 0x00248000d198783b */ /* 0x000fe20000004200 */
[----:B------:R-:W-:-:S02]  /*4360*/  FMNMX.FTZ R106, R46, R106, !PT ;  /* 0x0000006a2e6a7209 */ /* 0x000fc40007810000 */
[----:B------:R-:W-:Y:S01]  /*4370*/  ISETP.LT.OR P0, PT, R3, 0x9, P0 ;  /* 0x000000090300780c */ /* 0x000fe20000701670 */
[----:B------:R-:W-:Y:S01]  /*4380*/  LDSM.16.MT88.4 R60, [R210+0x2480] ;  /* 0x00248000d23c783b */ /* 0x000fe20000004200 */
[----:B------:R-:W-:Y:S02]  /*4390*/  FMNMX.FTZ R106, R47, R106, !PT ;  /* 0x0000006a2f6a7209 */ /* 0x000fe40007810000 */
[----:B------:R-:W-:Y:S01]  /*43a0*/  FSEL R80, R11, -INF , !P0 ;  /* 0xff8000000b507808 */ /* 0x000fe20004000000 */
[----:B------:R-:W-:Y:S01]  /*43b0*/  LDSM.16.MT88.4 R56, [R210+0x3080] ;  /* 0x00308000d238783b */ /* 0x000fe20000004200 */
[----:B------:R-:W-:Y:S02]  /*43c0*/  ISETP.NE.AND P0, PT, R27, RZ, PT ;  /* 0x000000ff1b00720c */ /* 0x000fe40003f05270 */
[----:B------:R-:W-:Y:S01]  /*43d0*/  FMNMX.FTZ R106, R48, R106, !PT ;  /* 0x0000006a306a7209 */ /* 0x000fe20007810000 */
[----:B------:R-:W-:Y:S01]  /*43e0*/  LDSM.16.MT88.4 R132, [R209+0x3480] ;  /* 0x00348000d184783b */ /* 0x000fe20000004200 */
[----:B------:R-:W-:-:S02]  /*43f0*/  ISETP.GT.AND P0, PT, R2, 0x9, !P0 ;  /* 0x000000090200780c */ /* 0x000fc40004704270 */
[----:B------:R-:W-:Y:S01]  /*4400*/  FMNMX.FTZ R106, R68, R106, !PT ;  /* 0x0000006a446a7209 */ /* 0x000fe20007810000 */
[----:B------:R-:W-:Y:S01]  /*4410*/  LDSM.16.MT88.4 R72, [R209+0x1c80] ;  /* 0x001c8000d148783b */ /* 0x000fe20000004200 */
[----:B------:R-:W-:Y:S02]  /*4420*/  ISETP.LT.OR P0, PT, R3, 0xa, P0 ;  /* 0x0000000a0300780c */ /* 0x000fe40000701670 */
[----:B------:R-:W-:Y:S01]  /*4430*/  FMNMX.FTZ R106, R69, R106, !PT ;  /* 0x0000006a456a7209 */ /* 0x000fe20007810000 */
[----:B------:R-:W-:Y:S01]  /*4440*/  LDSM.16.MT88.4 R88, [R210+0x1c80] ;  /* 0x001c8000d258783b */ /* 0x000fe20000004200 */
[----:B------:R-:W-:Y:S02]  /*4450*/  FSEL R81, R10, -INF , !P0 ;  /* 0xff8000000a517808 */ /* 0x000fe40004000000 */
[----:B------:R-:W-:Y:S01]  /*4460*/  ISETP.NE.AND P0, PT, R26, RZ, PT ;  /* 0x000000ff1a00720c */ /* 0x000fe20003f05270 */
[----:B------:R-:W-:Y:S01]  /*4470*/  LDSM.16.MT88.4 R92, [R209+0x2880] ;  /* 0x00288000d15c783b */ /* 0x000fe20000004200 */
[----:B------:R-:W-:-:S02]  /*4480*/  FMNMX.FTZ R106, R71, R106, !PT ;  /* 0x0000006a476a7209 */ /* 0x000fc40007810000 */
[----:B------:R-:W-:Y:S01]  /*4490*/  ISETP.GT.AND P0, PT, R2, 0x10, !P0 ;  /* 0x000000100200780c */ /* 0x000fe20004704270 */
[----:B------:R-:W-:Y:S01]  /*44a0*/  LDSM.16.MT88.4 R116, [R210+0x2880] ;  /* 0x00288000d274783b */ /* 0x000fe20000004200 */
[----:B------:R-:W-:Y:S02]  /*44b0*/  FMNMX.FTZ R106, R70, R106, !PT ;  /* 0x0000006a466a7209 */ /* 0x000fe40007810000 */
[----:B------:R-:W-:Y:S01]  /*44c0*/  ISETP.LT.OR P0, PT, R3, 0x11, P0 ;  /* 0x000000110300780c */ /* 0x000fe20000701670 */
[----:B------:R-:W-:Y:S01]  /*44d0*/  LDSM.16.MT88.4 R172, [R210+0x3480] ;  /* 0x00348000d2ac783b */ /* 0x000fe20000004200 */
[----:B------:R-:W-:Y:S02]  /*44e0*/  FMNMX.FTZ R104, R44, R54, !PT ;  /* 0x000000362c687209 */ /* 0x000fe40007810000 */
[----:B------:R-:W-:Y:S01]  /*44f0*/  FSEL R101, R7, -INF , !P0 ;  /* 0xff80000007657808 */ /* 0x000fe20004000000 */
[----:B------:R-:W-:Y:S01]  /*4500*/  LDSM.16.MT88.4 R180, [R209+0x3880] ;  /* 0x00388000d1b4783b */ /* 0x000fe20000004200 */
[----:B------:R-:W-:-:S02]  /*4510*/  ISETP.GT.AND P0, PT, R2, 0x11, !P6 ;  /* 0x000000110200780c */ /* 0x000fc40007704270 */
[----:B------:R-:W-:Y:S01]  /*4520*/  ISETP.NE.AND P6, PT, R24, RZ, PT ;  /* 0x000000ff1800720c */ /* 0x000fe20003fc5270 */
[----:B------:R-:W-:Y:S01]  /*4530*/  LDSM.16.MT88.4 R108, [R209+0x2080] ;  /* 0x00208000d16c783b */ /* 0x000fe20000004200 */
[----:B------:R-:W-:Y:S02]  /*4540*/  ISETP.LT.OR P0, PT, R3, 0x12, P0 ;  /* 0x000000120300780c */ /* 0x000fe40000701670 */
[----:B------:R-:W-:Y:S01]  /*4550*/  FMNMX.FTZ R104, R82, R104, !PT ;  /* 0x0000006852687209 */ /* 0x000fe20007810000 */
[----:B------:R-:W-:Y:S01]  /*4560*/  LDSM.16.MT88.4 R160, [R210+0x2080] ;  /* 0x00208000d2a0783b */ /* 0x000fe20000004200 */
[----:B------:R-:W-:Y:S02]  /*4570*/  FSEL R102, R20, -INF , !P0 ;  /* 0xff80000014667808 */ /* 0x000fe40004000000 */
[----:B------:R-:W-:Y:S01]  /*4580*/  ISETP.GT.AND P0, PT, R2, 0x18, !P5 ;  /* 0x000000180200780c */ /* 0x000fe20006f04270 */
[----:B------:R-:W-:Y:S01]  /*4590*/  LDSM.16.MT88.4 R168, [R209+0x2c80] ;  /* 0x002c8000d1a8783b */ /* 0x000fe20000004200 */
[----:B------:R-:W-:-:S02]  /*45a0*/  ISETP.NE.AND P5, PT, R25, RZ, PT ;  /* 0x000000ff1900720c */ /* 0x000fc40003fa5270 */
[----:B------:R-:W-:Y:S01]  /*45b0*/  ISETP.LT.OR P0, PT, R3, 0x19, P0 ;  /* 0x000000190300780c */ /* 0x000fe20000701670 */
[----:B------:R-:W-:Y:S01]  /*45c0*/  LDSM.16.MT88.4 R176, [R210+0x2c80] ;  /* 0x002c8000d2b0783b */ /* 0x000fe20000004200 */
[----:B------:R-:W-:Y:S02]  /*45d0*/  FMNMX.FTZ R104, R83, R104, !PT ;  /* 0x0000006853687209 */ /* 0x000fe40007810000 */
[----:B------:R-:W-:Y:S01]  /*45e0*/  FSEL R103, R13, -INF , !P0 ;  /* 0xff8000000d677808 */ /* 0x000fe20004000000 */
[----:B------:R-:W-:Y:S01]  /*45f0*/  LDSM.16.MT88.4 R184, [R210+0x3880] ;  /* 0x00388000d2b8783b */ /* 0x000fe20000004200 */
[----:B------:R-:W-:Y:S02]  /*4600*/  ISETP.GT.AND P0, PT, R2, 0x19, !P4 ;  /* 0x000000190200780c */ /* 0x000fe40006704270 */
[----:B------:R-:W-:Y:S02]  /*4610*/  FMNMX.FTZ R105, R30, R31, !PT ;  /* 0x0000001f1e697209 */ /* 0x000fe40007810000 */
[----:B------:R-:W-:-:S02]  /*4620*/  ISETP.LT.OR P0, PT, R3, 0x1a, P0 ;  /* 0x0000001a0300780c */ /* 0x000fc40000701670 */
[----:B------:R-:W-:Y:S02]  /*4630*/  FMNMX.FTZ R104, R148, R104, !PT ;  /* 0x0000006894687209 */ /* 0x000fe40007810000 */
[----:B------:R-:W-:Y:S02]  /*4640*/  FSEL R107, R21, -INF , !P0 ;  /* 0xff800000156b7808 */ /* 0x000fe40004000000 */
[----:B------:R-:W-:Y:S02]  /*4650*/  ISETP.GT.AND P0, PT, R2, 0x20, !P3 ;  /* 0x000000200200780c */ /* 0x000fe40005f04270 */
[----:B------:R-:W-:Y:S02]  /*4660*/  FMNMX.FTZ R105, R33, R105, !PT ;  /* 0x0000006921697209 */ /* 0x000fe40007810000 */
[----:B------:R-:W-:Y:S02]  /*4670*/  ISETP.LT.OR P0, PT, R3, 0x21, P0 ;  /* 0x000000210300780c */ /* 0x000fe40000701670 */
[----:B------:R-:W-:-:S02]  /*4680*/  FMNMX.FTZ R104, R149, R104, !PT ;  /* 0x0000006895687209 */ /* 0x000fc40007810000 */
[----:B------:R-:W-:Y:S02]  /*4690*/  FSEL R165, R17, -INF , !P0 ;  /* 0xff80000011a57808 */ /* 0x000fe40004000000 */
[----:B------:R-:W-:Y:S02]  /*46a0*/  ISETP.GT.AND P0, PT, R2, 0x21, !P2 ;  /* 0x000000210200780c */ /* 0x000fe40005704270 */
[----:B------:R-:W-:Y:S02]  /*46b0*/  FMNMX.FTZ R105, R32, R105, !PT ;  /* 0x0000006920697209 */ /* 0x000fe40007810000 */
[----:B------:R-:W-:Y:S02]  /*46c0*/  ISETP.LT.OR P0, PT, R3, 0x22, P0 ;  /* 0x000000220300780c */ /* 0x000fe40000701670 */
[----:B------:R-:W-:Y:S02]  /*46d0*/  FMNMX.FTZ R104, R150, R104, !PT ;  /* 0x0000006896687209 */ /* 0x000fe40007810000 */
[----:B------:R-:W-:-:S02]  /*46e0*/  FSEL R166, R15, -INF , !P0 ;  /* 0xff8000000fa67808 */ /* 0x000fc40004000000 */
[C---:B------:R-:W-:Y:S02]  /*46f0*/  ISETP.GT.AND P0, PT, R2.reuse, 0x28, !P1 ;  /* 0x000000280200780c */ /* 0x040fe40004f04270 */
[----:B------:R-:W-:Y:S02]  /*4700*/  FMNMX.FTZ R105, R37, R105, !PT ;  /* 0x0000006925697209 */ /* 0x000fe40007810000 */
[----:B------:R-:W-:Y:S02]  /*4710*/  ISETP.LT.OR P0, PT, R3, 0x29, P0 ;  /* 0x000000290300780c */ /* 0x000fe40000701670 */
[----:B------:R-:W-:Y:S02]  /*4720*/  FMNMX.FTZ R104, R151, R104, !PT ;  /* 0x0000006897687209 */ /* 0x000fe40007810000 */
[----:B------:R-:W-:Y:S02]  /*4730*/  FSEL R188, R9, -INF , !P0 ;  /* 0xff80000009bc7808 */ /* 0x000fe40004000000 */
[----:B------:R-:W-:-:S02]  /*4740*/  ISETP.GT.AND P0, PT, R2, RZ, !P5 ;  /* 0x000000ff0200720c */ /* 0x000fc40006f04270 */
[----:B------:R-:W-:Y:S02]  /*4750*/  FMNMX.FTZ R105, R38, R105, !PT ;  /* 0x0000006926697209 */ /* 0x000fe40007810000 */
[----:B------:R-:W-:Y:S02]  /*4760*/  ISETP.LT.OR P0, PT, R3, 0x1, P0 ;  /* 0x000000010300780c */ /* 0x000fe40000701670 */
[----:B------:R-:W-:Y:S02]  /*4770*/  FMNMX.FTZ R104, R191, R104, !PT ;  /* 0x00000068bf687209 */ /* 0x000fe40007810000 */
[----:B------:R-:W-:Y:S02]  /*4780*/  FSEL R14, R12, -INF , !P0 ;  /* 0xff8000000c0e7808 */ /* 0x000fe40004000000 */
[----:B------:R-:W-:Y:S02]  /*4790*/  ISETP.GT.AND P0, PT, R2, 0x29, !P6 ;  /* 0x000000290200780c */ /* 0x000fe40007704270 */
[----:B------:R-:W1:Y:S01]  /*47a0*/  SHFL.BFLY PT, R2, R106, 0x2, 0x1f ;  /* 0x0c401f006a027f89 */ /* 0x000e6200000e0000 */
[----:B------:R-:W-:-:S02]  /*47b0*/  FMNMX.FTZ R105, R39, R105, !PT ;  /* 0x0000006927697209 */ /* 0x000fc40007810000 */
[----:B------:R-:W-:Y:S02]  /*47c0*/  FMNMX.FTZ R104, R190, R104, !PT ;  /* 0x00000068be687209 */ /* 0x000fe40007810000 */
[----:B------:R-:W-:Y:S02]  /*47d0*/  FMNMX.FTZ R105, R43, R105, !PT ;  /* 0x000000692b697209 */ /* 0x000fe40007810000 */
[----:B------:R-:W-:Y:S02]  /*47e0*/  FMNMX.FTZ R104, R189, R104, !PT ;  /* 0x00000068bd687209 */ /* 0x000fe40007810000 */
[----:B------:R-:W-:Y:S02]  /*47f0*/  FMNMX.FTZ R105, R50, R105, !PT ;  /* 0x0000006932697209 */ /* 0x000fe40007810000 */
[----:B------:R-:W-:Y:S02]  /*4800*/  FMNMX.FTZ R104, R192, R104, !PT ;  /* 0x00000068c0687209 */ /* 0x000fe40007810000 */
[----:B------:R-:W-:-:S02]  /*4810*/  FMNMX.FTZ R105, R51, R105, !PT ;  /* 0x0000006933697209 */ /* 0x000fc40007810000 */
[----:B------:R-:W-:Y:S01]  /*4820*/  ISETP.LT.OR P0, PT, R3, 0x2a, P0 ;  /* 0x0000002a0300780c */ /* 0x000fe20000701670 */
[----:B------:R-:W2:Y:S01]  /*4830*/  SHFL.BFLY PT, R5, R104, 0x2, 0x1f ;  /* 0x0c401f0068057f89 */ /* 0x000ea200000e0000 */
[----:B------:R-:W-:Y:S02]  /*4840*/  FMNMX.FTZ R105, R52, R105, !PT ;  /* 0x0000006934697209 */ /* 0x000fe40007810000 */
[----:B------:R-:W-:Y:S02]  /*4850*/  FSEL R167, R8, -INF , !P0 ;  /* 0xff80000008a77808 */ /* 0x000fe40004000000 */
[----:B------:R-:W-:Y:S02]  /*4860*/  FMNMX.FTZ R105, R53, R105, !PT ;  /* 0x0000006935697209 */ /* 0x000fe40007810000 */
[----:B------:R-:W-:Y:S02]  /*4870*/  ISETP.NE.AND P6, PT, R244, 0x1, PT ;  /* 0x00000001f400780c */ /* 0x000fe40003fc5270 */
[----:B-1----:R-:W-:-:S02]  /*4880*/  FMNMX.FTZ R106, R106, R2, !PT ;  /* 0x000000026a6a7209 */ /* 0x002fc40007810000 */
[----:B------:R-:W-:-:S03]  /*4890*/  IADD3 R224, R224, -0x2, RZ ;  /* 0xfffffffee0e07810 */ /* 0x000fc60007ffe0ff */
[----:B------:R-:W1:Y:S01]  /*48a0*/  SHFL.BFLY PT, R2, R106, 0x1, 0x1f ;  /* 0x0c201f006a027f89 */ /* 0x000e6200000e0000 */
[----:B--2---:R-:W-:-:S05]  /*48b0*/  FMNMX.FTZ R104, R104, R5, !PT ;  /* 0x0000000568687209 */ /* 0x004fca0007810000 */
[----:B------:R-:W2:Y:S01]  /*48c0*/  SHFL.BFLY PT, R5, R104, 0x1, 0x1f ;  /* 0x0c201f0068057f89 */ /* 0x000ea200000e0000 */
[----:B-1----:R-:W-:-:S03]  /*48d0*/  FMNMX.FTZ R106, R106, R2, !PT ;  /* 0x000000026a6a7209 */ /* 0x002fc60007810000 */
[----:B------:R-:W1:Y:S01]  /*48e0*/  SHFL.BFLY PT, R2, R105, 0x2, 0x1f ;  /* 0x0c401f0069027f89 */ /* 0x000e6200000e0000 */
[C---:B------:R-:W-:Y:S01]  /*48f0*/  FSETP.NEU.FTZ.AND P0, PT, R106.reuse, -INF , PT ;  /* 0xff8000006a00780b */ /* 0x040fe20003f1d000 */
[----:B------:R-:W-:-:S05]  /*4900*/  FMUL.FTZ R3, R106, c[0x0][0x2d0] ;  /* 0x0000b4006a037a20 */ /* 0x000fca0000410000 */
[----:B------:R-:W-:Y:S02]  /*4910*/  FSEL R3, R3, RZ, P0 ;  /* 0x000000ff03037208 */ /* 0x000fe40000000000 */
[----:B--2---:R-:W-:Y:S02]  /*4920*/  FMNMX.FTZ R104, R104, R5, !PT ;  /* 0x0000000568687209 */ /* 0x004fe40007810000 */
[----:B------:R-:W-:-:S03]  /*4930*/  FMNMX.FTZ R5, R14, R49, !PT ;  /* 0x000000310e057209 */ /* 0x000fc60007810000 */
[----:B------:R-:W-:Y:S01]  /*4940*/  FMUL.FTZ R13, R104, c[0x0][0x2d0] ;  /* 0x0000b400680d7a20 */ /* 0x000fe20000410000 */
[----:B------:R-:W-:-:S04]  /*4950*/  FMNMX.FTZ R5, R80, R5, !PT ;  /* 0x0000000550057209 */ /* 0x000fc80007810000 */
[----:B------:R-:W-:Y:S02]  /*4960*/  FMNMX.FTZ R5, R81, R5, !PT ;  /* 0x0000000551057209 */ /* 0x000fe40007810000 */
[----:B-1----:R-:W-:Y:S02]  /*4970*/  FMNMX.FTZ R105, R105, R2, !PT ;  /* 0x0000000269697209 */ /* 0x002fe40007810000 */
[----:B------:R-:W-:-:S03]  /*4980*/  FMNMX.FTZ R5, R101, R5, !PT ;  /* 0x0000000565057209 */ /* 0x000fc60007810000 */
[----:B------:R-:W1:Y:S01]  /*4990*/  SHFL.BFLY PT, R2, R105, 0x1, 0x1f ;  /* 0x0c201f0069027f89 */ /* 0x000e6200000e0000 */
[----:B------:R-:W-:-:S04]  /*49a0*/  FMNMX.FTZ R100, R102, R5, !PT ;  /* 0x0000000566647209 */ /* 0x000fc80007810000 */
[----:B------:R-:W-:-:S04]  /*49b0*/  FMNMX.FTZ R100, R103, R100, !PT ;  /* 0x0000006467647209 */ /* 0x000fc80007810000 */
[----:B------:R-:W-:-:S04]  /*49c0*/  FMNMX.FTZ R100, R107, R100, !PT ;  /* 0x000000646b647209 */ /* 0x000fc80007810000 */
[----:B------:R-:W-:-:S04]  /*49d0*/  FMNMX.FTZ R100, R165, R100, !PT ;  /* 0x00000064a5647209 */ /* 0x000fc80007810000 */
[----:B------:R-:W-:-:S04]  /*49e0*/  FMNMX.FTZ R100, R166, R100, !PT ;  /* 0x00000064a6647209 */ /* 0x000fc80007810000 */
[----:B------:R-:W-:Y:S02]  /*49f0*/  FMNMX.FTZ R100, R188, R100, !PT ;  /* 0x00000064bc647209 */ /* 0x000fe40007810000 */
[----:B-1----:R-:W-:Y:S02]  /*4a00*/  FMNMX.FTZ R105, R105, R2, !PT ;  /* 0x0000000269697209 */ /* 0x002fe40007810000 */
[----:B------:R-:W-:Y:S02]  /*4a10*/  FMNMX.FTZ R100, R167, R100, !PT ;  /* 0x00000064a7647209 */ /* 0x000fe40007810000 */
[C---:B------:R-:W-:Y:S01]  /*4a20*/  FSETP.NEU.FTZ.AND P0, PT, R105.reuse, -INF , PT ;  /* 0xff8000006900780b */ /* 0x040fe20003f1d000 */
[----:B------:R-:W-:Y:S02]  /*4a30*/  FMUL.FTZ R2, R105, c[0x0][0x2d0] ;  /* 0x0000b40069027a20 */ /* 0x000fe40000410000 */
[----:B------:R-:W1:Y:S03]  /*4a40*/  SHFL.BFLY PT, R5, R100, 0x2, 0x1f ;  /* 0x0c401f0064057f89 */ /* 0x000e6600000e0000 */
[----:B------:R-:W-:-:S02]  /*4a50*/  FSEL R2, R2, RZ, P0 ;  /* 0x000000ff02027208 */ /* 0x000fc40000000000 */
[----:B------:R-:W-:-:S03]  /*4a60*/  FSETP.NEU.FTZ.AND P0, PT, R104, -INF , PT ;  /* 0xff8000006800780b */ /* 0x000fc60003f1d000 */
[----:B------:R-:W-:Y:S01]  /*4a70*/  FFMA.FTZ R0, R30, c[0x0][0x2d0], -R2 ;  /* 0x0000b4001e007a23 */ /* 0x000fe20000010802 */
[----:B------:R-:W-:-:S03]  /*4a80*/  FSEL R13, R13, RZ, P0 ;  /* 0x000000ff0d0d7208 */ /* 0x000fc60000000000 */
[----:B------:R2:W-:Y:S01]  /*4a90*/  MUFU.EX2 R203, R0 ;  /* 0x0000000000cb7308 */ /* 0x0005e20000000800 */
[----:B-1----:R-:W-:Y:S01]  /*4aa0*/  FMNMX.FTZ R100, R100, R5, !PT ;  /* 0x0000000564647209 */ /* 0x002fe20007810000 */
[----:B--2---:R-:W-:-:S04]  /*4ab0*/  FFMA.FTZ R0, R31, c[0x0][0x2d0], -R2 ;  /* 0x0000b4001f007a23 */ /* 0x004fc80000010802 */
[----:B------:R-:W1:Y:S02]  /*4ac0*/  SHFL.BFLY PT, R5, R100, 0x1, 0x1f ;  /* 0x0c201f0064057f89 */ /* 0x000e6400000e0000 */
[----:B------:R2:W3:Y:S02]  /*4ad0*/  MUFU.EX2 R202, R0 ;  /* 0x0000000000ca7308 */ /* 0x0004e40000000800 */
[----:B--2---:R-:W-:Y:S01]  /*4ae0*/  FFMA.FTZ R0, R33, c[0x0][0x2d0], -R2 ;  /* 0x0000b40021007a23 */ /* 0x004fe20000010802 */
[----:B---3--:R-:W-:-:S05]  /*4af0*/  F2FP.PACK_AB R9, R202, R203 ;  /* 0x000000cbca09723e */ /* 0x008fca00000000ff */
[----:B------:R2:W-:Y:S01]  /*4b00*/  MUFU.EX2 R205, R0 ;  /* 0x0000000000cd7308 */ /* 0x0005e20000000800 */
[----:B-1----:R-:W-:Y:S01]  /*4b10*/  FMNMX.FTZ R100, R100, R5, !PT ;  /* 0x0000000564647209 */ /* 0x002fe20007810000 */
[----:B------:R-:W-:-:S03]  /*4b20*/  FFMA.FTZ R5, R36, c[0x0][0x2d0], -R3 ;  /* 0x0000b40024057a23 */ /* 0x000fc60000010803 */
[C---:B------:R-:W-:Y:S01]  /*4b30*/  FSETP.NEU.FTZ.AND P0, PT, R100.reuse, -INF , PT ;  /* 0xff8000006400780b */ /* 0x040fe20003f1d000 */
[----:B------:R-:W-:Y:S02]  /*4b40*/  FMUL.FTZ R12, R100, c[0x0][0x2d0] ;  /* 0x0000b400640c7a20 */ /* 0x000fe40000410000 */
[----:B------:R1:W-:Y:S03]  /*4b50*/  MUFU.EX2 R229, R5 ;  /* 0x0000000500e57308 */ /* 0x0003e60000000800 */
[----:B------:R-:W-:Y:S01]  /*4b60*/  FSEL R12, R12, RZ, P0 ;  /* 0x000000ff0c0c7208 */ /* 0x000fe20000000000 */
[----:B--2---:R-:W-:-:S04]  /*4b70*/  FFMA.FTZ R0, R32, c[0x0][0x2d0], -R2 ;  /* 0x0000b40020007a23 */ /* 0x004fc80000010802 */
[----:B------:R2:W3:Y:S01]  /*4b80*/  MUFU.EX2 R207, R0 ;  /* 0x0000000000cf7308 */ /* 0x0004e20000000800 */
[----:B-1----:R-:W-:-:S07]  /*4b90*/  FFMA.FTZ R5, R40, c[0x0][0x2d0], -R3 ;  /* 0x0000b40028057a23 */ /* 0x002fce0000010803 */
[----:B------:R1:W4:Y:S01]  /*4ba0*/  MUFU.EX2 R226, R5 ;  /* 0x0000000500e27308 */ /* 0x0003220000000800 */
[----:B--2---:R-:W-:Y:S01]  /*4bb0*/  FFMA.FTZ R0, R45, c[0x0][0x2d0], -R3 ;  /* 0x0000b4002d007a23 */ /* 0x004fe20000010803 */
[----:B---3--:R-:W-:-:S06]  /*4bc0*/  F2FP.PACK_AB R11, R207, R205 ;  /* 0x000000cdcf0b723e */ /* 0x008fcc00000000ff */
[----:B------:R2:W-:Y:S01]  /*4bd0*/  MUFU.EX2 R232, R0 ;  /* 0x0000000000e87308 */ /* 0x0005e20000000800 */
[----:B-1----:R-:W-:Y:S01]  /*4be0*/  FFMA.FTZ R5, R42, c[0x0][0x2d0], -R3 ;  /* 0x0000b4002a057a23 */ /* 0x002fe20000010803 */
[----:B----4-:R-:W-:-:S06]  /*4bf0*/  F2FP.PACK_AB R8, R226, R229 ;  /* 0x000000e5e208723e */ /* 0x010fcc00000000ff */
[----:B------:R1:W-:Y:S01]  /*4c00*/  MUFU.EX2 R236, R5 ;  /* 0x0000000500ec7308 */ /* 0x0003e20000000800 */
[----:B--2---:R-:W-:-:S07]  /*4c10*/  FFMA.FTZ R0, R46, c[0x0][0x2d0], -R3 ;  /* 0x0000b4002e007a23 */ /* 0x004fce0000010803 */
[----:B------:R2:W3:Y:S01]  /*4c20*/  MUFU.EX2 R235, R0 ;  /* 0x0000000000eb7308 */ /* 0x0004e20000000800 */
[----:B-1----:R-:W-:-:S07]  /*4c30*/  FFMA.FTZ R5, R41, c[0x0][0x2d0], -R3 ;  /* 0x0000b40029057a23 */ /* 0x002fce0000010803 */
[----:B------:R-:W1:Y:S01]  /*4c40*/  MUFU.EX2 R237, R5 ;  /* 0x0000000500ed7308 */ /* 0x000e620000000800 */
[----:B--2---:R-:W-:Y:S01]  /*4c50*/  FFMA.FTZ R0, R47, c[0x0][0x2d0], -R3 ;  /* 0x0000b4002f007a23 */ /* 0x004fe20000010803 */
[----:B---3--:R-:W-:-:S06]  /*4c60*/  F2FP.PACK_AB R4, R235, R232 ;  /* 0x000000e8eb04723e */ /* 0x008fcc00000000ff */
[----:B------:R2:W-:Y:S01]  /*4c70*/  MUFU.EX2 R239, R0 ;  /* 0x0000000000ef7308 */ /* 0x0005e20000000800 */
[----:B-1----:R-:W-:-:S07]  /*4c80*/  F2FP.PACK_AB R10, R237, R236 ;  /* 0x000000eced0a723e */ /* 0x002fce00000000ff */
[----:B------:R-:W-:Y:S01]  /*4c90*/  HMMA.16816.F32 R16, R8, R120, RZ ;  /* 0x000000780810723c */ /* 0x000fe200000018ff */
[----:B--2---:R-:W-:-:S07]  /*4ca0*/  FFMA.FTZ R0, R48, c[0x0][0x2d0], -R3 ;  /* 0x0000b40030007a23 */ /* 0x004fce0000010803 */
        /* <DEDUP_REMOVED lines=20> */
[----:B------:R-:W-:Y:S01]  /*4df0*/  HMMA.16816.F32 R8, R8, R58, RZ ;  /* 0x0000003a0808723c */ /* 0x000fe200000018ff */
[----:B------:R1:W2:Y:S02]  /*4e00*/  MUFU.EX2 R238, R0 ;  /* 0x0000000000ee7308 */ /* 0x0002a40000000800 */
[----:B-1----:R-:W-:Y:S01]  /*4e10*/  FFMA.FTZ R0, R68, c[0x0][0x2d0], -R3 ;  /* 0x0000b40044007a23 */ /* 0x002fe20000010803 */
[----:B--2---:R-:W-:-:S05]  /*4e20*/  F2FP.PACK_AB R7, R238, R234 ;  /* 0x000000eaee07723e */ /* 0x004fca00000000ff */
[----:B------:R1:W-:Y:S02]  /*4e30*/  MUFU.EX2 R233, R0 ;  /* 0x0000000000e97308 */ /* 0x0003e40000000800 */
[C---:B------:R-:W-:Y:S08]  /*4e40*/  HMMA.16816.F32 R36, R4.reuse, R134, R36 ;  /* 0x000000860424723c */ /* 0x040ff00000001824 */
[----:B------:R-:W-:Y:S01]  /*4e50*/  HMMA.16816.F32 R16, R4, R72, R16 ;  /* 0x000000480410723c */ /* 0x000fe20000001810 */
[----:B-1----:R-:W-:-:S04]  /*4e60*/  FFMA.FTZ R0, R69, c[0x0][0x2d0], -R3 ;  /* 0x0000b40045007a23 */ /* 0x002fc80000010803 */
[----:B------:R1:W2:Y:S03]  /*4e70*/  MUFU.EX2 R230, R0 ;  /* 0x0000000000e67308 */ /* 0x0002a60000000800 */
[C---:B------:R-:W-:Y:S08]  /*4e80*/  HMMA.16816.F32 R32, R4.reuse, R88, R32 ;  /* 0x000000580420723c */ /* 0x040ff00000001820 */
[----:B------:R-:W-:Y:S01]  /*4e90*/  HMMA.16816.F32 R28, R4, R92, R28 ;  /* 0x0000005c041c723c */ /* 0x000fe2000000181c */
[----:B-1----:R-:W-:-:S07]  /*4ea0*/  FFMA.FTZ R0, R71, c[0x0][0x2d0], -R3 ;  /* 0x0000b40047007a23 */ /* 0x002fce0000010803 */
[C---:B------:R-:W-:Y:S01]  /*4eb0*/  HMMA.16816.F32 R24, R4.reuse, R116, R24 ;  /* 0x000000740418723c */ /* 0x040fe20000001818 */
[----:B------:R-:W-:Y:S01]  /*4ec0*/  FFMA.FTZ R3, R70, c[0x0][0x2d0], -R3 ;  /* 0x0000b40046037a23 */ /* 0x000fe20000010803 */
[----:B--2---:R-:W-:Y:S01]  /*4ed0*/  F2FP.PACK_AB R96, R230, R233 ;  /* 0x000000e9e660723e */ /* 0x004fe200000000ff */
[----:B------:R1:W-:Y:S05]  /*4ee0*/  MUFU.EX2 R228, R0 ;  /* 0x0000000000e47308 */ /* 0x0003ea0000000800 */
[C---:B------:R-:W-:Y:S03]  /*4ef0*/  HMMA.16816.F32 R20, R4.reuse, R132, R20 ;  /* 0x000000840414723c */ /* 0x040fe60000001814 */
[----:B------:R-:W2:Y:S05]  /*4f00*/  MUFU.EX2 R206, R3 ;  /* 0x0000000300ce7308 */ /* 0x000eaa0000000800 */
[----:B------:R-:W-:Y:S01]  /*4f10*/  HMMA.16816.F32 R84, R4, R172, R84 ;  /* 0x000000ac0454723c */ /* 0x000fe20000001854 */
[----:B-1----:R-:W-:-:S04]  /*4f20*/  FFMA.FTZ R0, R50, c[0x0][0x2d0], -R2 ;  /* 0x0000b40032007a23 */ /* 0x002fc80000010802 */
[----:B------:R1:W-:Y:S03]  /*4f30*/  MUFU.EX2 R201, R0 ;  /* 0x0000000000c97308 */ /* 0x0003e60000000800 */
[----:B------:R-:W-:Y:S01]  /*4f40*/  HMMA.16816.F32 R124, R4, R74, R124 ;  /* 0x0000004a047c723c */ /* 0x000fe2000000187c */
[----:B--2---:R-:W-:Y:S01]  /*4f50*/  F2FP.PACK_AB R98, R206, R228 ;  /* 0x000000e4ce62723e */ /* 0x004fe200000000ff */
[----:B------:R-:W-:-:S06]  /*4f60*/  @P6 IMAD.HI.U32 R3, R164, c[0x0][0x2c8], RZ ;  /* 0x0000b200a4036a27 */ /* 0x000fcc00078e00ff */
[----:B------:R-:W-:Y:S01]  /*4f70*/  HMMA.16816.F32 R140, R4, R90, R140 ;  /* 0x0000005a048c723c */ /* 0x000fe2000000188c */
[----:B------:R-:W-:Y:S02]  /*4f80*/  @P6 SHF.R.U32.HI R164, RZ, c[0x0][0x2cc], R3 ;  /* 0x0000b300ffa46a19 */ /* 0x000fe40000011603 */
[----:B------:R-:W-:-:S03]  /*4f90*/  ISETP.LE.AND P6, PT, R243, c[0x0][0x32c], PT ;  /* 0x0000cb00f3007a0c */ /* 0x000fc60003fc3270 */
[----:B------:R-:W-:Y:S02]  /*4fa0*/  IMAD.IADD R3, R241, 0x1, R164 ;  /* 0x00000001f1037824 */ /* 0x000fe400078e02a4 */
[--C-:B-1----:R-:W-:Y:S01]  /*4fb0*/  FFMA.FTZ R0, R51, c[0x0][0x2d0], -R2.reuse ;  /* 0x0000b40033007a23 */ /* 0x102fe20000010802 */
[C---:B------:R-:W-:Y:S03]  /*4fc0*/  HMMA.16816.F32 R156, R4.reuse, R94, R156 ;  /* 0x0000005e049c723c */ /* 0x040fe6000000189c */
[----:B------:R1:W2:Y:S05]  /*4fd0*/  MUFU.EX2 R200, R0 ;  /* 0x0000000000c87308 */ /* 0x0002aa0000000800 */
[C---:B------:R-:W-:Y:S08]  /*4fe0*/  HMMA.16816.F32 R64, R4.reuse, R118, R64 ;  /* 0x000000760440723c */ /* 0x040ff00000001840 */
[----:B------:R-:W-:Y:S01]  /*4ff0*/  HMMA.16816.F32 R8, R4, R174, R8 ;  /* 0x000000ae0408723c */ /* 0x000fe20000001808 */
[--C-:B-1----:R-:W-:Y:S01]  /*5000*/  FFMA.FTZ R0, R52, c[0x0][0x2d0], -R2.reuse ;  /* 0x0000b40034007a23 */ /* 0x102fe20000010802 */
[----:B--2---:R-:W-:Y:S01]  /*5010*/  F2FP.PACK_AB R97, R200, R201 ;  /* 0x000000c9c861723e */ /* 0x004fe200000000ff */
[----:B------:R-:W-:-:S02]  /*5020*/  FFMA.FTZ R2, R53, c[0x0][0x2d0], -R2 ;  /* 0x0000b40035027a23 */ /* 0x000fc40000010802 */
[----:B------:R1:W-:Y:S08]  /*5030*/  MUFU.EX2 R199, R0 ;  /* 0x0000000000c77308 */ /* 0x0003f00000000800 */
[----:B------:R-:W2:Y:S01]  /*5040*/  MUFU.EX2 R198, R2 ;  /* 0x0000000200c67308 */ /* 0x000ea20000000800 */
[----:B-1----:R-:W-:-:S07]  /*5050*/  FFMA.FTZ R0, R44, c[0x0][0x2d0], -R13 ;  /* 0x0000b4002c007a23 */ /* 0x002fce000001080d */
[----:B------:R1:W-:Y:S01]  /*5060*/  MUFU.EX2 R197, R0 ;  /* 0x0000000000c57308 */ /* 0x0003e20000000800 */
[----:B--2---:R-:W-:-:S07]  /*5070*/  F2FP.PACK_AB R99, R198, R199 ;  /* 0x000000c7c663723e */ /* 0x004fce00000000ff */
[----:B------:R-:W-:Y:S01]  /*5080*/  HMMA.16816.F32 R112, R96, R108, R16 ;  /* 0x0000006c6070723c */ /* 0x000fe20000001810 */
[----:B-1----:R-:W-:-:S07]  /*5090*/  FFMA.FTZ R0, R54, c[0x0][0x2d0], -R13 ;  /* 0x0000b40036007a23 */ /* 0x002fce000001080d */
[C---:B------:R-:W-:Y:S01]  /*50a0*/  HMMA.16816.F32 R128, R96.reuse, R160, R32 ;  /* 0x000000a06080723c */ /* 0x040fe20000001820 */
[----:B------:R1:W2:Y:S07]  /*50b0*/  MUFU.EX2 R194, R0 ;  /* 0x0000000000c27308 */ /* 0x0002ae0000000800 */
[C---:B------:R-:W-:Y:S08]  /*50c0*/  HMMA.16816.F32 R144, R96.reuse, R168, R28 ;  /* 0x000000a86090723c */ /* 0x040ff0000000181c */
[----:B------:R-:W-:Y:S01]  /*50d0*/  HMMA.16816.F32 R52, R96, R176, R24 ;  /* 0x000000b06034723c */ /* 0x000fe20000001818 */
[----:B-1----:R-:W-:Y:S01]  /*50e0*/  FFMA.FTZ R0, R82, c[0x0][0x2d0], -R13 ;  /* 0x0000b40052007a23 */ /* 0x002fe2000001080d */
[----:B--2---:R-:W-:-:S03]  /*50f0*/  F2FP.PACK_AB R4, R194, R197 ;  /* 0x000000c5c204723e */ /* 0x004fc600000000ff */
[----:B------:R1:W-:Y:S03]  /*5100*/  MUFU.EX2 R195, R0 ;  /* 0x0000000000c37308 */ /* 0x0003e60000000800 */
[C---:B------:R-:W-:Y:S08]  /*5110*/  HMMA.16816.F32 R68, R96.reuse, R180, R20 ;  /* 0x000000b46044723c */ /* 0x040ff00000001814 */
        /* <DEDUP_REMOVED lines=9> */
[----:B------:R-:W-:Y:S01]  /*51b0*/  HMMA.16816.F32 R64, R96, R178, R64 ;  /* 0x000000b26040723c */ /* 0x000fe20000001840 */
[----:B-1----:R-:W-:-:S04]  /*51c0*/  FFMA.FTZ R0, R49, c[0x0][0x2d0], -R12 ;  /* 0x0000b40031007a23 */ /* 0x002fc8000001080c */
[----:B------:R1:W2:Y:S02]  /*51d0*/  MUFU.EX2 R51, R0 ;  /* 0x0000000000337308 */ /* 0x0002a40000000800 */
[----:B-1----:R-:W-:Y:S01]  /*51e0*/  FFMA.FTZ R0, R80, c[0x0][0x2d0], -R12 ;  /* 0x0000b40050007a23 */ /* 0x002fe2000001080c */
[----:B--2---:R-:W-:-:S05]  /*51f0*/  F2FP.PACK_AB R5, R51, R44 ;  /* 0x0000002c3305723e */ /* 0x004fca00000000ff */
[----:B------:R1:W-:Y:S02]  /*5200*/  MUFU.EX2 R193, R0 ;  /* 0x0000000000c17308 */ /* 0x0003e40000000800 */
[----:B-1----:R-:W-:Y:S02]  /*5210*/  FFMA.FTZ R0, R81, c[0x0][0x2d0], -R12 ;  /* 0x0000b40051007a23 */ /* 0x002fe4000001080c */
[C---:B------:R-:W-:Y:S04]  /*5220*/  HMMA.16816.F32 R80, R96.reuse, R182, R36 ;  /* 0x000000b66050723c */ /* 0x040fe80000001824 */
[----:B------:R1:W2:Y:S04]  /*5230*/  MUFU.EX2 R50, R0 ;  /* 0x0000000000327308 */ /* 0x0002a80000000800 */
[----:B------:R-:W-:Y:S01]  /*5240*/  HMMA.16816.F32 R96, R96, R186, R8 ;  /* 0x000000ba6060723c */ /* 0x000fe20000001808 */
[----:B-1----:R-:W-:Y:S01]  /*5250*/  FFMA.FTZ R0, R148, c[0x0][0x2d0], -R13 ;  /* 0x0000b40094007a23 */ /* 0x002fe2000001080d */
[----:B--2---:R-:W-:-:S03]  /*5260*/  F2FP.PACK_AB R7, R50, R193 ;  /* 0x000000c13207723e */ /* 0x004fc600000000ff */
[----:B------:R1:W-:Y:S04]  /*5270*/  MUFU.EX2 R48, R0 ;  /* 0x0000000000307308 */ /* 0x0003e80000000800 */
[C---:B------:R-:W-:Y:S08]  /*5280*/  HMMA.16816.F32 R32, R4.reuse, R120, RZ ;  /* 0x000000780420723c */ /* 0x040ff000000018ff */
[----:B------:R-:W-:Y:S01]  /*5290*/  HMMA.16816.F32 R24, R4, R136, RZ ;  /* 0x000000880418723c */ /* 0x000fe200000018ff */
[----:B-1----:R-:W-:-:S04]  /*52a0*/  FFMA.FTZ R0, R149, c[0x0][0x2d0], -R13 ;  /* 0x0000b40095007a23 */ /* 0x002fc8000001080d */
[----:B------:R1:W2:Y:S03]  /*52b0*/  MUFU.EX2 R47, R0 ;  /* 0x00000000002f7308 */ /* 0x0002a60000000800 */
[C---:B------:R-:W-:Y:S08]  /*52c0*/  HMMA.16816.F32 R8, R4.reuse, R152, RZ ;  /* 0x000000980408723c */ /* 0x040ff000000018ff */
[----:B------:R-:W-:Y:S01]  /*52d0*/  HMMA.16816.F32 R16, R4, R60, RZ ;  /* 0x0000003c0410723c */ /* 0x000fe200000018ff */
[----:B-1----:R-:W-:-:S07]  /*52e0*/  FFMA.FTZ R0, R150, c[0x0][0x2d0], -R13 ;  /* 0x0000b40096007a23 */ /* 0x002fce000001080d */
[C---:B------:R-:W-:Y:S01]  /*52f0*/  HMMA.16816.F32 R20, R4.reuse, R76, RZ ;  /* 0x0000004c0414723c */ /* 0x040fe200000018ff */
[----:B------:R1:W-:Y:S07]  /*5300*/  MUFU.EX2 R46, R0 ;  /* 0x00000000002e7308 */ /* 0x0003ee0000000800 */
[C---:B------:R-:W-:Y:S08]  /*5310*/  HMMA.16816.F32 R120, R4.reuse, R122, RZ ;  /* 0x0000007a0478723c */ /* 0x040ff000000018ff */
[----:B------:R-:W-:Y:S01]  /*5320*/  HMMA.16816.F32 R136, R4, R138, RZ ;  /* 0x0000008a0488723c */ /* 0x000fe200000018ff */
[----:B-1----:R-:W-:-:S04]  /*5330*/  FFMA.FTZ R0, R151, c[0x0][0x2d0], -R13 ;  /* 0x0000b40097007a23 */ /* 0x002fc8000001080d */
[----:B------:R1:W3:Y:S03]  /*5340*/  MUFU.EX2 R49, R0 ;  /* 0x0000000000317308 */ /* 0x0002e60000000800 */
        /* <DEDUP_REMOVED lines=8> */
[----:B------:R1:W4:Y:S02]  /*53d0*/  MUFU.EX2 R15, R0 ;  /* 0x00000000000f7308 */ /* 0x0003240000000800 */
[----:B--2---:R-:W-:Y:S02]  /*53e0*/  F2FP.PACK_AB R4, R47, R48 ;  /* 0x000000302f04723e */ /* 0x004fe400000000ff */
[----:B---3--:R-:W-:Y:S01]  /*53f0*/  F2FP.PACK_AB R6, R49, R46 ;  /* 0x0000002e3106723e */ /* 0x008fe200000000ff */
[----:B-1----:R-:W-:Y:S01]  /*5400*/  FFMA.FTZ R0, R103, c[0x0][0x2d0], -R12 ;  /* 0x0000b40067007a23 */ /* 0x002fe2000001080c */
[----:B----4-:R-:W-:-:S03]  /*5410*/  F2FP.PACK_AB R5, R15, R14 ;  /* 0x0000000e0f05723e */ /* 0x010fc600000000ff */
[----:B------:R1:W-:Y:S02]  /*5420*/  MUFU.EX2 R36, R0 ;  /* 0x0000000000247308 */ /* 0x0003e40000000800 */
[----:B-1----:R-:W-:-:S06]  /*5430*/  FFMA.FTZ R0, R107, c[0x0][0x2d0], -R12 ;  /* 0x0000b4006b007a23 */ /* 0x002fcc000001080c */
        /* <DEDUP_REMOVED lines=12> */
[----:B--2---:R-:W-:Y:S01]  /*5500*/  F2FP.PACK_AB R92, R39, R38 ;  /* 0x00000026275c723e */ /* 0x004fe200000000ff */
[----:B------:R1:W-:Y:S06]  /*5510*/  MUFU.EX2 R45, R0 ;  /* 0x00000000002d7308 */ /* 0x0003ec0000000800 */
        /* <DEDUP_REMOVED lines=12> */
[----:B-1----:R-:W-:-:S06]  /*55e0*/  FFMA.FTZ R0, R166, c[0x0][0x2d0], -R12 ;  /* 0x0000b400a6007a23 */ /* 0x002fcc000001080c */
[----:B------:R-:W-:Y:S01]  /*55f0*/  FADD.FTZ R5, R229, R226 ;  /* 0x000000e2e5057221 */ /* 0x000fe20000010000 */
[----:B------:R-:W1:Y:S01]  /*5600*/  MUFU.EX2 R8, R0 ;  /* 0x0000000000087308 */ /* 0x000e620000000800 */
[----:B------:R-:W-:Y:S02]  /*5610*/  FADD.FTZ R7, R203, R202 ;  /* 0x000000cacb077221 */ /* 0x000fe40000010000 */
[----:B------:R-:W-:Y:S02]  /*5620*/  FADD.FTZ R6, R197, R194 ;  /* 0x000000c2c5067221 */ /* 0x000fe40000010000 */
[----:B------:R-:W-:Y:S02]  /*5630*/  FADD.FTZ R4, R44, R51 ;  /* 0x000000332c047221 */ /* 0x000fe40000010000 */
[----:B------:R-:W-:Y:S02]  /*5640*/  FADD.FTZ R5, R236, R5 ;  /* 0x00000005ec057221 */ /* 0x000fe40000010000 */
[----:B------:R-:W-:-:S02]  /*5650*/  FADD.FTZ R7, R205, R7 ;  /* 0x00000007cd077221 */ /* 0x000fc40000010000 */
[----:B------:R-:W-:Y:S02]  /*5660*/  FADD.FTZ R6, R195, R6 ;  /* 0x00000006c3067221 */ /* 0x000fe40000010000 */
[----:B------:R-:W-:Y:S02]  /*5670*/  FADD.FTZ R4, R193, R4 ;  /* 0x00000004c1047221 */ /* 0x000fe40000010000 */
[----:B------:R-:W-:Y:S01]  /*5680*/  FADD.FTZ R5, R237, R5 ;  /* 0x00000005ed057221 */ /* 0x000fe20000010000 */
[----:B-1----:R-:W-:Y:S01]  /*5690*/  F2FP.PACK_AB R93, R8, R9 ;  /* 0x00000009085d723e */ /* 0x002fe200000000ff */
[----:B------:R-:W-:Y:S02]  /*56a0*/  FADD.FTZ R7, R207, R7 ;  /* 0x00000007cf077221 */ /* 0x000fe40000010000 */
[----:B------:R-:W-:Y:S02]  /*56b0*/  FADD.FTZ R6, R196, R6 ;  /* 0x00000006c4067221 */ /* 0x000fe40000010000 */
[----:B------:R-:W-:-:S02]  /*56c0*/  FADD.FTZ R4, R50, R4 ;  /* 0x0000000432047221 */ /* 0x000fc40000010000 */
[----:B------:R-:W-:Y:S02]  /*56d0*/  FADD.FTZ R5, R232, R5 ;  /* 0x00000005e8057221 */ /* 0x000fe40000010000 */
[----:B------:R-:W-:Y:S02]  /*56e0*/  FADD.FTZ R11, R204, R7 ;  /* 0x00000007cc0b7221 */ /* 0x000fe40000010000 */
[----:B------:R-:W-:Y:S02]  /*56f0*/  FFMA.FTZ R0, R188, c[0x0][0x2d0], -R12 ;  /* 0x0000b400bc007a23 */ /* 0x000fe4000001080c */
[----:B------:R-:W-:Y:S02]  /*5700*/  FADD.FTZ R10, R48, R6 ;  /* 0x00000006300a7221 */ /* 0x000fe40000010000 */
[----:B------:R-:W-:Y:S01]  /*5710*/  FADD.FTZ R6, R14, R4 ;  /* 0x000000040e067221 */ /* 0x000fe20000010000 */
[----:B------:R1:W-:Y:S01]  /*5720*/  MUFU.EX2 R2, R0 ;  /* 0x0000000000027308 */ /* 0x0003e20000000800 */
[----:B------:R-:W-:-:S02]  /*5730*/  FADD.FTZ R7, R235, R5 ;  /* 0x00000005eb077221 */ /* 0x000fc40000010000 */
[----:B------:R-:W-:Y:S02]  /*5740*/  FADD.FTZ R5, R231, R11 ;  /* 0x0000000be7057221 */ /* 0x000fe40000010000 */
[----:B------:R-:W-:Y:S02]  /*5750*/  FADD.FTZ R4, R47, R10 ;  /* 0x0000000a2f047221 */ /* 0x000fe40000010000 */
[----:B------:R-:W-:Y:S02]  /*5760*/  FADD.FTZ R6, R15, R6 ;  /* 0x000000060f067221 */ /* 0x000fe40000010000 */
[----:B------:R-:W-:Y:S02]  /*5770*/  FADD.FTZ R11, R239, R7 ;  /* 0x00000007ef0b7221 */ /* 0x000fe40000010000 */
[----:B------:R-:W-:Y:S02]  /*5780*/  FADD.FTZ R10, R234, R5 ;  /* 0x00000005ea0a7221 */ /* 0x000fe40000010000 */
[----:B------:R-:W-:-:S02]  /*5790*/  FADD.FTZ R7, R46, R4 ;  /* 0x000000042e077221 */ /* 0x000fc40000010000 */
[----:B------:R-:W-:Y:S02]  /*57a0*/  FADD.FTZ R4, R36, R6 ;  /* 0x0000000624047221 */ /* 0x000fe40000010000 */
[----:B-1----:R-:W-:Y:S02]  /*57b0*/  FFMA.FTZ R0, R167, c[0x0][0x2d0], -R12 ;  /* 0x0000b400a7007a23 */ /* 0x002fe4000001080c */
[----:B------:R-:W-:Y:S02]  /*57c0*/  FADD.FTZ R5, R240, R11 ;  /* 0x0000000bf0057221 */ /* 0x000fe40000010000 */
[----:B------:R-:W-:Y:S02]  /*57d0*/  FADD.FTZ R6, R238, R10 ;  /* 0x0000000aee067221 */ /* 0x000fe40000010000 */
[----:B------:R-:W1:Y:S01]  /*57e0*/  MUFU.EX2 R0, R0 ;  /* 0x0000000000007308 */ /* 0x000e620000000800 */
[----:B------:R-:W-:Y:S02]  /*57f0*/  FADD.FTZ R7, R49, R7 ;  /* 0x0000000731077221 */ /* 0x000fe40000010000 */
[----:B------:R-:W-:-:S02]  /*5800*/  FADD.FTZ R4, R37, R4 ;  /* 0x0000000425047221 */ /* 0x000fc40000010000 */
[----:B------:R-:W-:Y:S02]  /*5810*/  FADD.FTZ R5, R233, R5 ;  /* 0x00000005e9057221 */ /* 0x000fe40000010000 */
[----:B------:R-:W-:Y:S02]  /*5820*/  FADD.FTZ R6, R201, R6 ;  /* 0x00000006c9067221 */ /* 0x000fe40000010000 */
[----:B------:R-:W-:Y:S02]  /*5830*/  FADD.FTZ R7, R38, R7 ;  /* 0x0000000726077221 */ /* 0x000fe40000010000 */
[----:B------:R-:W-:Y:S02]  /*5840*/  FADD.FTZ R9, R9, R4 ;  /* 0x0000000409097221 */ /* 0x000fe40000010000 */
[----:B------:R-:W-:Y:S02]  /*5850*/  FADD.FTZ R4, R230, R5 ;  /* 0x00000005e6047221 */ /* 0x000fe40000010000 */
[----:B------:R-:W-:Y:S01]  /*5860*/  FADD.FTZ R5, R200, R6 ;  /* 0x00000006c8057221 */ /* 0x000fe20000010000 */
[----:B-1----:R-:W-:Y:S01]  /*5870*/  F2FP.PACK_AB R95, R0, R2 ;  /* 0x00000002005f723e */ /* 0x002fe200000000ff */
        /* <DEDUP_REMOVED lines=9> */
[----:B------:R-:W-:Y:S01]  /*5910*/  HMMA.16816.F32 R120, R92, R110, R120 ;  /* 0x0000006e5c78723c */ /* 0x000fe20000001878 */
[----:B------:R-:W-:Y:S01]  /*5920*/  FADD.FTZ R2, R13, R6 ;  /* 0x000000060d027221 */ /* 0x000fe20000010000 */
[----:B------:R-:W-:Y:S01]  /*5930*/  STL [R1+0x8], R7 ;  /* 0x0000080701007387 */ /* 0x000fe20000100800 */
[----:B------:R-:W-:-:S03]  /*5940*/  FADD.FTZ R0, R0, R8 ;  /* 0x0000000800007221 */ /* 0x000fc60000010000 */
[----:B------:R-:W-:Y:S02]  /*5950*/  STL [R1+0x4], R4 ;  /* 0x0000040401007387 */ /* 0x000fe40000100800 */
[C---:B------:R-:W-:Y:S02]  /*5960*/  HMMA.16816.F32 R132, R92.reuse, R160, R24 ;  /* 0x000000a05c84723c */ /* 0x040fe40000001818 */
[----:B------:R1:W-:Y:S04]  /*5970*/  STL [R1+0xc], R2 ;  /* 0x00000c0201007387 */ /* 0x0003e80000100800 */
[----:B------:R2:W-:Y:S02]  /*5980*/  STL [R1+0x10], R0 ;  /* 0x0000100001007387 */ /* 0x0005e40000100800 */
[C---:B------:R-:W-:Y:S08]  /*5990*/  HMMA.16816.F32 R136, R92.reuse, R162, R136 ;  /* 0x000000a25c88723c */ /* 0x040ff00000001888 */
[C---:B------:R-:W-:Y:S08]  /*59a0*/  HMMA.16816.F32 R148, R92.reuse, R168, R148 ;  /* 0x000000a85c94723c */ /* 0x040ff00000001894 */
[----:B------:R-:W-:Y:S01]  /*59b0*/  HMMA.16816.F32 R152, R92, R170, R152 ;  /* 0x000000aa5c98723c */ /* 0x000fe20000001898 */
[----:B-1----:R-:W-:-:S07]  /*59c0*/  IADD3 R2, R3, c[0x0][0x328], RZ ;  /* 0x0000ca0003027a10 */ /* 0x002fce0007ffe0ff */
[C---:B------:R-:W-:Y:S08]  /*59d0*/  HMMA.16816.F32 R56, R92.reuse, R176, R16 ;  /* 0x000000b05c38723c */ /* 0x040ff00000001810 */
[C---:B------:R-:W-:Y:S08]  /*59e0*/  HMMA.16816.F32 R60, R92.reuse, R178, R60 ;  /* 0x000000b25c3c723c */ /* 0x040ff0000000183c */
[C---:B------:R-:W-:Y:S08]  /*59f0*/  HMMA.16816.F32 R72, R92.reuse, R180, R20 ;  /* 0x000000b45c48723c */ /* 0x040ff00000001814 */
[C---:B------:R-:W-:Y:S08]  /*5a00*/  HMMA.16816.F32 R76, R92.reuse, R182, R76 ;  /* 0x000000b65c4c723c */ /* 0x040ff0000000184c */
[C---:B------:R-:W-:Y:S08]  /*5a10*/  HMMA.16816.F32 R88, R92.reuse, R184, R28 ;  /* 0x000000b85c58723c */ /* 0x040ff0000000181c */
[----:B------:R-:W-:Y:S01]  /*5a20*/  HMMA.16816.F32 R92, R92, R186, R40 ;  /* 0x000000ba5c5c723c */ /* 0x000fe20000001828 */
[----:B------:R-:W-:Y:S07]  /*5a30*/  @!P6 BRA `(.L_x_188) ;  /* 0x000001100000e947 */ /* 0x000fee0003800000 */
[C---:B--2---:R-:W-:Y:S02]  /*5a40*/  ISETP.GT.AND P0, PT, R3.reuse, RZ, PT ;  /* 0x000000ff0300720c */ /* 0x044fe40003f04270 */
[----:B------:R-:W-:-:S11]  /*5a50*/  IADD3 R0, R3, -0x1, RZ ;  /* 0xffffffff03007810 */ /* 0x000fd60007ffe0ff */
[----:B------:R-:W-:Y:S05]  /*5a60*/  @P0 BRA `(.L_x_189) ;  /* 0x0000007000000947 */ /* 0x000fea0003800000 */
[----:B------:R-:W-:Y:S02]  /*5a70*/  IMAD.MOV.U32 R4, RZ, RZ, 0x1 ;  /* 0x00000001ff047424 */ /* 0x000fe400078e00ff */
[----:B------:R-:W-:-:S03]  /*5a80*/  IMAD.MOV R0, RZ, RZ, -R3 ;  /* 0x000000ffff007224 */ /* 0x000fc600078e0a03 */
[----:B------:R-:W-:-:S13]  /*5a90*/  ISETP.NE.AND P0, PT, R4, c[0x0][0x32c], PT ;  /* 0x0000cb0004007a0c */ /* 0x000fda0003f05270 */
[----:B------:R-:W-:-:S05]  /*5aa0*/  @P0 IMAD.HI.U32 R3, R0, c[0x0][0x330], RZ ;  /* 0x0000cc0000030a27 */ /* 0x000fca00078e00ff */
[----:B------:R-:W-:-:S04]  /*5ab0*/  @P0 SHF.R.U32.HI R0, RZ, c[0x0][0x334], R3 ;  /* 0x0000cd00ff000a19 */ /* 0x000fc80000011603 */
[----:B------:R-:W-:Y:S01]  /*5ac0*/  LOP3.LUT R0, RZ, R0, RZ, 0x33, !PT ;  /* 0x00000000ff007212 */ /* 0x000fe200078e33ff */
[----:B------:R-:W-:Y:S05]  /*5ad0*/  BRA `(.L_x_190) ;  /* 0x0000004000007947 */ /* 0x000fea0003800000 */
.L_x_189:
[----:B------:R-:W-:-:S04]  /*5ae0*/  MOV R3, 0x1 ;  /* 0x0000000100037802 */ /* 0x000fc80000000f00 */
[----:B------:R-:W-:-:S13]  /*5af0*/  ISETP.NE.AND P0, PT, R3, c[0x0][0x32c], PT ;  /* 0x0000cb0003007a0c */ /* 0x000fda0003f05270 */
[----:B------:R-:W-:-:S05]  /*5b00*/  @P0 IMAD.HI.U32 R3, R0, c[0x0][0x330], RZ ;  /* 0x0000cc0000030a27 */ /* 0x000fca00078e00ff */
[----:B------:R-:W-:Y:S02]  /*5b10*/  @P0 SHF.R.U32.HI R0, RZ, c[0x0][0x334], R3 ;  /* 0x0000cd00ff000a19 */ /* 0x000fe40000011603 */
.L_x_190:
[----:B------:R-:W-:-:S05]  /*5b20*/  MOV R3, c[0x0][0x32c] ;  /* 0x0000cb0000037a02 */ /* 0x000fca0000000f00 */
[----:B------:R-:W-:-:S05]  /*5b30*/  IMAD R0, R0, R3, c[0x0][0x32c] ;  /* 0x0000cb0000007624 */ /* 0x000fca00078e0203 */
[----:B------:R-:W-:-:S05]  /*5b40*/  IMNMX R2, R2, R0, PT ;  /* 0x0000000002027217 */ /* 0x000fca0003800200 */
.L_x_188:
[----:B--2---:R-:W-:-:S05]  /*5b50*/  IMAD.HI R2, R2, 0x2aaaaaab, RZ ;  /* 0x2aaaaaab02027827 */ /* 0x004fca00078e02ff */
[----:B------:R-:W-:-:S04]  /*5b60*/  SHF.R.U32.HI R0, RZ, 0x1f, R2 ;  /* 0x0000001fff007819 */ /* 0x000fc80000011602 */
[----:B------:R-:W-:-:S04]  /*5b70*/  LEA.HI.SX32 R2, R2, R0, 0x1d ;  /* 0x0000000002027211 */ /* 0x000fc800078feaff */
[----:B------:R-:W-:-:S04]  /*5b80*/  IMNMX R252, R242, R2, !PT ;  /* 0x00000002f2fc7217 */ /* 0x000fc80007800200 */
[----:B------:R-:W-:-:S13]  /*5b90*/  ISETP.GE.AND P0, PT, R224, R252, PT ;  /* 0x000000fce000720c */ /* 0x000fda0003f06270 */
[----:B------:R-:W-:Y:S05]  /*5ba0*/  @!P0 BRA `(.L_x_191) ;  /* 0x0000475000008947 */ /* 0x000fea0003800000 */
[----:B------:R-:W2:Y:S04]  /*5bb0*/  LDL R8, [R1+0x2c] ;  /* 0x00002c0001087983 */ /* 0x000ea80000100800 */
[----:B------:R-:W3:Y:S01]  /*5bc0*/  LDL R5, [R1+0x28] ;  /* 0x0000280001057983 */ /* 0x000ee20000100800 */
[----:B------:R-:W-:Y:S01]  /*5bd0*/  SHF.R.S32.HI R3, RZ, 0x1f, R227 ;  /* 0x0000001fff037819 */ /* 0x000fe200000114e3 */
[----:B------:R-:W-:Y:S01]  /*5be0*/  IMAD.MOV.U32 R103, RZ, RZ, R105 ;  /* 0x000000ffff677224 */ /* 0x000fe200078e0069 */
[C---:B------:R-:W-:Y:S01]  /*5bf0*/  IADD3 R6, R227.reuse, 0x20, RZ ;  /* 0x00000020e3067810 */ /* 0x040fe20007ffe0ff */
[----:B------:R-:W-:Y:S01]  /*5c00*/  IMAD.MOV.U32 R101, RZ, RZ, R106 ;  /* 0x000000ffff657224 */ /* 0x000fe200078e006a */
[C---:B------:R-:W-:Y:S01]  /*5c10*/  SHF.L.U64.HI R228, R227.reuse, 0x1, R3 ;  /* 0x00000001e3e47819 */ /* 0x040fe20000010203 */
[----:B------:R-:W-:Y:S01]  /*5c20*/  IMAD.MOV.U32 R108, RZ, RZ, R100 ;  /* 0x000000ffff6c7224 */ /* 0x000fe200078e0064 */
[C---:B------:R-:W-:Y:S01]  /*5c30*/  IADD3 R3, R227.reuse, 0x40, RZ ;  /* 0x00000040e3037810 */ /* 0x040fe20007ffe0ff */
[----:B------:R-:W-:Y:S01]  /*5c40*/  IMAD.MOV.U32 R107, RZ, RZ, R104 ;  /* 0x000000ffff6b7224 */ /* 0x000fe200078e0068 */
[C---:B------:R-:W-:Y:S01]  /*5c50*/  IADD3 R4, R227.reuse, 0x40, RZ ;  /* 0x00000040e3047810 */ /* 0x040fe20007ffe0ff */
[----:B------:R-:W-:Y:S01]  /*5c60*/  IMAD.MOV.U32 R226, RZ, RZ, R224 ;  /* 0x000000ffffe27224 */ /* 0x000fe200078e00e0 */
[----:B------:R-:W-:Y:S01]  /*5c70*/  SHF.R.S32.HI R3, RZ, 0x1f, R3 ;  /* 0x0000001fff037819 */ /* 0x000fe20000011403 */
[C---:B------:R-:W-:Y:S01]  /*5c80*/  IMAD.SHL.U32 R0, R227.reuse, 0x2, RZ ;  /* 0x00000002e3007824 */ /* 0x040fe200078e00ff */
[----:B------:R-:W-:-:S02]  /*5c90*/  IADD3 R7, R227, 0x20, RZ ;  /* 0x00000020e3077810 */ /* 0x000fc40007ffe0ff */
[----:B------:R-:W-:Y:S02]  /*5ca0*/  SHF.R.S32.HI R6, RZ, 0x1f, R6 ;  /* 0x0000001fff067819 */ /* 0x000fe40000011406 */
[----:B------:R-:W-:Y:S02]  /*5cb0*/  LEA.HI R3, R3, R4, RZ, 0x3 ;  /* 0x0000000403037211 */ /* 0x000fe400078f18ff */
[----:B------:R-:W-:Y:S02]  /*5cc0*/  LEA.HI R6, R6, R7, RZ, 0x3 ;  /* 0x0000000706067211 */ /* 0x000fe400078f18ff */
[----:B------:R-:W-:Y:S02]  /*5cd0*/  LOP3.LUT R3, R3, 0xfffffff8, RZ, 0xc0, !PT ;  /* 0xfffffff803037812 */ /* 0x000fe400078ec0ff */
[----:B------:R-:W-:-:S03]  /*5ce0*/  LOP3.LUT R6, R6, 0xfffffff8, RZ, 0xc0, !PT ;  /* 0xfffffff806067812 */ /* 0x000fc600078ec0ff */
[C---:B------:R-:W-:Y:S02]  /*5cf0*/  IMAD.SHL.U32 R232, R3.reuse, 0x2, RZ ;  /* 0x0000000203e87824 */ /* 0x040fe400078e00ff */
[C---:B------:R-:W-:Y:S01]  /*5d00*/  IMAD.SHL.U32 R230, R6.reuse, 0x2, RZ ;  /* 0x0000000206e67824 */ /* 0x040fe200078e00ff */
[----:B--2---:R-:W-:Y:S02]  /*5d10*/  SHF.L.U64.HI R229, R6, 0x1, R8 ;  /* 0x0000000106e57819 */ /* 0x004fe40000010208 */
[----:B---3--:R-:W-:Y:S02]  /*5d20*/  SHF.L.U64.HI R231, R3, 0x1, R5 ;  /* 0x0000000103e77819 */ /* 0x008fe40000010205 */
.L_x_212:
[----:B------:R-:W2:Y:S01]  /*5d30*/  LDL R0, [R1+0x14] ;  /* 0x0000140001007983 */ /* 0x000ea20000100800 */
[----:B------:R-:W-:Y:S04]  /*5d40*/  DEPBAR.LE SB0, 0x0 ;  /* 0x000080000000791a */ /* 0x000fe80000000000 */
[----:B------:R-:W-:Y:S06]  /*5d50*/  BAR.SYNC.DEFER_BLOCKING 0x0 ;  /* 0x0000000000007b1d */ /* 0x000fec0000010000 */
        /* <DEDUP_REMOVED lines=8> */
[----:B------:R1:W1:Y:S04]  /*5de0*/  LDSM.16.M88.4 R176, [R221] ;  /* 0x00000000ddb0783b */ /* 0x0002680000000200 */
[----:B------:R1:W1:Y:S01]  /*5df0*/  LDSM.16.M88.4 R180, [R220] ;  /* 0x00000000dcb4783b */ /* 0x0002620000000200 */
[----:B--2---:R-:W-:Y:S11]  /*5e00*/  ISETP.GT.AND P0, PT, R0, R226, PT ;  /* 0x000000e20000720c */ /* 0x004ff60003f04270 */
[----:B------:R-:W-:Y:S02]  /*5e10*/  @!UPT UIADD3 URZ, URZ, URZ, URZ ;  /* 0x0000003f3f3ff290 */ /* 0x000fe4000fffe03f */
[----:B------:R-:W-:-:S05]  /*5e20*/  @P0 BRA `(.L_x_192) ;  /* 0x0000039000000947 */ /* 0x000fca0003800000 */
[----:B-1-34-:R-:W-:Y:S01]  /*5e30*/  SHF.R.S32.HI R0, RZ, 0x1f, R225 ;  /* 0x0000001fff007819 */ /* 0x01afe200000114e1 */
[----:B------:R-:W-:Y:S01]  /*5e40*/  IMAD.WIDE.U32 R2, R225, c[0x0][0x208], RZ ;  /* 0x00008200e1027a25 */ /* 0x000fe200078e00ff */
[----:B------:R-:W-:Y:S01]  /*5e50*/  SHF.R.S32.HI R4, RZ, 0x1f, R222 ;  /* 0x0000001fff047819 */ /* 0x000fe200000114de */
[----:B------:R-:W1:Y:S01]  /*5e60*/  S2R R11, SR_TID.X ;  /* 0x00000000000b7919 */ /* 0x000e620000002100 */
[C---:B------:R-:W-:Y:S01]  /*5e70*/  ISETP.GE.AND P1, PT, R227.reuse, c[0x0][0x1d4], PT ;  /* 0x00007500e3007a0c */ /* 0x040fe20003f26270 */
[----:B------:R-:W-:Y:S01]  /*5e80*/  IMAD R0, R0, c[0x0][0x208], RZ ;  /* 0x0000820000007a24 */ /* 0x000fe200078e02ff */
[C---:B------:R-:W-:Y:S01]  /*5e90*/  IADD3 R13, R227.reuse, 0x20, RZ ;  /* 0x00000020e30d7810 */ /* 0x040fe20007ffe0ff */
[----:B------:R-:W-:Y:S01]  /*5ea0*/  IMAD R4, R4, c[0x0][0x218], RZ ;  /* 0x0000860004047a24 */ /* 0x000fe200078e02ff */
[----:B------:R-:W-:Y:S01]  /*5eb0*/  IADD3 R12, R227, 0x40, RZ ;  /* 0x00000040e30c7810 */ /* 0x000fe20007ffe0ff */
[----:B------:R-:W-:Y:S01]  /*5ec0*/  IMAD R0, R225, c[0x0][0x20c], R0 ;  /* 0x00008300e1007a24 */ /* 0x000fe200078e0200 */
[----:B------:R-:W-:Y:S01]  /*5ed0*/  ISETP.GE.AND P3, PT, R13, c[0x0][0x1d4], PT ;  /* 0x000075000d007a0c */ /* 0x000fe20003f66270 */
[----:B------:R-:W-:Y:S01]  /*5ee0*/  IMAD R4, R222, c[0x0][0x21c], R4 ;  /* 0x00008700de047a24 */ /* 0x000fe200078e0204 */
[----:B------:R-:W-:Y:S01]  /*5ef0*/  ISETP.GE.AND P2, PT, R12, c[0x0][0x1d4], PT ;  /* 0x000075000c007a0c */ /* 0x000fe20003f46270 */
[----:B------:R-:W-:Y:S01]  /*5f00*/  IMAD.IADD R3, R3, 0x1, R0 ;  /* 0x0000000103037824 */ /* 0x000fe200078e0200 */
[----:B------:R-:W-:Y:S01]  /*5f10*/  BSSY B0, `(.L_x_192) ;  /* 0x000002a000007945 */ /* 0x000fe20003800000 */
[----:B------:R-:W-:Y:S02]  /*5f20*/  IMAD.SHL.U32 R5, R227, 0x2, RZ ;  /* 0x00000002e3057824 */ /* 0x000fe400078e00ff */
[----:B------:R-:W-:Y:S05]  /*5f30*/  IMAD.WIDE.U32 R2, R222, c[0x0][0x218], R2 ;  /* 0x00008600de027a25 */ /* 0x000fea00078e0002 */
[----:B------:R-:W-:Y:S04]  /*5f40*/  IADD3 R0, P0, R2, UR18, RZ ;  /* 0x0000001202007c10 */ /* 0x000fe8000ff1e0ff */
[----:B------:R-:W-:Y:S02]  /*5f50*/  IADD3.X R3, R3, UR5, R4, P0, !PT ;  /* 0x0000000503037c10 */ /* 0x000fe400087fe404 */
[C---:B------:R-:W-:Y:S04]  /*5f60*/  LEA R10, P0, R0.reuse, c[0x0][0x1f8], 0x1 ;  /* 0x00007e00000a7a11 */ /* 0x040fe800078008ff */
[----:B------:R-:W-:Y:S02]  /*5f70*/  LEA.HI.X R3, R0, c[0x0][0x1fc], R3, 0x1, P0 ;  /* 0x00007f0000037a11 */ /* 0x000fe400000f0c03 */
[----:B------:R-:W2:Y:S04]  /*5f80*/  SHFL.IDX PT, R0, R10, RZ, 0x1c1f ;  /* 0x001c1fff0a007589 */ /* 0x000ea800000e0000 */
[----:B------:R-:W3:Y:S01]  /*5f90*/  SHFL.IDX PT, R2, R3, RZ, 0x1c1f ;  /* 0x001c1fff03027589 */ /* 0x000ee200000e0000 */
[----:B--2---:R-:W-:Y:S05]  /*5fa0*/  IADD3 R8, P0, R0, R5, RZ ;  /* 0x0000000500087210 */ /* 0x004fea0007f1e0ff */
[----:B---3--:R-:W-:Y:S01]  /*5fb0*/  IMAD.X R9, R2, 0x1, R228, P0 ;  /* 0x0000000102097824 */ /* 0x008fe200000e06e4 */
[----:B------:R-:W-:Y:S04]  /*5fc0*/  IADD3 R6, P0, R0, R230, RZ ;  /* 0x000000e600067210 */ /* 0x000fe80007f1e0ff */
[----:B------:R-:W-:Y:S01]  /*5fd0*/  @!PT LDS RZ, [RZ] ;  /* 0x00000000fffff984 */ /* 0x000fe20000000800 */
[----:B------:R2:W-:Y:S01]  /*5fe0*/  LDGSTS.E.BYPASS.LTC128B.128 [R223+0x1880], [R8.64], !P1 ;  /* 0x0188000008df7fae */ /* 0x0005e2000c901d48 */
[----:B------:R-:W-:Y:S01]  /*5ff0*/  IMAD.X R7, R2, 0x1, R229, P0 ;  /* 0x0000000102077824 */ /* 0x000fe200000e06e5 */
[----:B------:R-:W-:Y:S02]  /*6000*/  IADD3 R4, P0, R0, R232, RZ ;  /* 0x000000e800047210 */ /* 0x000fe40007f1e0ff */
[----:B-1----:R-:W-:Y:S02]  /*6010*/  ISETP.GT.AND P1, PT, R11, 0x3f, PT ;  /* 0x0000003f0b00780c */ /* 0x002fe40003f24270 */
[----:B------:R2:W-:Y:S01]  /*6020*/  LDGSTS.E.BYPASS.LTC128B.128 [R223+0x2480], [R6.64], !P3 ;  /* 0x0248000006df7fae */ /* 0x0005e2000d901d48 */
[----:B------:R-:W-:Y:S05]  /*6030*/  IMAD.X R5, R2, 0x1, R231, P0 ;  /* 0x0000000102057824 */ /* 0x000fea00000e06e7 */
[----:B------:R2:W-:Y:S05]  /*6040*/  LDGSTS.E.BYPASS.LTC128B.128 [R223+0x3080], [R4.64], !P2 ;  /* 0x0308000004df7fae */ /* 0x0005ea000d101d48 */
[----:B------:R-:W-:-:S05]  /*6050*/  @P1 BRA `(.L_x_193) ;  /* 0x0000015000001947 */ /* 0x000fca0003800000 */
[----:B------:R-:W-:-:S05]  /*6060*/  BRA.DIV ~URZ, `(.L_x_194) ;  /* 0x0000e9d27f007947 */ /* 0x000fca000b800000 */
[----:B--2---:R1:W2:Y:S04]  /*6070*/  SHFL.IDX PT, R4, R3, 0x1, 0x1c1f ;  /* 0x003c1f0003047f89 */ /* 0x0042a800000e0000 */
[----:B------:R1:W3:Y:S02]  /*6080*/  SHFL.IDX PT, R0, R10, 0x1, 0x1c1f ;  /* 0x003c1f000a007f89 */ /* 0x0002e400000e0000 */
.L_x_260:
[C---:B-1----:R-:W-:Y:S01]  /*6090*/  IADD3 R10, R227.reuse, 0x20, RZ ;  /* 0x00000020e30a7810 */ /* 0x042fe20007ffe0ff */
[C---:B------:R-:W-:Y:S01]  /*60a0*/  IMAD.SHL.U32 R2, R227.reuse, 0x2, RZ ;  /* 0x00000002e3027824 */ /* 0x040fe200078e00ff */
[C---:B------:R-:W-:Y:S02]  /*60b0*/  ISETP.GE.AND P3, PT, R227.reuse, c[0x0][0x1d4], PT ;  /* 0x00007500e3007a0c */ /* 0x040fe40003f66270 */
[----:B------:R-:W-:Y:S02]  /*60c0*/  ISETP.GE.AND P2, PT, R10, c[0x0][0x1d4], PT ;  /* 0x000075000a007a0c */ /* 0x000fe40003f46270 */
[----:B---3--:R-:W-:Y:S02]  /*60d0*/  IADD3 R8, P0, R0, R2, RZ ;  /* 0x0000000200087210 */ /* 0x008fe40007f1e0ff */
[----:B------:R-:W-:Y:S03]  /*60e0*/  IADD3 R5, R227, 0x40, RZ ;  /* 0x00000040e3057810 */ /* 0x000fe60007ffe0ff */
[----:B--2---:R-:W-:Y:S01]  /*60f0*/  IMAD.X R9, R4, 0x1, R228, P0 ;  /* 0x0000000104097824 */ /* 0x004fe200000e06e4 */
[----:B------:R-:W-:Y:S02]  /*6100*/  IADD3 R6, P0, R0, R230, RZ ;  /* 0x000000e600067210 */ /* 0x000fe40007f1e0ff */
[----:B------:R-:W-:Y:S02]  /*6110*/  ISETP.GE.AND P1, PT, R5, c[0x0][0x1d4], PT ;  /* 0x0000750005007a0c */ /* 0x000fe40003f26270 */
[----:B------:R-:W-:Y:S01]  /*6120*/  @!PT LDS RZ, [RZ] ;  /* 0x00000000fffff984 */ /* 0x000fe20000000800 */
[----:B------:R-:W-:Y:S01]  /*6130*/  @!PT LDS RZ, [RZ] ;  /* 0x00000000fffff984 */ /* 0x000fe20000000800 */
[----:B------:R-:W-:Y:S01]  /*6140*/  @!PT LDS RZ, [RZ] ;  /* 0x00000000fffff984 */ /* 0x000fe20000000800 */
[----:B------:R1:W-:Y:S01]  /*6150*/  LDGSTS.E.BYPASS.LTC128B.128 [R223+0x2080], [R8.64], !P3 ;  /* 0x0208000008df7fae */ /* 0x0003e2000d901d48 */
[----:B------:R-:W-:Y:S01]  /*6160*/  IMAD.X R7, R4, 0x1, R229, P0 ;  /* 0x0000000104077824 */ /* 0x000fe200000e06e5 */
[----:B------:R-:W-:Y:S04]  /*6170*/  IADD3 R2, P0, R0, R232, RZ ;  /* 0x000000e800027210 */ /* 0x000fe80007f1e0ff */
[----:B------:R1:W-:Y:S01]  /*6180*/  LDGSTS.E.BYPASS.LTC128B.128 [R223+0x2c80], [R6.64], !P2 ;  /* 0x02c8000006df7fae */ /* 0x0003e2000d101d48 */
[----:B------:R-:W-:Y:S05]  /*6190*/  IMAD.X R3, R4, 0x1, R231, P0 ;  /* 0x0000000104037824 */ /* 0x000fea00000e06e7 */
[----:B------:R1:W-:Y:S03]  /*61a0*/  LDGSTS.E.BYPASS.LTC128B.128 [R223+0x3880], [R2.64], !P1 ;  /* 0x0388000002df7fae */ /* 0x0003e6000c901d48 */
.L_x_193:
[----:B------:R-:W-:Y:S05]  /*61b0*/  BSYNC B0 ;  /* 0x0000000000007941 */ /* 0x000fea0003800000 */
.L_x_192:
[----:B-1-34-:R-:W0:Y:S01]  /*61c0*/  LDGDEPBAR ;  /* 0x00000000000079af */ /* 0x01ae220000000000 */
[----:B------:R-:W-:Y:S01]  /*61d0*/  WARPSYNC 0xffffffff ;  /* 0xffffffff00007948 */ /* 0x000fe20003800000 */
[-C--:B--2---:R-:W-:Y:S06]  /*61e0*/  HMMA.16816.F32 R4, R48, R16.reuse, RZ ;  /* 0x000000103004723c */ /* 0x084fec00000018ff */
[----:B------:R-:W2:Y:S02]  /*61f0*/  LDL R0, [R1+0x14] ;  /* 0x0000140001007983 */ /* 0x000ea40000100800 */
[C---:B------:R-:W-:Y:S02]  /*6200*/  HMMA.16816.F32 R8, R44.reuse, R16, RZ ;  /* 0x000000102c08723c */ /* 0x040fe400000018ff */
[----:B------:R-:W-:Y:S06]  /*6210*/  LDSM.16.M88.4 R184, [R211+0x8080] ;  /* 0x00808000d3b8783b */ /* 0x000fec0000000200 */
[-C--:B------:R-:W-:Y:S02]  /*6220*/  HMMA.16816.F32 R12, R44, R18.reuse, RZ ;  /* 0x000000122c0c723c */ /* 0x080fe400000018ff */
[----:B------:R-:W1:Y:S06]  /*6230*/  LDSM.16.M88.4 R188, [R208+0x4880] ;  /* 0x00488000d0bc783b */ /* 0x000e6c0000000200 */
[C---:B------:R-:W-:Y:S02]  /*6240*/  HMMA.16816.F32 R16, R48.reuse, R18, RZ ;  /* 0x000000123010723c */ /* 0x040fe400000018ff */
[----:B------:R-:W3:Y:S06]  /*6250*/  LDSM.16.M88.4 R192, [R211+0x9080] ;  /* 0x00908000d3c0783b */ /* 0x000eec0000000200 */
[-C--:B------:R-:W-:Y:S02]  /*6260*/  HMMA.16816.F32 R20, R48, R32.reuse, RZ ;  /* 0x000000203014723c */ /* 0x080fe400000018ff */
[----:B------:R-:W4:Y:S06]  /*6270*/  LDSM.16.M88.4 R196, [R208+0x4c80] ;  /* 0x004c8000d0c4783b */ /* 0x000f2c0000000200 */
[C---:B------:R-:W-:Y:S02]  /*6280*/  HMMA.16816.F32 R24, R44.reuse, R32, RZ ;  /* 0x000000202c18723c */ /* 0x040fe400000018ff */
[----:B------:R-:W-:Y:S06]  /*6290*/  LDSM.16.M88.4 R200, [R219] ;  /* 0x00000000dbc8783b */ /* 0x000fec0000000200 */
[-C--:B------:R-:W-:Y:S02]  /*62a0*/  HMMA.16816.F32 R28, R44, R34.reuse, RZ ;  /* 0x000000222c1c723c */ /* 0x080fe400000018ff */
[----:B------:R-:W-:Y:S06]  /*62b0*/  LDSM.16.M88.4 R204, [R212+0x9080] ;  /* 0x00908000d4cc783b */ /* 0x000fec0000000200 */
[C---:B------:R-:W-:Y:S08]  /*62c0*/  HMMA.16816.F32 R32, R48.reuse, R34, RZ ;  /* 0x000000223020723c */ /* 0x040ff000000018ff */
[-C--:B------:R-:W-:Y:S08]  /*62d0*/  HMMA.16816.F32 R36, R48, R160.reuse, RZ ;  /* 0x000000a03024723c */ /* 0x080ff000000018ff */
[C---:B------:R-:W-:Y:S08]  /*62e0*/  HMMA.16816.F32 R40, R44.reuse, R160, RZ ;  /* 0x000000a02c28723c */ /* 0x040ff000000018ff */
[-C--:B------:R-:W-:Y:S08]  /*62f0*/  HMMA.16816.F32 R44, R44, R162.reuse, RZ ;  /* 0x000000a22c2c723c */ /* 0x080ff000000018ff */
[----:B------:R-:W-:Y:S01]  /*6300*/  HMMA.16816.F32 R48, R48, R162, RZ ;  /* 0x000000a23030723c */ /* 0x000fe200000018ff */
[----:B------:R-:W5:Y:S07]  /*6310*/  LDSM.16.M88.4 R160, [R208+0x5080] ;  /* 0x00508000d0a0783b */ /* 0x000f6e0000000200 */
        /* <DEDUP_REMOVED lines=9> */
[----:B------:R-:W-:Y:S07]  /*63b0*/  LDSM.16.M88.4 R176, [R211+0xa080] ;  /* 0x00a08000d3b0783b */ /* 0x000fee0000000200 */
[-C--:B------:R-:W-:Y:S08]  /*63c0*/  HMMA.16816.F32 R36, R164, R180.reuse, R36 ;  /* 0x000000b4a424723c */ /* 0x080ff00000001824 */
[C---:B------:R-:W-:Y:S08]  /*63d0*/  HMMA.16816.F32 R40, R172.reuse, R180, R40 ;  /* 0x000000b4ac28723c */ /* 0x040ff00000001828 */
[-C--:B------:R-:W-:Y:S01]  /*63e0*/  HMMA.16816.F32 R44, R172, R182.reuse, R44 ;  /* 0x000000b6ac2c723c */ /* 0x080fe2000000182c */
[----:B------:R-:W-:Y:S07]  /*63f0*/  LDSM.16.M88.4 R172, [R217] ;  /* 0x00000000d9ac783b */ /* 0x000fee0000000200 */
[----:B------:R-:W-:Y:S01]  /*6400*/  HMMA.16816.F32 R48, R164, R182, R48 ;  /* 0x000000b6a430723c */ /* 0x000fe20000001830 */
[----:B------:R-:W1:Y:S08]  /*6410*/  LDSM.16.M88.4 R164, [R218] ;  /* 0x00000000daa4783b */ /* 0x000e700000000200 */
[----:B------:R-:W1:Y:S01]  /*6420*/  LDSM.16.M88.4 R180, [R208+0x5480] ;  /* 0x00548000d0b4783b */ /* 0x000e620000000200 */
[----:B--2---:R-:W-:Y:S01]  /*6430*/  ISETP.GT.AND P0, PT, R226, R0, PT ;  /* 0x00000000e200720c */ /* 0x004fe20003f04270 */
[-C--:B-1----:R-:W-:Y:S08]  /*6440*/  HMMA.16816.F32 R4, R184, R188.reuse, R4 ;  /* 0x000000bcb804723c */ /* 0x082ff00000001804 */
[C---:B---3--:R-:W-:Y:S08]  /*6450*/  HMMA.16816.F32 R8, R192.reuse, R188, R8 ;  /* 0x000000bcc008723c */ /* 0x048ff00000001808 */
[-C--:B------:R-:W-:Y:S08]  /*6460*/  HMMA.16816.F32 R12, R192, R190.reuse, R12 ;  /* 0x000000bec00c723c */ /* 0x080ff0000000180c */
[C---:B------:R-:W-:Y:S01]  /*6470*/  HMMA.16816.F32 R16, R184.reuse, R190, R16 ;  /* 0x000000beb810723c */ /* 0x040fe20000001810 */
[----:B------:R-:W-:Y:S07]  /*6480*/  LDSM.16.M88.4 R188, [R208+0x5c80] ;  /* 0x005c8000d0bc783b */ /* 0x000fee0000000200 */
[-C--:B----4-:R-:W-:Y:S08]  /*6490*/  HMMA.16816.F32 R20, R184, R196.reuse, R20 ;  /* 0x000000c4b814723c */ /* 0x090ff00000001814 */
[C---:B------:R-:W-:Y:S08]  /*64a0*/  HMMA.16816.F32 R24, R192.reuse, R196, R24 ;  /* 0x000000c4c018723c */ /* 0x040ff00000001818 */
[-C--:B------:R-:W-:Y:S08]  /*64b0*/  HMMA.16816.F32 R28, R192, R198.reuse, R28 ;  /* 0x000000c6c01c723c */ /* 0x080ff0000000181c */
[C---:B------:R-:W-:Y:S01]  /*64c0*/  HMMA.16816.F32 R32, R184.reuse, R198, R32 ;  /* 0x000000c6b820723c */ /* 0x040fe20000001820 */
[----:B------:R-:W-:Y:S07]  /*64d0*/  LDSM.16.M88.4 R196, [R216] ;  /* 0x00000000d8c4783b */ /* 0x000fee0000000200 */
[-C--:B-----5:R-:W-:Y:S08]  /*64e0*/  HMMA.16816.F32 R36, R184, R160.reuse, R36 ;  /* 0x000000a0b824723c */ /* 0x0a0ff00000001824 */
[C---:B------:R-:W-:Y:S08]  /*64f0*/  HMMA.16816.F32 R40, R192.reuse, R160, R40 ;  /* 0x000000a0c028723c */ /* 0x040ff00000001828 */
[-C--:B------:R-:W-:Y:S01]  /*6500*/  HMMA.16816.F32 R44, R192, R162.reuse, R44 ;  /* 0x000000a2c02c723c */ /* 0x080fe2000000182c */
[----:B------:R-:W-:Y:S07]  /*6510*/  LDSM.16.M88.4 R192, [R212+0xa080] ;  /* 0x00a08000d4c0783b */ /* 0x000fee0000000200 */
[----:B------:R-:W-:Y:S01]  /*6520*/  HMMA.16816.F32 R48, R184, R162, R48 ;  /* 0x000000a2b830723c */ /* 0x000fe20000001830 */
[----:B------:R-:W1:Y:S07]  /*6530*/  LDSM.16.M88.4 R160, [R211+0xb080] ;  /* 0x00b08000d3a0783b */ /* 0x000e6e0000000200 */
[-C--:B------:R-:W-:Y:S01]  /*6540*/  HMMA.16816.F32 R4, R168, R200.reuse, R4 ;  /* 0x000000c8a804723c */ /* 0x080fe20000001804 */
[----:B------:R-:W2:Y:S07]  /*6550*/  LDSM.16.M88.4 R184, [R208+0x5880] ;  /* 0x00588000d0b8783b */ /* 0x000eae0000000200 */
[C---:B------:R-:W-:Y:S08]  /*6560*/  HMMA.16816.F32 R8, R204.reuse, R200, R8 ;  /* 0x000000c8cc08723c */ /* 0x040ff00000001808 */
[-C--:B------:R-:W-:Y:S08]  /*6570*/  HMMA.16816.F32 R12, R204, R202.reuse, R12 ;  /* 0x000000cacc0c723c */ /* 0x080ff0000000180c */
[C---:B------:R-:W-:Y:S08]  /*6580*/  HMMA.16816.F32 R16, R168.reuse, R202, R16 ;  /* 0x000000caa810723c */ /* 0x040ff00000001810 */
[-C--:B------:R-:W-:Y:S08]  /*6590*/  HMMA.16816.F32 R20, R168, R164.reuse, R20 ;  /* 0x000000a4a814723c */ /* 0x080ff00000001814 */
        /* <DEDUP_REMOVED lines=8> */
[-C--:B------:R-:W-:Y:S08]  /*6620*/  HMMA.16816.F32 R4, R176, R180.reuse, R4 ;  /* 0x000000b4b004723c */ /* 0x080ff00000001804 */
[C---:B-1----:R-:W-:Y:S08]  /*6630*/  HMMA.16816.F32 R8, R160.reuse, R180, R8 ;  /* 0x000000b4a008723c */ /* 0x042ff00000001808 */
[-C--:B------:R-:W-:Y:S08]  /*6640*/  HMMA.16816.F32 R12, R160, R182.reuse, R12 ;  /* 0x000000b6a00c723c */ /* 0x080ff0000000180c */
[C---:B------:R-:W-:Y:S08]  /*6650*/  HMMA.16816.F32 R16, R176.reuse, R182, R16 ;  /* 0x000000b6b010723c */ /* 0x040ff00000001810 */
[-C--:B--2---:R-:W-:Y:S08]  /*6660*/  HMMA.16816.F32 R20, R176, R184.reuse, R20 ;  /* 0x000000b8b014723c */ /* 0x084ff00000001814 */
[C---:B------:R-:W-:Y:S08]  /*6670*/  HMMA.16816.F32 R24, R160.reuse, R184, R24 ;  /* 0x000000b8a018723c */ /* 0x040ff00000001818 */
[-C--:B------:R-:W-:Y:S08]  /*6680*/  HMMA.16816.F32 R28, R160, R186.reuse, R28 ;  /* 0x000000baa01c723c */ /* 0x080ff0000000181c */
[C---:B------:R-:W-:Y:S08]  /*6690*/  HMMA.16816.F32 R32, R176.reuse, R186, R32 ;  /* 0x000000bab020723c */ /* 0x040ff00000001820 */
[-C--:B------:R-:W-:Y:S08]  /*66a0*/  HMMA.16816.F32 R36, R176, R188.reuse, R36 ;  /* 0x000000bcb024723c */ /* 0x080ff00000001824 */
[C---:B------:R-:W-:Y:S08]  /*66b0*/  HMMA.16816.F32 R40, R160.reuse, R188, R40 ;  /* 0x000000bca028723c */ /* 0x040ff00000001828 */
[-C--:B------:R-:W-:Y:S08]  /*66c0*/  HMMA.16816.F32 R44, R160, R190.reuse, R44 ;  /* 0x000000bea02c723c */ /* 0x080ff0000000182c */
[----:B------:R-:W-:Y:S08]  /*66d0*/  HMMA.16816.F32 R48, R176, R190, R48 ;  /* 0x000000beb030723c */ /* 0x000ff00000001830 */
[-C--:B------:R-:W-:Y:S08]  /*66e0*/  HMMA.16816.F32 R4, R192, R196.reuse, R4 ;  /* 0x000000c4c004723c */ /* 0x080ff00000001804 */
        /* <DEDUP_REMOVED lines=18> */
[----:B------:R-:W-:Y:S02]  /*6810*/  FMUL.FTZ R18, R18, c[0x0][0x320] ;  /* 0x0000c80012127a20 */ /* 0x000fe40000410000 */
[----:B------:R-:W-:Y:S02]  /*6820*/  FMUL.FTZ R14, R14, c[0x0][0x320] ;  /* 0x0000c8000e0e7a20 */ /* 0x000fe40000410000 */
[----:B------:R-:W-:Y:S01]  /*6830*/  FMUL.FTZ R15, R15, c[0x0][0x320] ;  /* 0x0000c8000f0f7a20 */ /* 0x000fe20000410000 */
[----:B------:R4:W1:Y:S01]  /*6840*/  MUFU.TANH R168, R7 ;  /* 0x0000000700a87308 */ /* 0x0008620000002400 */
[----:B------:R-:W-:Y:S09]  /*6850*/  FMUL.FTZ R19, R19, c[0x0][0x320] ;  /* 0x0000c80013137a20 */ /* 0x000ff20000410000 */
[----:B------:R-:W1:Y:S10]  /*6860*/  MUFU.TANH R183, R8 ;  /* 0x0000000800b77308 */ /* 0x000e740000002400 */
[----:B------:R-:W1:Y:S01]  /*6870*/  MUFU.TANH R177, R9 ;  /* 0x0000000900b17308 */ /* 0x000e620000002400 */
[----:B----4-:R-:W4:Y:S09]  /*6880*/  LDSM.16.M88.4 R4, [R215] ;  /* 0x00000000d704783b */ /* 0x010f320000000200 */
[----:B------:R-:W1:Y:S10]  /*6890*/  MUFU.TANH R188, R10 ;  /* 0x0000000a00bc7308 */ /* 0x000e740000002400 */
[----:B------:R5:W1:Y:S10]  /*68a0*/  MUFU.TANH R185, R11 ;  /* 0x0000000b00b97308 */ /* 0x000a740000002400 */
[----:B------:R-:W1:Y:S10]  /*68b0*/  MUFU.TANH R106, R16 ;  /* 0x00000010006a7308 */ /* 0x000e740000002400 */
[----:B------:R-:W1:Y:S01]  /*68c0*/  MUFU.TANH R104, R17 ;  /* 0x0000001100687308 */ /* 0x000e620000002400 */
[----:B-----5:R-:W5:Y:S01]  /*68d0*/  LDSM.16.M88.4 R8, [R214] ;  /* 0x00000000d608783b */ /* 0x020f620000000200 */
[----:B------:R-:W-:Y:S04]  /*68e0*/  DEPBAR.LE SB0, 0x0 ;  /* 0x000080000000791a */ /* 0x000fe80000000000 */
[-C--:B----4-:R-:W-:Y:S04]  /*68f0*/  HMMA.16816.F32 R20, R192, R4.reuse, R20 ;  /* 0x00000004c014723c */ /* 0x090fe80000001814 */
[----:B------:R-:W4:Y:S01]  /*6900*/  MUFU.TANH R111, R18 ;  /* 0x00000012006f7308 */ /* 0x000f220000002400 */
[----:B------:R-:W-:Y:S03]  /*6910*/  BAR.SYNC.DEFER_BLOCKING 0x0 ;  /* 0x0000000000007b1d */ /* 0x000fe60000010000 */
[C---:B------:R-:W-:Y:S06]  /*6920*/  HMMA.16816.F32 R24, R164.reuse, R4, R24 ;  /* 0x00000004a418723c */ /* 0x040fec0000001818 */
[----:B------:R-:W1:Y:S02]  /*6930*/  MUFU.TANH R163, R12 ;  /* 0x0000000c00a37308 */ /* 0x000e640000002400 */
[-C--:B------:R-:W-:Y:S08]  /*6940*/  HMMA.16816.F32 R28, R164, R6.reuse, R28 ;  /* 0x00000006a41c723c */ /* 0x080ff0000000181c */
[----:B------:R-:W1:Y:S01]  /*6950*/  MUFU.TANH R162, R13 ;  /* 0x0000000d00a27308 */ /* 0x000e620000002400 */
[C---:B------:R-:W-:Y:S04]  /*6960*/  HMMA.16816.F32 R32, R192.reuse, R6, R32 ;  /* 0x00000006c020723c */ /* 0x040fe80000001820 */
[----:B------:R-:W-:Y:S02]  /*6970*/  FMUL.FTZ R20, R20, c[0x0][0x320] ;  /* 0x0000c80014147a20 */ /* 0x000fe40000410000 */
[----:B------:R-:W-:Y:S03]  /*6980*/  FMUL.FTZ R21, R21, c[0x0][0x320] ;  /* 0x0000c80015157a20 */ /* 0x000fe60000410000 */
[----:B------:R-:W1:Y:S03]  /*6990*/  MUFU.TANH R179, R14 ;  /* 0x0000000e00b37308 */ /* 0x000e660000002400 */
[----:B------:R-:W-:Y:S01]  /*69a0*/  FMUL.FTZ R26, R26, c[0x0][0x320] ;  /* 0x0000c8001a1a7a20 */ /* 0x000fe20000410000 */
[-C--:B-----5:R-:W-:Y:S03]  /*69b0*/  HMMA.16816.F32 R36, R192, R8.reuse, R36 ;  /* 0x00000008c024723c */ /* 0x0a0fe60000001824 */
[----:B------:R-:W-:Y:S02]  /*69c0*/  FMUL.FTZ R27, R27, c[0x0][0x320] ;  /* 0x0000c8001b1b7a20 */ /* 0x000fe40000410000 */
[----:B------:R-:W-:Y:S01]  /*69d0*/  FMUL.FTZ R28, R28, c[0x0][0x320] ;  /* 0x0000c8001c1c7a20 */ /* 0x000fe20000410000 */
[----:B------:R5:W1:Y:S01]  /*69e0*/  MUFU.TANH R102, R20 ;  /* 0x0000001400667308 */ /* 0x000a620000002400 */
[----:B------:R-:W-:Y:S01]  /*69f0*/  FMUL.FTZ R29, R29, c[0x0][0x320] ;  /* 0x0000c8001d1d7a20 */ /* 0x000fe20000410000 */
[C---:B------:R-:W-:Y:S04]  /*6a00*/  HMMA.16816.F32 R40, R164.reuse, R8, R40 ;  /* 0x00000008a428723c */ /* 0x040fe80000001828 */
[----:B------:R-:W-:Y:S02]  /*6a10*/  FMUL.FTZ R30, R30, c[0x0][0x320] ;  /* 0x0000c8001e1e7a20 */ /* 0x000fe40000410000 */
[----:B------:R-:W-:Y:S02]  /*6a20*/  FMUL.FTZ R31, R31, c[0x0][0x320] ;  /* 0x0000c8001f1f7a20 */ /* 0x000fe40000410000 */
[----:B------:R1:W1:Y:S01]  /*6a30*/  MUFU.TANH R100, R21 ;  /* 0x0000001500647308 */ /* 0x0002620000002400 */
[-C--:B------:R-:W-:Y:S03]  /*6a40*/  HMMA.16816.F32 R44, R164, R10.reuse, R44 ;  /* 0x0000000aa42c723c */ /* 0x080fe6000000182c */
[----:B------:R-:W-:Y:S02]  /*6a50*/  FMUL.FTZ R32, R32, c[0x0][0x320] ;  /* 0x0000c80020207a20 */ /* 0x000fe40000410000 */
[----:B------:R-:W-:Y:S02]  /*6a60*/  FMUL.FTZ R33, R33, c[0x0][0x320] ;  /* 0x0000c80021217a20 */ /* 0x000fe40000410000 */
[----:B------:R-:W-:Y:S01]  /*6a70*/  FMUL.FTZ R34, R34, c[0x0][0x320] ;  /* 0x0000c80022227a20 */ /* 0x000fe20000410000 */
[----:B------:R-:W-:Y:S01]  /*6a80*/  HMMA.16816.F32 R48, R192, R10, R48 ;  /* 0x0000000ac030723c */ /* 0x000fe20000001830 */
[----:B------:R2:W2:Y:S03]  /*6a90*/  MUFU.TANH R172, R26 ;  /* 0x0000001a00ac7308 */ /* 0x0004a60000002400 */
[----:B------:R-:W-:Y:S02]  /*6aa0*/  FMUL.FTZ R35, R35, c[0x0][0x320] ;  /* 0x0000c80023237a20 */ /* 0x000fe40000410000 */
[----:B-----5:R-:W-:Y:S02]  /*6ab0*/  FMUL.FTZ R20, R37, c[0x0][0x320] ;  /* 0x0000c80025147a20 */ /* 0x020fe40000410000 */
[----:B------:R-:W-:Y:S03]  /*6ac0*/  FMUL.FTZ R38, R38, c[0x0][0x320] ;  /* 0x0000c80026267a20 */ /* 0x000fe60000410000 */
[----:B------:R3:W3:Y:S01]  /*6ad0*/  MUFU.TANH R178, R15 ;  /* 0x0000000f00b27308 */ /* 0x0006e20000002400 */
[----:B------:R-:W-:Y:S02]  /*6ae0*/  FMUL.FTZ R39, R39, c[0x0][0x320] ;  /* 0x0000c80027277a20 */ /* 0x000fe40000410000 */
[----:B------:R-:W-:Y:S02]  /*6af0*/  FMUL.FTZ R42, R42, c[0x0][0x320] ;  /* 0x0000c8002a2a7a20 */ /* 0x000fe40000410000 */
[----:B-1----:R-:W-:Y:S02]  /*6b00*/  FMUL.FTZ R21, R36, c[0x0][0x320] ;  /* 0x0000c80024157a20 */ /* 0x002fe40000410000 */
[----:B------:R-:W-:Y:S02]  /*6b10*/  FMUL.FTZ R43, R43, c[0x0][0x320] ;  /* 0x0000c8002b2b7a20 */ /* 0x000fe40000410000 */
[----:B------:R-:W-:Y:S01]  /*6b20*/  FMUL.FTZ R44, R44, c[0x0][0x320] ;  /* 0x0000c8002c2c7a20 */ /* 0x000fe20000410000 */
[----:B------:R1:W1:Y:S01]  /*6b30*/  MUFU.TANH R110, R19 ;  /* 0x00000013006e7308 */ /* 0x0002620000002400 */
[----:B------:R-:W-:Y:S02]  /*6b40*/  FMUL.FTZ R45, R45, c[0x0][0x320] ;  /* 0x0000c8002d2d7a20 */ /* 0x000fe40000410000 */
[----:B------:R-:W-:Y:S02]  /*6b50*/  FMUL.FTZ R47, R47, c[0x0][0x320] ;  /* 0x0000c8002f2f7a20 */ /* 0x000fe40000410000 */
[----:B------:R-:W-:Y:S02]  /*6b60*/  FMUL.FTZ R17, R48, c[0x0][0x320] ;  /* 0x0000c80030117a20 */ /* 0x000fe40000410000 */
[----:B------:R-:W-:Y:S02]  /*6b70*/  FMUL.FTZ R16, R49, c[0x0][0x320] ;  /* 0x0000c80031107a20 */ /* 0x000fe40000410000 */
[----:B--2---:R-:W-:Y:S01]  /*6b80*/  FMUL.FTZ R26, R50, c[0x0][0x320] ;  /* 0x0000c800321a7a20 */ /* 0x004fe20000410000 */
        /* <DEDUP_REMOVED lines=15> */
[----:B------:R-:W1:Y:S10]  /*6c80*/  MUFU.TANH R30, R30 ;  /* 0x0000001e001e7308 */ /* 0x000e740000002400 */
        /* <DEDUP_REMOVED lines=9> */
[----:B------:R2:W1:Y:S10]  /*6d20*/  MUFU.TANH R29, R40 ;  /* 0x00000028001d7308 */ /* 0x0004740000002400 */
[----:B------:R2:W1:Y:S10]  /*6d30*/  MUFU.TANH R28, R41 ;  /* 0x00000029001c7308 */ /* 0x0004740000002400 */
[----:B------:R-:W1:Y:S10]  /*6d40*/  MUFU.TANH R42, R42 ;  /* 0x0000002a002a7308 */ /* 0x000e740000002400 */
[----:B------:R-:W1:Y:S10]  /*6d50*/  MUFU.TANH R43, R43 ;  /* 0x0000002b002b7308 */ /* 0x000e740000002400 */
[----:B------:R-:W1:Y:S10]  /*6d60*/  MUFU.TANH R44, R44 ;  /* 0x0000002c002c7308 */ /* 0x000e740000002400 */
[----:B------:R-:W1:Y:S10]  /*6d70*/  MUFU.TANH R45, R45 ;  /* 0x0000002d002d7308 */ /* 0x000e740000002400 */
[----:B------:R2:W1:Y:S10]  /*6d80*/  MUFU.TANH R27, R46 ;  /* 0x0000002e001b7308 */ /* 0x0004740000002400 */
[----:B------:R-:W1:Y:S10]  /*6d90*/  MUFU.TANH R47, R47 ;  /* 0x0000002f002f7308 */ /* 0x000e740000002400 */
[----:B------:R-:W1:Y:S10]  /*6da0*/  MUFU.TANH R17, R17 ;  /* 0x0000001100117308 */ /* 0x000e740000002400 */
[----:B------:R-:W1:Y:S10]  /*6db0*/  MUFU.TANH R16, R16 ;  /* 0x0000001000107308 */ /* 0x000e740000002400 */
[----:B------:R-:W1:Y:S10]  /*6dc0*/  MUFU.TANH R26, R26 ;  /* 0x0000001a001a7308 */ /* 0x000e740000002400 */
[----:B------:R-:W1:Y:S01]  /*6dd0*/  MUFU.TANH R18, R18 ;  /* 0x0000001200127308 */ /* 0x000e620000002400 */
[----:B------:R-:W-:-:S05]  /*6de0*/  @!P0 BRA `(.L_x_195) ;  /* 0x0000043000008947 */ /* 0x000fca0003800000 */
[C---:B--234-:R-:W-:Y:S01]  /*6df0*/  IADD3 R233, R227.reuse, 0x20, RZ ;  /* 0x00000020e3e97810 */ /* 0x05cfe20007ffe0ff */
[----:B------:R-:W2:Y:S01]  /*6e00*/  LDL R2, [R1+0x24] ;  /* 0x0000240001027983 */ /* 0x000ea20000100800 */
[----:B------:R-:W-:Y:S01]  /*6e10*/  ISETP.GE.AND P5, PT, R227, c[0x0][0x1d4], PT ;  /* 0x00007500e3007a0c */ /* 0x000fe20003fa6270 */
[----:B------:R-:W-:Y:S01]  /*6e20*/  IMAD.MOV.U32 R3, RZ, RZ, c[0x0][0x2b8] ;  /* 0x0000ae00ff037624 */ /* 0x000fe200078e00ff */
[----:B------:R-:W-:Y:S01]  /*6e30*/  ISETP.GE.AND P4, PT, R233, c[0x0][0x1d4], PT ;  /* 0x00007500e9007a0c */ /* 0x000fe20003f86270 */
[----:B------:R-:W3:Y:S01]  /*6e40*/  LDL R0, [R1+0x18] ;  /* 0x0000180001007983 */ /* 0x000ee20000100800 */
[----:B------:R-:W-:Y:S02]  /*6e50*/  IMAD.MOV.U32 R222, RZ, RZ, RZ ;  /* 0x000000ffffde7224 */ /* 0x000fe400078e00ff */
[----:B------:R-:W-:Y:S01]  /*6e60*/  ISETP.NE.AND P2, PT, R3, 0x1, PT ;  /* 0x000000010300780c */ /* 0x000fe20003f45270 */
[----:B------:R-:W4:Y:S02]  /*6e70*/  S2R R224, SR_TID.X ;  /* 0x0000000000e07919 */ /* 0x000f240000002100 */
[----:B----4-:R-:W-:Y:S04]  /*6e80*/  SHF.R.S32.HI R6, RZ, 0x1f, R224 ;  /* 0x0000001fff067819 */ /* 0x010fe800000114e0 */
[----:B------:R-:W-:Y:S01]  /*6e90*/  LEA.HI R6, R6, R224, RZ, 0x2 ;  /* 0x000000e006067211 */ /* 0x000fe200078f10ff */
[----:B------:R-:W-:Y:S03]  /*6ea0*/  IMAD.SHL.U32 R224, R227, 0x2, RZ ;  /* 0x00000002e3e07824 */ /* 0x000fe600078e00ff */
[----:B------:R-:W-:Y:S01]  /*6eb0*/  SHF.R.S32.HI R6, RZ, 0x2, R6 ;  /* 0x00000002ff067819 */ /* 0x000fe20000011406 */
[----:B--2---:R-:W-:Y:S01]  /*6ec0*/  IMAD R2, R226, 0x30, R2 ;  /* 0x00000030e2027824 */ /* 0x004fe200078e0202 */
[----:B---3--:R-:W-:Y:S04]  /*6ed0*/  ISETP.GT.AND P1, PT, R0, 0x2f, PT ;  /* 0x0000002f0000780c */ /* 0x008fe80003f24270 */
[----:B------:R-:W-:Y:S05]  /*6ee0*/  IADD3 R2, R2, -0x30, R0 ;  /* 0xffffffd002027810 */ /* 0x000fea0007ffe000 */
[----:B------:R-:W-:Y:S04]  /*6ef0*/  @P2 IMAD.HI.U32 R3, R2, c[0x0][0x2bc], RZ ;  /* 0x0000af0002032a27 */ /* 0x000fe800078e00ff */
[----:B------:R-:W-:Y:S01]  /*6f00*/  IMAD.MOV.U32 R0, RZ, RZ, R2 ;  /* 0x000000ffff007224 */ /* 0x000fe200078e0002 */
[----:B------:R-:W-:Y:S04]  /*6f10*/  @P2 SHF.R.U32.HI R0, RZ, c[0x0][0x2c0], R3 ;  /* 0x0000b000ff002a19 */ /* 0x000fe80000011603 */
[C---:B------:R-:W-:Y:S04]  /*6f20*/  @!P1 IADD3 R3, P0, R0.reuse, UR12, RZ ;  /* 0x0000000c00039c10 */ /* 0x040fe8000ff1e0ff */
[----:B------:R-:W-:Y:S01]  /*6f30*/  @!P1 LEA.HI.X.SX32 R5, R0, UR10, 0x1, P0 ;  /* 0x0000000a00059c11 */ /* 0x000fe200080f0eff */
[----:B------:R-:W-:Y:S01]  /*6f40*/  IMAD.MOV R0, RZ, RZ, -R0 ;  /* 0x000000ffff007224 */ /* 0x000fe200078e0a00 */
[C---:B------:R-:W-:Y:S03]  /*6f50*/  @!P1 LEA R4, P0, R3.reuse, c[0x0][0x2a0], 0x2 ;  /* 0x0000a80003049a11 */ /* 0x040fe600078010ff */
[----:B------:R-:W-:Y:S01]  /*6f60*/  IMAD R225, R0, c[0x0][0x2b8], R2 ;  /* 0x0000ae0000e17a24 */ /* 0x000fe200078e0202 */
[----:B------:R-:W-:Y:S03]  /*6f70*/  @!P1 LEA.HI.X R5, R3, c[0x0][0x2a4], R5, 0x2, P0 ;  /* 0x0000a90003059a11 */ /* 0x000fe600000f1405 */
[C---:B------:R-:W-:Y:S01]  /*6f80*/  IMAD.WIDE.U32 R2, R225.reuse, c[0x0][0x1e0], RZ ;  /* 0x00007800e1027a25 */ /* 0x040fe200078e00ff */
[----:B------:R-:W-:Y:S01]  /*6f90*/  SHF.R.S32.HI R0, RZ, 0x1f, R225 ;  /* 0x0000001fff007819 */ /* 0x000fe200000114e1 */
[----:B------:R2:W3:Y:S04]  /*6fa0*/  @!P1 LDG.E R222, [R4.64] ;  /* 0x0000000804de9981 */ /* 0x0004e8000c1e1900 */
[----:B------:R-:W-:Y:S04]  /*6fb0*/  IMAD R0, R0, c[0x0][0x1e0], RZ ;  /* 0x0000780000007a24 */ /* 0x000fe800078e02ff */
[----:B------:R-:W-:Y:S04]  /*6fc0*/  IMAD R0, R225, c[0x0][0x1e4], R0 ;  /* 0x00007900e1007a24 */ /* 0x000fe800078e0200 */
[----:B------:R-:W-:Y:S01]  /*6fd0*/  IMAD.IADD R3, R3, 0x1, R0 ;  /* 0x0000000103037824 */ /* 0x000fe200078e0200 */
[----:B--2---:R-:W-:Y:S04]  /*6fe0*/  IADD3 R5, -R6, 0x30, RZ ;  /* 0x0000003006057810 */ /* 0x004fe80007ffe1ff */
[----:B------:R-:W-:Y:S02]  /*6ff0*/  ISETP.GE.AND P1, PT, R5, 0x1, PT ;  /* 0x000000010500780c */ /* 0x000fe40003f26270 */
[----:B---3--:R-:W-:Y:S01]  /*7000*/  SHF.R.S32.HI R4, RZ, 0x1f, R222 ;  /* 0x0000001fff047819 */ /* 0x008fe200000114de */
[----:B------:R-:W-:Y:S04]  /*7010*/  IMAD.WIDE.U32 R2, R222, c[0x0][0x1f0], R2 ;  /* 0x00007c00de027a25 */ /* 0x000fe800078e0002 */
[----:B------:R-:W-:Y:S01]  /*7020*/  IMAD R4, R4, c[0x0][0x1f0], RZ ;  /* 0x00007c0004047a24 */ /* 0x000fe200078e02ff */
[----:B------:R-:W-:Y:S03]  /*7030*/  IADD3 R0, P0, R2, UR16, RZ ;  /* 0x0000001002007c10 */ /* 0x000fe6000ff1e0ff */
[----:B------:R-:W-:Y:S05]  /*7040*/  IMAD R4, R222, c[0x0][0x1f4], R4 ;  /* 0x00007d00de047a24 */ /* 0x000fea00078e0204 */
[----:B------:R-:W-:Y:S02]  /*7050*/  IADD3.X R3, R3, UR14, R4, P0, !PT ;  /* 0x0000000e03037c10 */ /* 0x000fe400087fe404 */
[C---:B------:R-:W-:Y:S04]  /*7060*/  LEA R4, P0, R0.reuse, c[0x0][0x1c8], 0x1 ;  /* 0x0000720000047a11 */ /* 0x040fe800078008ff */
[----:B------:R-:W-:Y:S02]  /*7070*/  LEA.HI.X R3, R0, c[0x0][0x1cc], R3, 0x1, P0 ;  /* 0x0000730000037a11 */ /* 0x000fe400000f0c03 */
[----:B------:R-:W2:Y:S04]  /*7080*/  SHFL.IDX PT, R0, R4, RZ, 0x1c1f ;  /* 0x001c1fff04007589 */ /* 0x000ea800000e0000 */
[----:B------:R-:W3:Y:S01]  /*7090*/  SHFL.IDX PT, R2, R3, RZ, 0x1c1f ;  /* 0x001c1fff03027589 */ /* 0x000ee200000e0000 */
[----:B--2---:R-:W-:Y:S05]  /*70a0*/  @P1 IADD3 R14, P0, R0, R224, RZ ;  /* 0x000000e0000e1210 */ /* 0x004fea0007f1e0ff */
[--C-:B---3--:R-:W-:Y:S01]  /*70b0*/  @P1 IMAD.X R15, R2, 0x1, R228.reuse, P0 ;  /* 0x00000001020f1824 */ /* 0x108fe200000e06e4 */
[----:B------:R-:W-:Y:S04]  /*70c0*/  @P1 IADD3 R12, P0, R0, R230, RZ ;  /* 0x000000e6000c1210 */ /* 0x000fe80007f1e0ff */
[----:B------:R-:W-:Y:S01]  /*70d0*/  @!PT LDS RZ, [RZ] ;  /* 0x00000000fffff984 */ /* 0x000fe20000000800 */
[----:B------:R2:W-:Y:S01]  /*70e0*/  @P1 LDGSTS.E.BYPASS.LTC128B.128 [R223+0x3c80], [R14.64], !P5 ;  /* 0x03c800000edf1fae */ /* 0x0005e2000e901d48 */
[----:B------:R-:W-:Y:S01]  /*70f0*/  @P1 IMAD.X R13, R2, 0x1, R229, P0 ;  /* 0x00000001020d1824 */ /* 0x000fe200000e06e5 */
[----:B------:R-:W-:Y:S02]  /*7100*/  @P1 IADD3 R10, P0, R0, R232, RZ ;  /* 0x000000e8000a1210 */ /* 0x000fe40007f1e0ff */
[----:B------:R-:W3:Y:S03]  /*7110*/  SHFL.IDX PT, R0, R4, 0x1, 0x1c1f ;  /* 0x003c1f0004007f89 */ /* 0x000ee600000e0000 */
[----:B------:R-:W-:Y:S01]  /*7120*/  @P1 IMAD.X R11, R2, 0x1, R231, P0 ;  /* 0x00000001020b1824 */ /* 0x000fe200000e06e7 */
[----:B------:R2:W-:Y:S01]  /*7130*/  @P1 LDGSTS.E.BYPASS.LTC128B.128 [R223+0x4880], [R12.64], !P4 ;  /* 0x048800000cdf1fae */ /* 0x0005e2000e101d48 */
[----:B------:R-:W-:Y:S03]  /*7140*/  ISETP.GE.AND P0, PT, R5, 0x21, PT ;  /* 0x000000210500780c */ /* 0x000fe60003f06270 */
[----:B------:R-:W4:Y:S10]  /*7150*/  SHFL.IDX PT, R2, R3, 0x1, 0x1c1f ;  /* 0x003c1f0003027f89 */ /* 0x000f3400000e0000 */
[----:B---3--:R-:W-:Y:S02]  /*7160*/  @P0 IADD3 R8, P2, R0, R224, RZ ;  /* 0x000000e000080210 */ /* 0x008fe40007f5e0ff */
[----:B------:R-:W-:Y:S04]  /*7170*/  IADD3 R224, R227, 0x40, RZ ;  /* 0x00000040e3e07810 */ /* 0x000fe80007ffe0ff */
[----:B------:R-:W-:Y:S01]  /*7180*/  ISETP.GE.AND P3, PT, R224, c[0x0][0x1d4], PT ;  /* 0x00007500e0007a0c */ /* 0x000fe20003f66270 */
[----:B----4-:R-:W-:Y:S01]  /*7190*/  @P0 IMAD.X R9, R2, 0x1, R228, P2 ;  /* 0x0000000102090824 */ /* 0x010fe200010e06e4 */
[----:B------:R-:W-:Y:S05]  /*71a0*/  @P0 IADD3 R6, P2, R0, R230, RZ ;  /* 0x000000e600060210 */ /* 0x000fea0007f5e0ff */
[----:B------:R-:W-:Y:S01]  /*71b0*/  @P0 IMAD.X R7, R2, 0x1, R229, P2 ;  /* 0x0000000102070824 */ /* 0x000fe200010e06e5 */
[----:B------:R-:W-:Y:S05]  /*71c0*/  @P0 IADD3 R4, P2, R0, R232, RZ ;  /* 0x000000e800040210 */ /* 0x000fea0007f5e0ff */
[----:B------:R2:W-:Y:S01]  /*71d0*/  @P1 LDGSTS.E.BYPASS.LTC128B.128 [R223+0x5480], [R10.64], !P3 ;  /* 0x054800000adf1fae */ /* 0x0005e2000d901d48 */
[----:B------:R-:W-:Y:S03]  /*71e0*/  @P0 IMAD.X R5, R2, 0x1, R231, P2 ;  /* 0x0000000102050824 */ /* 0x000fe600010e06e7 */
[----:B------:R2:W-:Y:S04]  /*71f0*/  @P0 LDGSTS.E.BYPASS.LTC128B.128 [R223+0x4480], [R8.64], !P5 ;  /* 0x0448000008df0fae */ /* 0x0005e8000e901d48 */
[----:B------:R2:W-:Y:S04]  /*7200*/  @P0 LDGSTS.E.BYPASS.LTC128B.128 [R223+0x5080], [R6.64], !P4 ;  /* 0x0508000006df0fae */ /* 0x0005e8000e101d48 */
[----:B------:R2:W-:Y:S02]  /*7210*/  @P0 LDGSTS.E.BYPASS.LTC128B.128 [R223+0x5c80], [R4.64], !P3 ;  /* 0x05c8000004df0fae */ /* 0x0005e4000d901d48 */
.L_x_195:
[----:B--234-:R-:W-:Y:S01]  /*7220*/  MOV R49, 0x1 ;  /* 0x0000000100317802 */ /* 0x01cfe20000000f00 */
[----:B------:R-:W2:Y:S01]  /*7230*/  LDL R2, [R1+0x1c] ;  /* 0x00001c0001027983 */ /* 0x000ea20000100800 */
[----:B------:R-:W-:Y:S02]  /*7240*/  IMAD.MOV.U32 R0, RZ, RZ, c[0x0][0x2c4] ;  /* 0x0000b100ff007624 */ /* 0x000fe400078e00ff */
[----:B------:R-:W-:Y:S01]  /*7250*/  IMAD.MOV.U32 R37, RZ, RZ, c[0x0][0x2ac] ;  /* 0x0000ab00ff257624 */ /* 0x000fe200078e00ff */
[----:B------:R-:W3:Y:S02]  /*7260*/  LDL R36, [R1] ;  /* 0x0000000001247983 */ /* 0x000ee40000100800 */
[----:B------:R-:W-:Y:S02]  /*7270*/  ISETP.NE.AND P0, PT, R0, 0x1, PT ;  /* 0x000000010000780c */ /* 0x000fe40003f05270 */
[----:B------:R-:W0:Y:S11]  /*7280*/  LDGDEPBAR ;  /* 0x00000000000079af */ /* 0x000e360000000000 */
[----:B--2---:R-:W-:Y:S04]  /*7290*/  @P0 IMAD.HI.U32 R0, R2, c[0x0][0x2c8], RZ ;  /* 0x0000b20002000a27 */ /* 0x004fe800078e00ff */
[----:B------:R-:W-:Y:S01]  /*72a0*/  IMAD.MOV.U32 R5, RZ, RZ, R2 ;  /* 0x000000ffff057224 */ /* 0x000fe200078e0002 */
[----:B------:R-:W-:Y:S01]  /*72b0*/  @P0 SHF.R.U32.HI R5, RZ, c[0x0][0x2cc], R0 ;  /* 0x0000b300ff050a19 */ /* 0x000fe20000011600 */
[----:B------:R-:W-:Y:S01]  /*72c0*/  IMAD R0, R226, -0x30, RZ ;  /* 0xffffffd0e2007824 */ /* 0x000fe200078e02ff */
[----:B------:R-:W-:Y:S03]  /*72d0*/  ISETP.LE.AND P0, PT, R49, c[0x0][0x32c], PT ;  /* 0x0000cb0031007a0c */ /* 0x000fe60003f03270 */
[----:B------:R-:W2:Y:S01]  /*72e0*/  SHFL.IDX PT, R4, R5, RZ, 0x1c1f ;  /* 0x001c1fff05047589 */ /* 0x000ea200000e0000 */
[----:B---3--:R-:W-:Y:S05]  /*72f0*/  IADD3 R7, -R36, 0x1, R0 ;  /* 0x0000000124077810 */ /* 0x008fea0007ffe100 */
[----:B------:R-:W-:Y:S05]  /*7300*/  IMAD R7, R37, c[0x0][0x1d0], R7 ;  /* 0x0000740025077a24 */ /* 0x000fea00078e0207 */
[----:B------:R-:W-:Y:S04]  /*7310*/  IADD3 R7, R7, -c[0x0][0x168], RZ ;  /* 0x80005a0007077a10 */ /* 0x000fe80007ffe0ff */
[C---:B------:R-:W-:Y:S02]  /*7320*/  IADD3 R6, R7.reuse, c[0x0][0x328], RZ ;  /* 0x0000ca0007067a10 */ /* 0x040fe40007ffe0ff */
[----:B------:R-:W-:Y:S04]  /*7330*/  IADD3 R7, R7, UR4, RZ ;  /* 0x0000000407077c10 */ /* 0x000fe8000fffe0ff */
[----:B--2---:R-:W-:Y:S01]  /*7340*/  IADD3 R2, R4, R7, RZ ;  /* 0x0000000704027210 */ /* 0x004fe20007ffe0ff */
[----:B------:R-:W-:Y:S01]  /*7350*/  IMAD.IADD R3, R6, 0x1, R4 ;  /* 0x0000000106037824 */ /* 0x000fe200078e0204 */
[----:B------:R-:W-:-:S05]  /*7360*/  @!P0 BRA `(.L_x_196) ;  /* 0x0000019000008947 */ /* 0x000fca0003800000 */
[----:B------:R-:W-:Y:S01]  /*7370*/  IMAD R4, R37, c[0x0][0x1d0], R4 ;  /* 0x0000740025047a24 */ /* 0x000fe200078e0204 */
[----:B------:R-:W-:Y:S04]  /*7380*/  BSSY B0, `(.L_x_197) ;  /* 0x0000012000007945 */ /* 0x000fe80003800000 */
[----:B------:R-:W-:Y:S04]  /*7390*/  IADD3 R4, R4, -c[0x0][0x168], RZ ;  /* 0x80005a0004047a10 */ /* 0x000fe80007ffe0ff */
[----:B------:R-:W-:Y:S11]  /*73a0*/  ISETP.GT.AND P0, PT, R4, -0x1, PT ;  /* 0xffffffff0400780c */ /* 0x000ff60003f04270 */
[----:B------:R-:W-:Y:S02]  /*73b0*/  @!UPT UIADD3 URZ, URZ, URZ, URZ ;  /* 0x0000003f3f3ff290 */ /* 0x000fe4000fffe03f */
[----:B------:R-:W-:-:S05]  /*73c0*/  @P0 BRA `(.L_x_198) ;  /* 0x0000008000000947 */ /* 0x000fca0003800000 */
[----:B------:R-:W-:Y:S01]  /*73d0*/  LOP3.LUT R4, RZ, R4, RZ, 0x33, !PT ;  /* 0x00000004ff047212 */ /* 0x000fe200078e33ff */
[----:B------:R-:W-:Y:S05]  /*73e0*/  IMAD.MOV.U32 R8, RZ, RZ, 0x1 ;  /* 0x00000001ff087424 */ /* 0x000fea00078e00ff */
[----:B------:R-:W-:Y:S11]  /*73f0*/  ISETP.NE.AND P0, PT, R8, c[0x0][0x32c], PT ;  /* 0x0000cb0008007a0c */ /* 0x000ff60003f05270 */
[----:B------:R-:W-:Y:S02]  /*7400*/  @!UPT UIADD3 URZ, URZ, URZ, URZ ;  /* 0x0000003f3f3ff290 */ /* 0x000fe4000fffe03f */
[----:B------:R-:W-:Y:S05]  /*7410*/  @P0 IMAD.HI.U32 R8, R4, c[0x0][0x330], RZ ;  /* 0x0000cc0004080a27 */ /* 0x000fea00078e00ff */
[----:B------:R-:W-:Y:S04]  /*7420*/  @P0 SHF.R.U32.HI R4, RZ, c[0x0][0x334], R8 ;  /* 0x0000cd00ff040a19 */ /* 0x000fe80000011608 */
[----:B------:R-:W-:Y:S01]  /*7430*/  LOP3.LUT R4, RZ, R4, RZ, 0x33, !PT ;  /* 0x00000004ff047212 */ /* 0x000fe200078e33ff */
[----:B------:R-:W-:-:S05]  /*7440*/  BRA `(.L_x_199) ;  /* 0x0000005000007947 */ /* 0x000fca0003800000 */
.L_x_198:
[----:B------:R-:W-:Y:S04]  /*7450*/  MOV R8, 0x1 ;  /* 0x0000000100087802 */ /* 0x000fe80000000f00 */
[----:B------:R-:W-:Y:S11]  /*7460*/  ISETP.NE.AND P0, PT, R8, c[0x0][0x32c], PT ;  /* 0x0000cb0008007a0c */ /* 0x000ff60003f05270 */
[----:B------:R-:W-:Y:S02]  /*7470*/  @!UPT UIADD3 URZ, URZ, URZ, URZ ;  /* 0x0000003f3f3ff290 */ /* 0x000fe4000fffe03f */
[----:B------:R-:W-:Y:S05]  /*7480*/  @P0 IMAD.HI.U32 R8, R4, c[0x0][0x330], RZ ;  /* 0x0000cc0004080a27 */ /* 0x000fea00078e00ff */
[----:B------:R-:W-:Y:S02]  /*7490*/  @P0 SHF.R.U32.HI R4, RZ, c[0x0][0x334], R8 ;  /* 0x0000cd00ff040a19 */ /* 0x000fe40000011608 */
.L_x_199:
[----:B------:R-:W-:Y:S05]  /*74a0*/  BSYNC B0 ;  /* 0x0000000000007941 */ /* 0x000fea0003800000 */
.L_x_197:
[----:B------:R-:W-:Y:S04]  /*74b0*/  IMAD.IADD R8, R0, 0x1, -R36 ;  /* 0x0000000100087824 */ /* 0x000fe800078e0a24 */
[----:B------:R-:W-:Y:S05]  /*74c0*/  IMAD R4, R4, c[0x0][0x32c], R8 ;  /* 0x0000cb0004047a24 */ /* 0x000fea00078e0208 */
[----:B------:R-:W-:Y:S02]  /*74d0*/  IADD3 R8, R4, c[0x0][0x32c], RZ ;  /* 0x0000cb0004087a10 */ /* 0x000fe40007ffe0ff */
[----:B------:R-:W-:Y:S02]  /*74e0*/  IMNMX R2, R2, R4, !PT ;  /* 0x0000000402027217 */ /* 0x000fe40007800200 */
[----:B------:R-:W-:Y:S02]  /*74f0*/  IMNMX R3, R3, R8, PT ;  /* 0x0000000803037217 */ /* 0x000fe40003800200 */
.L_x_196:
[C---:B------:R-:W-:Y:S01]  /*7500*/  ISETP.GE.AND P0, PT, R0.reuse, 0x1, PT ;  /* 0x000000010000780c */ /* 0x040fe20003f06270 */
[----:B------:R-:W2:Y:S01]  /*7510*/  SHFL.IDX PT, R4, R5, 0x1, 0x1c1f ;  /* 0x003c1f0005047f89 */ /* 0x000ea200000e0000 */
[----:B------:R-:W-:Y:S02]  /*7520*/  ISETP.GE.AND P1, PT, R0, 0x2, PT ;  /* 0x000000020000780c */ /* 0x000fe40003f26270 */
[----:B------:R-:W-:Y:S02]  /*7530*/  P2R R13, PR, RZ, 0x1 ;  /* 0x00000001ff0d7803 */ /* 0x000fe40000000000 */
[----:B------:R-:W-:Y:S02]  /*7540*/  ISETP.GT.AND P0, PT, R2, RZ, !P0 ;  /* 0x000000ff0200720c */ /* 0x000fe40004704270 */
[----:B------:R-:W-:Y:S02]  /*7550*/  P2R R12, PR, RZ, 0x2 ;  /* 0x00000002ff0c7803 */ /* 0x000fe40000000000 */
[----:B------:R-:W-:Y:S02]  /*7560*/  ISETP.LT.OR P0, PT, R3, 0x1, P0 ;  /* 0x000000010300780c */ /* 0x000fe40000701670 */
[----:B------:R-:W-:Y:S02]  /*7570*/  ISETP.GE.AND P6, PT, R0, 0x12, PT ;  /* 0x000000120000780c */ /* 0x000fe40003fc6270 */
[----:B-1----:R-:W-:Y:S02]  /*7580*/  FSEL R19, R161, -INF , !P0 ;  /* 0xff800000a1137808 */ /* 0x002fe40004000000 */
[----:B------:R-:W-:Y:S02]  /*7590*/  ISETP.GT.AND P0, PT, R2, 0x1, !P1 ;  /* 0x000000010200780c */ /* 0x000fe40004f04270 */
[----:B------:R-:W-:Y:S02]  /*75a0*/  ISETP.GE.AND P1, PT, R0, 0x9, PT ;  /* 0x000000090000780c */ /* 0x000fe40003f26270 */
[C---:B------:R-:W-:Y:S02]  /*75b0*/  ISETP.LT.OR P0, PT, R3.reuse, 0x2, P0 ;  /* 0x000000020300780c */ /* 0x040fe40000701670 */
[----:B------:R-:W-:Y:S02]  /*75c0*/  P2R R11, PR, RZ, 0x2 ;  /* 0x00000002ff0b7803 */ /* 0x000fe40000000000 */
[----:B------:R-:W-:Y:S02]  /*75d0*/  FSEL R23, R160, -INF , !P0 ;  /* 0xff800000a0177808 */ /* 0x000fe40004000000 */
[----:B------:R-:W-:Y:S02]  /*75e0*/  ISETP.GT.AND P0, PT, R2, 0x8, !P1 ;  /* 0x000000080200780c */ /* 0x000fe40004f04270 */
[----:B------:R-:W-:Y:S02]  /*75f0*/  ISETP.GE.AND P1, PT, R0, 0xa, PT ;  /* 0x0000000a0000780c */ /* 0x000fe40003f26270 */
[C---:B------:R-:W-:Y:S02]  /*7600*/  ISETP.LT.OR P0, PT, R3.reuse, 0x9, P0 ;  /* 0x000000090300780c */ /* 0x040fe40000701670 */
[----:B------:R-:W-:Y:S02]  /*7610*/  P2R R10, PR, RZ, 0x2 ;  /* 0x00000002ff0a7803 */ /* 0x000fe40000000000 */
[----:B------:R-:W-:Y:S02]  /*7620*/  FSEL R24, R106, -INF , !P0 ;  /* 0xff8000006a187808 */ /* 0x000fe40004000000 */
[----:B------:R-:W-:Y:S02]  /*7630*/  ISETP.GT.AND P0, PT, R2, 0x9, !P1 ;  /* 0x000000090200780c */ /* 0x000fe40004f04270 */
[C---:B------:R-:W-:Y:S02]  /*7640*/  ISETP.GE.AND P1, PT, R0.reuse, 0x11, PT ;  /* 0x000000110000780c */ /* 0x040fe40003f26270 */
[C---:B------:R-:W-:Y:S02]  /*7650*/  ISETP.LT.OR P0, PT, R3.reuse, 0xa, P0 ;  /* 0x0000000a0300780c */ /* 0x040fe40000701670 */
[----:B------:R-:W-:Y:S02]  /*7660*/  ISETP.GE.AND P5, PT, R0, 0x19, PT ;  /* 0x000000190000780c */ /* 0x000fe40003fa6270 */
[----:B------:R-:W-:Y:S02]  /*7670*/  FSEL R25, R104, -INF , !P0 ;  /* 0xff80000068197808 */ /* 0x000fe40004000000 */
[----:B------:R-:W-:Y:S02]  /*7680*/  ISETP.GT.AND P0, PT, R2, 0x10, !P1 ;  /* 0x000000100200780c */ /* 0x000fe40004f04270 */
[C---:B------:R-:W-:Y:S02]  /*7690*/  ISETP.GE.AND P4, PT, R0.reuse, 0x1a, PT ;  /* 0x0000001a0000780c */ /* 0x040fe40003f86270 */
[C---:B------:R-:W-:Y:S02]  /*76a0*/  ISETP.LT.OR P0, PT, R3.reuse, 0x11, P0 ;  /* 0x000000110300780c */ /* 0x040fe40000701670 */
[----:B------:R-:W-:Y:S02]  /*76b0*/  ISETP.GE.AND P3, PT, R0, 0x21, PT ;  /* 0x000000210000780c */ /* 0x000fe40003f66270 */
[----:B------:R-:W-:Y:S02]  /*76c0*/  FSEL R40, R102, -INF , !P0 ;  /* 0xff80000066287808 */ /* 0x000fe40004000000 */
[----:B------:R-:W-:Y:S02]  /*76d0*/  ISETP.GT.AND P0, PT, R2, 0x11, !P6 ;  /* 0x000000110200780c */ /* 0x000fe40007704270 */
[----:B------:R-:W-:Y:S02]  /*76e0*/  ISETP.GE.AND P2, PT, R0, 0x22, PT ;  /* 0x000000220000780c */ /* 0x000fe40003f46270 */
[C---:B------:R-:W-:Y:S02]  /*76f0*/  ISETP.LT.OR P0, PT, R3.reuse, 0x12, P0 ;  /* 0x000000120300780c */ /* 0x040fe40000701670 */
[----:B------:R-:W-:Y:S02]  /*7700*/  P2R R9, PR, RZ, 0x2 ;  /* 0x00000002ff097803 */ /* 0x000fe40000000000 */
[----:B------:R-:W-:Y:S02]  /*7710*/  FSEL R41, R100, -INF , !P0 ;  /* 0xff80000064297808 */ /* 0x000fe40004000000 */
[----:B------:R-:W-:Y:S02]  /*7720*/  ISETP.GT.AND P0, PT, R2, 0x18, !P5 ;  /* 0x000000180200780c */ /* 0x000fe40006f04270 */
[----:B------:R-:W-:Y:S02]  /*7730*/  ISETP.GE.AND P1, PT, R0, 0x29, PT ;  /* 0x000000290000780c */ /* 0x000fe40003f26270 */
[C---:B------:R-:W-:Y:S04]  /*7740*/  ISETP.LT.OR P0, PT, R3.reuse, 0x19, P0 ;  /* 0x000000190300780c */ /* 0x040fe80000701670 */
[----:B------:R-:W-:Y:S02]  /*7750*/  FSEL R166, R32, -INF , !P0 ;  /* 0xff80000020a67808 */ /* 0x000fe40004000000 */
[C---:B------:R-:W-:Y:S04]  /*7760*/  ISETP.GT.AND P0, PT, R2.reuse, 0x19, !P4 ;  /* 0x000000190200780c */ /* 0x040fe80006704270 */
[----:B------:R-:W-:Y:S04]  /*7770*/  ISETP.LT.OR P0, PT, R3, 0x1a, P0 ;  /* 0x0000001a0300780c */ /* 0x000fe80000701670 */
[----:B------:R-:W-:Y:S02]  /*7780*/  FSEL R167, R33, -INF , !P0 ;  /* 0xff80000021a77808 */ /* 0x000fe40004000000 */
[C---:B------:R-:W-:Y:S04]  /*7790*/  ISETP.GT.AND P0, PT, R2.reuse, 0x20, !P3 ;  /* 0x000000200200780c */ /* 0x040fe80005f04270 */
[----:B------:R-:W-:Y:S04]  /*77a0*/  ISETP.LT.OR P0, PT, R3, 0x21, P0 ;  /* 0x000000210300780c */ /* 0x000fe80000701670 */
[----:B------:R-:W-:Y:S02]  /*77b0*/  FSEL R182, R21, -INF , !P0 ;  /* 0xff80000015b67808 */ /* 0x000fe40004000000 */
[----:B------:R-:W-:Y:S04]  /*77c0*/  ISETP.GT.AND P0, PT, R2, 0x21, !P2 ;  /* 0x000000210200780c */ /* 0x000fe80005704270 */
[C---:B------:R-:W-:Y:S04]  /*77d0*/  ISETP.LT.OR P0, PT, R3.reuse, 0x22, P0 ;  /* 0x000000220300780c */ /* 0x040fe80000701670 */
[----:B------:R-:W-:Y:S02]  /*77e0*/  FSEL R184, R20, -INF , !P0 ;  /* 0xff80000014b87808 */ /* 0x000fe40004000000 */
[----:B------:R-:W-:Y:S04]  /*77f0*/  ISETP.GT.AND P0, PT, R2, 0x28, !P1 ;  /* 0x000000280200780c */ /* 0x000fe80004f04270 */
[----:B------:R-:W-:Y:S04]  /*7800*/  ISETP.LT.OR P0, PT, R3, 0x29, P0 ;  /* 0x000000290300780c */ /* 0x000fe80000701670 */
[----:B------:R-:W-:Y:S02]  /*7810*/  FSEL R193, R17, -INF , !P0 ;  /* 0xff80000011c17808 */ /* 0x000fe40004000000 */
[----:B------:R-:W-:Y:S04]  /*7820*/  ISETP.GE.AND P0, PT, R0, 0x2a, PT ;  /* 0x0000002a0000780c */ /* 0x000fe80003f06270 */
[----:B------:R-:W-:Y:S02]  /*7830*/  P2R R8, PR, RZ, 0x1 ;  /* 0x00000001ff087803 */ /* 0x000fe40000000000 */
[----:B------:R-:W-:Y:S01]  /*7840*/  ISETP.GT.AND P0, PT, R2, 0x29, !P0 ;  /* 0x000000290200780c */ /* 0x000fe20004704270 */
[--C-:B--2---:R-:W-:Y:S03]  /*7850*/  IMAD.IADD R2, R7, 0x1, R4.reuse ;  /* 0x0000000107027824 */ /* 0x104fe600078e0204 */
[----:B------:R-:W-:Y:S01]  /*7860*/  ISETP.LT.OR P0, PT, R3, 0x2a, P0 ;  /* 0x0000002a0300780c */ /* 0x000fe20000701670 */
[----:B------:R-:W-:Y:S03]  /*7870*/  IMAD.IADD R3, R6, 0x1, R4 ;  /* 0x0000000106037824 */ /* 0x000fe600078e0204 */
[----:B------:R-:W-:Y:S02]  /*7880*/  FSEL R194, R16, -INF , !P0 ;  /* 0xff80000010c27808 */ /* 0x000fe40004000000 */
[----:B------:R-:W-:Y:S11]  /*7890*/  ISETP.LE.AND P0, PT, R49, c[0x0][0x32c], PT ;  /* 0x0000cb0031007a0c */ /* 0x000ff60003f03270 */
[----:B------:R-:W-:Y:S02]  /*78a0*/  @!UPT UIADD3 URZ, URZ, URZ, URZ ;  /* 0x0000003f3f3ff290 */ /* 0x000fe4000fffe03f */
        /* <DEDUP_REMOVED lines=15> */
.L_x_202:
[----:B------:R-:W-:Y:S04]  /*79a0*/  MOV R14, 0x1 ;  /* 0x00000001000e7802 */ /* 0x000fe80000000f00 */
[----:B------:R-:W-:Y:S11]  /*79b0*/  ISETP.NE.AND P0, PT, R14, c[0x0][0x32c], PT ;  /* 0x0000cb000e007a0c */ /* 0x000ff60003f05270 */
[----:B------:R-:W-:Y:S02]  /*79c0*/  @!UPT UIADD3 URZ, URZ, URZ, URZ ;  /* 0x0000003f3f3ff290 */ /* 0x000fe4000fffe03f */
[----:B------:R-:W-:Y:S05]  /*79d0*/  @P0 IMAD.HI.U32 R14, R4, c[0x0][0x330], RZ ;  /* 0x0000cc00040e0a27 */ /* 0x000fea00078e00ff */
[----:B------:R-:W-:Y:S02]  /*79e0*/  @P0 SHF.R.U32.HI R4, RZ, c[0x0][0x334], R14 ;  /* 0x0000cd00ff040a19 */ /* 0x000fe4000001160e */
.L_x_203:
[----:B------:R-:W-:Y:S05]  /*79f0*/  BSYNC B0 ;  /* 0x0000000000007941 */ /* 0x000fea0003800000 */
.L_x_201:
[----:B------:R-:W-:Y:S04]  /*7a00*/  IMAD.IADD R14, R0, 0x1, -R36 ;  /* 0x00000001000e7824 */ /* 0x000fe800078e0a24 */
[----:B------:R-:W-:Y:S05]  /*7a10*/  IMAD R4, R4, c[0x0][0x32c], R14 ;  /* 0x0000cb0004047a24 */ /* 0x000fea00078e020e */
[----:B------:R-:W-:Y:S02]  /*7a20*/  IADD3 R14, R4, c[0x0][0x32c], RZ ;  /* 0x0000cb00040e7a10 */ /* 0x000fe40007ffe0ff */
[----:B------:R-:W-:Y:S02]  /*7a30*/  IMNMX R2, R2, R4, !PT ;  /* 0x0000000402027217 */ /* 0x000fe40007800200 */
[----:B------:R-:W-:Y:S02]  /*7a40*/  IMNMX R3, R3, R14, PT ;  /* 0x0000000e03037217 */ /* 0x000fe40003800200 */
.L_x_200:
[----:B------:R-:W-:Y:S01]  /*7a50*/  ISETP.NE.AND P0, PT, R12, RZ, PT ;  /* 0x000000ff0c00720c */ /* 0x000fe20003f05270 */
[----:B------:R-:W1:Y:S03]  /*7a60*/  SHFL.IDX PT, R4, R5, 0x2, 0x1c1f ;  /* 0x005c1f0005047f89 */ /* 0x000e6600000e0000 */
[----:B------:R-:W-:Y:S04]  /*7a70*/  ISETP.GT.AND P0, PT, R2, 0x1, !P0 ;  /* 0x000000010200780c */ /* 0x000fe80004704270 */
[----:B------:R-:W-:Y:S04]  /*7a80*/  ISETP.LT.OR P0, PT, R3, 0x2, P0 ;  /* 0x000000020300780c */ /* 0x000fe80000701670 */
[----:B------:R-:W-:Y:S02]  /*7a90*/  FSEL R20, R168, -INF , !P0 ;  /* 0xff800000a8147808 */ /* 0x000fe40004000000 */
[----:B------:R-:W-:Y:S04]  /*7aa0*/  ISETP.NE.AND P0, PT, R11, RZ, PT ;  /* 0x000000ff0b00720c */ /* 0x000fe80003f05270 */
        /* <DEDUP_REMOVED lines=27> */
[----:B------:R-:W-:Y:S04]  /*7c60*/  ISETP.LT.OR P0, PT, R3, 0x29, P0 ;  /* 0x000000290300780c */ /* 0x000fe80000701670 */
[----:B------:R-:W-:Y:S02]  /*7c70*/  FSEL R189, R26, -INF , !P0 ;  /* 0xff8000001abd7808 */ /* 0x000fe40004000000 */
[----:B------:R-:W-:Y:S04]  /*7c80*/  ISETP.NE.AND P0, PT, R13, RZ, PT ;  /* 0x000000ff0d00720c */ /* 0x000fe80003f05270 */
[----:B------:R-:W-:Y:S04]  /*7c90*/  ISETP.GT.AND P0, PT, R2, RZ, !P0 ;  /* 0x000000ff0200720c */ /* 0x000fe80004704270 */
[----:B------:R-:W-:Y:S04]  /*7ca0*/  ISETP.LT.OR P0, PT, R3, 0x1, P0 ;  /* 0x000000010300780c */ /* 0x000fe80000701670 */
[----:B------:R-:W-:Y:S02]  /*7cb0*/  FSEL R16, R176, -INF , !P0 ;  /* 0xff800000b0107808 */ /* 0x000fe40004000000 */
[----:B------:R-:W-:Y:S04]  /*7cc0*/  ISETP.NE.AND P0, PT, R8, RZ, PT ;  /* 0x000000ff0800720c */ /* 0x000fe80003f05270 */
[----:B------:R-:W-:Y:S01]  /*7cd0*/  ISETP.GT.AND P0, PT, R2, 0x29, !P0 ;  /* 0x000000290200780c */ /* 0x000fe20004704270 */
[--C-:B-1----:R-:W-:Y:S03]  /*7ce0*/  IMAD.IADD R2, R7, 0x1, R4.reuse ;  /* 0x0000000107027824 */ /* 0x102fe600078e0204 */
        /* <DEDUP_REMOVED lines=20> */
.L_x_206:
[----:B------:R-:W-:Y:S04]  /*7e30*/  MOV R14, 0x1 ;  /* 0x00000001000e7802 */ /* 0x000fe80000000f00 */
[----:B------:R-:W-:Y:S11]  /*7e40*/  ISETP.NE.AND P0, PT, R14, c[0x0][0x32c], PT ;  /* 0x0000cb000e007a0c */ /* 0x000ff60003f05270 */
[----:B------:R-:W-:Y:S02]  /*7e50*/  @!UPT UIADD3 URZ, URZ, URZ, URZ ;  /* 0x0000003f3f3ff290 */ /* 0x000fe4000fffe03f */
[----:B------:R-:W-:Y:S05]  /*7e60*/  @P0 IMAD.HI.U32 R14, R4, c[0x0][0x330], RZ ;  /* 0x0000cc00040e0a27 */ /* 0x000fea00078e00ff */
[----:B------:R-:W-:Y:S02]  /*7e70*/  @P0 SHF.R.U32.HI R4, RZ, c[0x0][0x334], R14 ;  /* 0x0000cd00ff040a19 */ /* 0x000fe4000001160e */
.L_x_207:
[----:B------:R-:W-:Y:S05]  /*7e80*/  BSYNC B0 ;  /* 0x0000000000007941 */ /* 0x000fea0003800000 */
.L_x_205:
[----:B------:R-:W-:Y:S04]  /*7e90*/  IMAD.IADD R14, R0, 0x1, -R36 ;  /* 0x00000001000e7824 */ /* 0x000fe800078e0a24 */
[----:B------:R-:W-:Y:S05]  /*7ea0*/  IMAD R4, R4, c[0x0][0x32c], R14 ;  /* 0x0000cb0004047a24 */ /* 0x000fea00078e020e */
[----:B------:R-:W-:Y:S02]  /*7eb0*/  IADD3 R14, R4, c[0x0][0x32c], RZ ;  /* 0x0000cb00040e7a10 */ /* 0x000fe40007ffe0ff */
[----:B------:R-:W-:Y:S02]  /*7ec0*/  IMNMX R2, R2, R4, !PT ;  /* 0x0000000402027217 */ /* 0x000fe40007800200 */
[----:B------:R-:W-:Y:S02]  /*7ed0*/  IMNMX R3, R3, R14, PT ;  /* 0x0000000e03037217 */ /* 0x000fe40003800200 */
.L_x_204:
[----:B------:R-:W-:Y:S01]  /*7ee0*/  ISETP.NE.AND P0, PT, R12, RZ, PT ;  /* 0x000000ff0c00720c */ /* 0x000fe20003f05270 */
[----:B------:R-:W1:Y:S03]  /*7ef0*/  SHFL.IDX PT, R4, R5, 0x3, 0x1c1f ;  /* 0x007c1f0005047f89 */ /* 0x000e6600000e0000 */
[C---:B------:R-:W-:Y:S04]  /*7f00*/  ISETP.GT.AND P0, PT, R2.reuse, 0x1, !P0 ;  /* 0x000000010200780c */ /* 0x040fe80004704270 */
        /* <DEDUP_REMOVED lines=59> */
.L_x_210:
[----:B------:R-:W-:Y:S04]  /*82c0*/  MOV R5, 0x1 ;  /* 0x0000000100057802 */ /* 0x000fe80000000f00 */
[----:B------:R-:W-:Y:S11]  /*82d0*/  ISETP.NE.AND P0, PT, R5, c[0x0][0x32c], PT ;  /* 0x0000cb0005007a0c */ /* 0x000ff60003f05270 */
[----:B------:R-:W-:Y:S02]  /*82e0*/  @!UPT UIADD3 URZ, URZ, URZ, URZ ;  /* 0x0000003f3f3ff290 */ /* 0x000fe4000fffe03f */
[----:B------:R-:W-:Y:S05]  /*82f0*/  @P0 IMAD.HI.U32 R5, R4, c[0x0][0x330], RZ ;  /* 0x0000cc0004050a27 */ /* 0x000fea00078e00ff */
[----:B------:R-:W-:Y:S02]  /*8300*/  @P0 SHF.R.U32.HI R4, RZ, c[0x0][0x334], R5 ;  /* 0x0000cd00ff040a19 */ /* 0x000fe40000011605 */
.L_x_211:
[----:B------:R-:W-:Y:S05]  /*8310*/  BSYNC B0 ;  /* 0x0000000000007941 */ /* 0x000fea0003800000 */
.L_x_209:
[----:B------:R-:W-:Y:S04]  /*8320*/  IMAD.IADD R0, R0, 0x1, -R36 ;  /* 0x0000000100007824 */ /* 0x000fe800078e0a24 */
[----:B------:R-:W-:Y:S05]  /*8330*/  IMAD R4, R4, c[0x0][0x32c], R0 ;  /* 0x0000cb0004047a24 */ /* 0x000fea00078e0200 */
[----:B------:R-:W-:Y:S02]  /*8340*/  IADD3 R0, R4, c[0x0][0x32c], RZ ;  /* 0x0000cb0004007a10 */ /* 0x000fe40007ffe0ff */
[----:B------:R-:W-:Y:S02]  /*8350*/  IMNMX R2, R2, R4, !PT ;  /* 0x0000000402027217 */ /* 0x000fe40007800200 */
[----:B------:R-:W-:Y:S02]  /*8360*/  IMNMX R3, R3, R0, PT ;  /* 0x0000000003037217 */ /* 0x000fe40003800200 */
.L_x_208:
[----:B------:R-:W-:Y:S01]  /*8370*/  FMNMX.FTZ R106, R19, R101, !PT ;  /* 0x00000065136a7209 */ /* 0x000fe20007810000 */
[----:B------:R-:W-:Y:S01]  /*8380*/  LDSM.16.MT88.4 R36, [R210+0x1880] ;  /* 0x00188000d224783b */ /* 0x000fe20000004200 */
        /* <DEDUP_REMOVED lines=25> */
[----:B------:R-:W-:Y:S02]  /*8520*/  ISETP.NE.AND P0, PT, R13, RZ, PT ;  /* 0x000000ff0d00720c */ /* 0x000fe40003f05270 */
[----:B------:R-:W-:Y:S02]  /*8530*/  FMNMX.FTZ R104, R15, R104, !PT ;  /* 0x000000680f687209 */ /* 0x000fe40007810000 */
[----:B------:R-:W-:Y:S02]  /*8540*/  ISETP.GT.AND P0, PT, R2, RZ, !P0 ;  /* 0x000000ff0200720c */ /* 0x000fe40004704270 */
[----:B------:R-:W-:Y:S02]  /*8550*/  FMNMX.FTZ R104, R17, R104, !PT ;  /* 0x0000006811687209 */ /* 0x000fe40007810000 */
[----:B------:R-:W-:Y:S02]  /*8560*/  ISETP.LT.OR P0, PT, R3, 0x1, P0 ;  /* 0x000000010300780c */ /* 0x000fe40000701670 */
[----:B------:R-:W-:Y:S02]  /*8570*/  FMNMX.FTZ R104, R18, R104, !PT ;  /* 0x0000006812687209 */ /* 0x000fe40007810000 */
[----:B------:R-:W-:Y:S02]  /*8580*/  FSEL R13, R188, -INF , !P0 ;  /* 0xff800000bc0d7808 */ /* 0x000fe40004000000 */
[----:B------:R-:W-:Y:S02]  /*8590*/  FMNMX.FTZ R104, R169, R104, !PT ;  /* 0x00000068a9687209 */ /* 0x000fe40007810000 */
[----:B------:R-:W-:Y:S02]  /*85a0*/  ISETP.NE.AND P0, PT, R12, RZ, PT ;  /* 0x000000ff0c00720c */ /* 0x000fe40003f05270 */
[----:B------:R-:W-:Y:S02]  /*85b0*/  FMNMX.FTZ R104, R171, R104, !PT ;  /* 0x00000068ab687209 */ /* 0x000fe40007810000 */
[----:B------:R-:W-:Y:S02]  /*85c0*/  ISETP.GT.AND P0, PT, R2, 0x1, !P0 ;  /* 0x000000010200780c */ /* 0x000fe40004704270 */
[----:B------:R-:W-:Y:S02]  /*85d0*/  FMNMX.FTZ R104, R173, R104, !PT ;  /* 0x00000068ad687209 */ /* 0x000fe40007810000 */
[----:B-1----:R-:W-:Y:S02]  /*85e0*/  FMNMX.FTZ R106, R106, R0, !PT ;  /* 0x000000006a6a7209 */ /* 0x002fe40007810000 */
[----:B------:R-:W-:Y:S02]  /*85f0*/  FMNMX.FTZ R104, R175, R104, !PT ;  /* 0x00000068af687209 */ /* 0x000fe40007810000 */
[----:B------:R-:W-:Y:S01]  /*8600*/  ISETP.LT.OR P0, PT, R3, 0x2, P0 ;  /* 0x000000020300780c */ /* 0x000fe20000701670 */
[----:B------:R-:W1:Y:S01]  /*8610*/  SHFL.BFLY PT, R0, R106, 0x1, 0x1f ;  /* 0x0c201f006a007f89 */ /* 0x000e6200000e0000 */
[----:B------:R-:W-:Y:S02]  /*8620*/  FMNMX.FTZ R104, R186, R104, !PT ;  /* 0x00000068ba687209 */ /* 0x000fe40007810000 */
[----:B------:R-:W-:Y:S02]  /*8630*/  FSEL R12, R185, -INF , !P0 ;  /* 0xff800000b90c7808 */ /* 0x000fe40004000000 */
[----:B------:R-:W-:Y:S02]  /*8640*/  FMNMX.FTZ R104, R187, R104, !PT ;  /* 0x00000068bb687209 */ /* 0x000fe40007810000 */
[----:B------:R-:W-:Y:S02]  /*8650*/  ISETP.NE.AND P0, PT, R11, RZ, PT ;  /* 0x000000ff0b00720c */ /* 0x000fe40003f05270 */
[----:B------:R-:W-:Y:S02]  /*8660*/  FMNMX.FTZ R104, R190, R104, !PT ;  /* 0x00000068be687209 */ /* 0x000fe40007810000 */
[----:B------:R-:W-:Y:S02]  /*8670*/  ISETP.GT.AND P0, PT, R2, 0x8, !P0 ;  /* 0x000000080200780c */ /* 0x000fe40004704270 */
[----:B------:R-:W-:Y:S02]  /*8680*/  FMNMX.FTZ R104, R192, R104, !PT ;  /* 0x00000068c0687209 */ /* 0x000fe40007810000 */
[----:B------:R-:W-:Y:S04]  /*8690*/  ISETP.LT.OR P0, PT, R3, 0x9, P0 ;  /* 0x000000090300780c */ /* 0x000fe80000701670 */
[----:B------:R-:W-:Y:S02]  /*86a0*/  FSEL R11, R179, -INF , !P0 ;  /* 0xff800000b30b7808 */ /* 0x000fe40004000000 */
[----:B------:R-:W-:Y:S02]  /*86b0*/  ISETP.NE.AND P0, PT, R10, RZ, PT ;  /* 0x000000ff0a00720c */ /* 0x000fe40003f05270 */
[----:B-1----:R-:W-:Y:S02]  /*86c0*/  FMNMX.FTZ R106, R106, R0, !PT ;  /* 0x000000006a6a7209 */ /* 0x002fe40007810000 */
[----:B------:R-:W1:Y:S01]  /*86d0*/  SHFL.BFLY PT, R0, R105, 0x2, 0x1f ;  /* 0x0c401f0069007f89 */ /* 0x000e6200000e0000 */
[----:B------:R-:W-:Y:S02]  /*86e0*/  ISETP.GT.AND P0, PT, R2, 0x9, !P0 ;  /* 0x000000090200780c */ /* 0x000fe40004704270 */
[----:B------:R-:W-:Y:S02]  /*86f0*/  FMUL.FTZ R110, R106, c[0x0][0x2d0] ;  /* 0x0000b4006a6e7a20 */ /* 0x000fe40000410000 */
[----:B------:R-:W-:Y:S04]  /*8700*/  ISETP.LT.OR P0, PT, R3, 0xa, P0 ;  /* 0x0000000a0300780c */ /* 0x000fe80000701670 */
[----:B------:R-:W-:Y:S02]  /*8710*/  FSEL R10, R178, -INF , !P0 ;  /* 0xff800000b20a7808 */ /* 0x000fe40004000000 */
[----:B------:R-:W-:Y:S04]  /*8720*/  ISETP.NE.AND P0, PT, R9, RZ, PT ;  /* 0x000000ff0900720c */ /* 0x000fe80003f05270 */
[----:B------:R-:W-:Y:S04]  /*8730*/  ISETP.GT.AND P0, PT, R2, 0x10, !P0 ;  /* 0x000000100200780c */ /* 0x000fe80004704270 */
[----:B------:R-:W-:Y:S04]  /*8740*/  ISETP.LT.OR P0, PT, R3, 0x11, P0 ;  /* 0x000000110300780c */ /* 0x000fe80000701670 */
[----:B------:R-:W-:Y:S02]  /*8750*/  FSEL R172, R172, -INF , !P0 ;  /* 0xff800000acac7808 */ /* 0x000fe40004000000 */
[----:B-1----:R-:W-:Y:S02]  /*8760*/  FMNMX.FTZ R105, R105, R0, !PT ;  /* 0x0000000069697209 */ /* 0x002fe40007810000 */
[----:B------:R-:W-:Y:S02]  /*8770*/  ISETP.GT.AND P0, PT, R2, 0x11, !P6 ;  /* 0x000000110200780c */ /* 0x000fe40007704270 */
[----:B------:R-:W-:Y:S01]  /*8780*/  ISETP.NE.AND P6, PT, R8, RZ, PT ;  /* 0x000000ff0800720c */ /* 0x000fe20003fc5270 */
[----:B------:R-:W1:Y:S01]  /*8790*/  SHFL.BFLY PT, R0, R105, 0x1, 0x1f ;  /* 0x0c201f0069007f89 */ /* 0x000e6200000e0000 */
[C---:B------:R-:W-:Y:S04]  /*87a0*/  ISETP.LT.OR P0, PT, R3.reuse, 0x12, P0 ;  /* 0x000000120300780c */ /* 0x040fe80000701670 */
[----:B------:R-:W-:Y:S02]  /*87b0*/  FSEL R174, R174, -INF , !P0 ;  /* 0xff800000aeae7808 */ /* 0x000fe40004000000 */
[----:B------:R-:W-:Y:S04]  /*87c0*/  ISETP.GT.AND P0, PT, R2, 0x18, !P5 ;  /* 0x000000180200780c */ /* 0x000fe80006f04270 */
[C---:B------:R-:W-:Y:S04]  /*87d0*/  ISETP.LT.OR P0, PT, R3.reuse, 0x19, P0 ;  /* 0x000000190300780c */ /* 0x040fe80000701670 */
[----:B------:R-:W-:Y:S02]  /*87e0*/  FSEL R178, R30, -INF , !P0 ;  /* 0xff8000001eb27808 */ /* 0x000fe40004000000 */
[C---:B------:R-:W-:Y:S04]  /*87f0*/  ISETP.GT.AND P0, PT, R2.reuse, 0x19, !P4 ;  /* 0x000000190200780c */ /* 0x040fe80006704270 */
[----:B------:R-:W-:Y:S02]  /*8800*/  ISETP.LT.OR P0, PT, R3, 0x1a, P0 ;  /* 0x0000001a0300780c */ /* 0x000fe40000701670 */
[----:B-1----:R-:W-:Y:S02]  /*8810*/  FMNMX.FTZ R105, R105, R0, !PT ;  /* 0x0000000069697209 */ /* 0x002fe40007810000 */
[----:B------:R-:W1:Y:S01]  /*8820*/  SHFL.BFLY PT, R0, R104, 0x2, 0x1f ;  /* 0x0c401f0068007f89 */ /* 0x000e6200000e0000 */
[----:B------:R-:W-:Y:S02]  /*8830*/  FSEL R179, R31, -INF , !P0 ;  /* 0xff8000001fb37808 */ /* 0x000fe40004000000 */
[----:B------:R-:W-:Y:S01]  /*8840*/  ISETP.GT.AND P0, PT, R2, 0x20, !P3 ;  /* 0x000000200200780c */ /* 0x000fe20005f04270 */
[----:B------:R-:W-:Y:S03]  /*8850*/  FMUL.FTZ R111, R105, c[0x0][0x2d0] ;  /* 0x0000b400696f7a20 */ /* 0x000fe60000410000 */
[C---:B------:R-:W-:Y:S04]  /*8860*/  ISETP.LT.OR P0, PT, R3.reuse, 0x21, P0 ;  /* 0x000000210300780c */ /* 0x040fe80000701670 */
[----:B------:R-:W-:Y:S02]  /*8870*/  FSEL R183, R42, -INF , !P0 ;  /* 0xff8000002ab77808 */ /* 0x000fe40004000000 */
[C---:B------:R-:W-:Y:S04]  /*8880*/  ISETP.GT.AND P0, PT, R2.reuse, 0x21, !P2 ;  /* 0x000000210200780c */ /* 0x040fe80005704270 */
[----:B------:R-:W-:Y:S04]  /*8890*/  ISETP.LT.OR P0, PT, R3, 0x22, P0 ;  /* 0x000000220300780c */ /* 0x000fe80000701670 */
[----:B------:R-:W-:Y:S02]  /*88a0*/  FSEL R185, R43, -INF , !P0 ;  /* 0xff8000002bb97808 */ /* 0x000fe40004000000 */
[----:B------:R-:W-:Y:S02]  /*88b0*/  ISETP.GT.AND P0, PT, R2, 0x28, !P1 ;  /* 0x000000280200780c */ /* 0x000fe40004f04270 */
[----:B-1----:R-:W-:Y:S02]  /*88c0*/  FMNMX.FTZ R104, R104, R0, !PT ;  /* 0x0000000068687209 */ /* 0x002fe40007810000 */
[----:B------:R-:W-:Y:S03]  /*88d0*/  ISETP.LT.OR P0, PT, R3, 0x29, P0 ;  /* 0x000000290300780c */ /* 0x000fe60000701670 */
[----:B------:R-:W1:Y:S01]  /*88e0*/  SHFL.BFLY PT, R0, R104, 0x1, 0x1f ;  /* 0x0c201f0068007f89 */ /* 0x000e6200000e0000 */
[----:B------:R-:W-:Y:S02]  /*88f0*/  FSEL R188, R27, -INF , !P0 ;  /* 0xff8000001bbc7808 */ /* 0x000fe40004000000 */
[----:B------:R-:W-:Y:S04]  /*8900*/  ISETP.GT.AND P0, PT, R2, 0x29, !P6 ;  /* 0x000000290200780c */ /* 0x000fe80007704270 */
[----:B------:R-:W-:Y:S04]  /*8910*/  ISETP.LT.OR P0, PT, R3, 0x2a, P0 ;  /* 0x0000002a0300780c */ /* 0x000fe80000701670 */
[----:B------:R-:W-:Y:S02]  /*8920*/  FSEL R109, R47, -INF , !P0 ;  /* 0xff8000002f6d7808 */ /* 0x000fe40004000000 */
[----:B------:R-:W-:Y:S04]  /*8930*/  FSETP.NEU.FTZ.AND P0, PT, R106, -INF , PT ;  /* 0xff8000006a00780b */ /* 0x000fe80003f1d000 */
[----:B------:R-:W-:Y:S02]  /*8940*/  FSEL R110, R110, RZ, P0 ;  /* 0x000000ff6e6e7208 */ /* 0x000fe40000000000 */
[----:B------:R-:W-:Y:S02]  /*8950*/  FSEL R3, R106, RZ, P0 ;  /* 0x000000ff6a037208 */ /* 0x000fe40000000000 */
[----:B------:R-:W-:Y:S01]  /*8960*/  FSETP.NEU.FTZ.AND P0, PT, R105, -INF , PT ;  /* 0xff8000006900780b */ /* 0x000fe20003f1d000 */
[--C-:B------:R-:W-:Y:S01]  /*8970*/  FFMA.FTZ R6, R24, c[0x0][0x2d0], -R110.reuse ;  /* 0x0000b40018067a23 */ /* 0x100fe2000001086e */
[----:B-1----:R-:W-:Y:S01]  /*8980*/  FMNMX.FTZ R104, R104, R0, !PT ;  /* 0x0000000068687209 */ /* 0x002fe20007810000 */
[----:B------:R-:W-:Y:S01]  /*8990*/  FFMA.FTZ R7, R23, c[0x0][0x2d0], -R110 ;  /* 0x0000b40017077a23 */ /* 0x000fe2000001086e */
[----:B------:R-:W-:Y:S01]  /*89a0*/  FMNMX.FTZ R0, R13, R108, !PT ;  /* 0x0000006c0d007209 */ /* 0x000fe20007810000 */
[----:B------:R1:W-:Y:S01]  /*89b0*/  MUFU.EX2 R250, R6 ;  /* 0x0000000600fa7308 */ /* 0x0003e20000000800 */
[----:B------:R-:W-:Y:S01]  /*89c0*/  FSEL R111, R111, RZ, P0 ;  /* 0x000000ff6f6f7208 */ /* 0x000fe20000000000 */
[----:B------:R-:W-:Y:S01]  /*89d0*/  FMUL.FTZ R164, R104, c[0x0][0x2d0] ;  /* 0x0000b40068a47a20 */ /* 0x000fe20000410000 */
[----:B------:R-:W-:Y:S02]  /*89e0*/  FMNMX.FTZ R0, R12, R0, !PT ;  /* 0x000000000c007209 */ /* 0x000fe40007810000 */
[----:B------:R-:W-:Y:S02]  /*89f0*/  FSEL R4, R105, RZ, P0 ;  /* 0x000000ff69047208 */ /* 0x000fe40000000000 */
[----:B------:R-:W-:Y:S02]  /*8a00*/  FMNMX.FTZ R0, R11, R0, !PT ;  /* 0x000000000b007209 */ /* 0x000fe40007810000 */
[----:B------:R-:W-:Y:S01]  /*8a10*/  FSETP.NEU.FTZ.AND P0, PT, R104, -INF , PT ;  /* 0xff8000006800780b */ /* 0x000fe20003f1d000 */
[----:B------:R-:W-:Y:S01]  /*8a20*/  MUFU.EX2 R249, R7 ;  /* 0x0000000700f97308 */ /* 0x000fe20000000800 */
[----:B------:R-:W-:Y:S02]  /*8a30*/  FMNMX.FTZ R0, R10, R0, !PT ;  /* 0x000000000a007209 */ /* 0x000fe40007810000 */
[----:B------:R-:W-:Y:S02]  /*8a40*/  FSEL R164, R164, RZ, P0 ;  /* 0x000000ffa4a47208 */ /* 0x000fe40000000000 */
[----:B------:R-:W-:Y:S02]  /*8a50*/  FMNMX.FTZ R0, R172, R0, !PT ;  /* 0x00000000ac007209 */ /* 0x000fe40007810000 */
[----:B------:R-:W-:Y:S02]  /*8a60*/  FSEL R5, R104, RZ, P0 ;  /* 0x000000ff68057208 */ /* 0x000fe40000000000 */
[----:B------:R-:W-:Y:S04]  /*8a70*/  FMNMX.FTZ R0, R174, R0, !PT ;  /* 0x00000000ae007209 */ /* 0x000fe80007810000 */
[----:B------:R-:W-:Y:S01]  /*8a80*/  FMNMX.FTZ R0, R178, R0, !PT ;  /* 0x00000000b2007209 */ /* 0x000fe20007810000 */
[----:B-1----:R-:W-:Y:S03]  /*8a90*/  FFMA.FTZ R6, R17, c[0x0][0x2d0], -R164 ;  /* 0x0000b40011067a23 */ /* 0x002fe600000108a4 */
[----:B------:R-:W-:Y:S01]  /*8aa0*/  FMNMX.FTZ R0, R179, R0, !PT ;  /* 0x00000000b3007209 */ /* 0x000fe20007810000 */
[----:B------:R1:W-:Y:S03]  /*8ab0*/  MUFU.EX2 R242, R6 ;  /* 0x0000000600f27308 */ /* 0x0003e60000000800 */
[----:B------:R-:W-:Y:S04]  /*8ac0*/  FMNMX.FTZ R0, R183, R0, !PT ;  /* 0x00000000b7007209 */ /* 0x000fe80007810000 */
[----:B------:R-:W-:Y:S04]  /*8ad0*/  FMNMX.FTZ R0, R185, R0, !PT ;  /* 0x00000000b9007209 */ /* 0x000fe80007810000 */
[----:B------:R-:W-:Y:S04]  /*8ae0*/  FMNMX.FTZ R0, R188, R0, !PT ;  /* 0x00000000bc007209 */ /* 0x000fe80007810000 */
[----:B------:R-:W-:Y:S05]  /*8af0*/  FMNMX.FTZ R0, R109, R0, !PT ;  /* 0x000000006d007209 */ /* 0x000fea0007810000 */
[----:B------:R-:W2:Y:S02]  /*8b00*/  SHFL.BFLY PT, R2, R0, 0x2, 0x1f ;  /* 0x0c401f0000027f89 */ /* 0x000ea400000e0000 */
[----:B--2---:R-:W-:Y:S06]  /*8b10*/  FMNMX.FTZ R0, R0, R2, !PT ;  /* 0x0000000200007209 */ /* 0x004fec0007810000 */
[----:B------:R-:W2:Y:S02]  /*8b20*/  SHFL.BFLY PT, R2, R0, 0x1, 0x1f ;  /* 0x0c201f0000027f89 */ /* 0x000ea400000e0000 */
[----:B--2---:R-:W-:Y:S01]  /*8b30*/  FMNMX.FTZ R102, R0, R2, !PT ;  /* 0x0000000200667209 */ /* 0x004fe20007810000 */
[--C-:B------:R-:W-:Y:S03]  /*8b40*/  FFMA.FTZ R0, R19, c[0x0][0x2d0], -R110.reuse ;  /* 0x0000b40013007a23 */ /* 0x100fe6000001086e */
[C---:B------:R-:W-:Y:S01]  /*8b50*/  FSETP.NEU.FTZ.AND P0, PT, R102.reuse, -INF , PT ;  /* 0xff8000006600780b */ /* 0x040fe20003f1d000 */
[----:B------:R2:W3:Y:S01]  /*8b60*/  MUFU.EX2 R248, R0 ;  /* 0x0000000000f87308 */ /* 0x0004e20000000800 */
[C---:B------:R-:W-:Y:S02]  /*8b70*/  FMUL.FTZ R165, R102.reuse, c[0x0][0x2d0] ;  /* 0x0000b40066a57a20 */ /* 0x040fe40000410000 */
[----:B------:R-:W-:Y:S03]  /*8b80*/  FSEL R2, R102, RZ, P0 ;  /* 0x000000ff66027208 */ /* 0x000fe60000000000 */
[----:B------:R-:W-:Y:S02]  /*8b90*/  FSEL R165, R165, RZ, P0 ;  /* 0x000000ffa5a57208 */ /* 0x000fe40000000000 */
[----:B------:R-:W-:Y:S03]  /*8ba0*/  ISETP.GT.AND P0, PT, R226, R252, PT ;  /* 0x000000fce200720c */ /* 0x000fe60003f04270 */
[----:B-1----:R-:W-:Y:S04]  /*8bb0*/  FFMA.FTZ R6, R11, c[0x0][0x2d0], -R165 ;  /* 0x0000b4000b067a23 */ /* 0x002fe800000108a5 */
[----:B------:R-:W-:Y:S01]  /*8bc0*/  MUFU.EX2 R238, R6 ;  /* 0x0000000600ee7308 */ /* 0x000fe20000000800 */
[----:B--2---:R-:W-:Y:S01]  /*8bd0*/  FFMA.FTZ R0, R25, c[0x0][0x2d0], -R110 ;  /* 0x0000b40019007a23 */ /* 0x004fe2000001086e */
[----:B---3--:R-:W-:Y:S08]  /*8be0*/  F2FP.PACK_AB R160, R249, R248 ;  /* 0x000000f8f9a0723e */ /* 0x008ff000000000ff */
[----:B------:R1:W2:Y:S02]  /*8bf0*/  MUFU.EX2 R251, R0 ;  /* 0x0000000000fb7308 */ /* 0x0002a40000000800 */
[--C-:B-1----:R-:W-:Y:S01]  /*8c00*/  FFMA.FTZ R0, R16, c[0x0][0x2d0], -R111.reuse ;  /* 0x0000b40010007a23 */ /* 0x102fe2000001086f */
[----:B--2---:R-:W-:Y:S07]  /*8c10*/  F2FP.PACK_AB R162, R251, R250 ;  /* 0x000000fafba2723e */ /* 0x004fee00000000ff */
[----:B------:R1:W-:Y:S02]  /*8c20*/  MUFU.EX2 R244, R0 ;  /* 0x0000000000f47308 */ /* 0x0003e40000000800 */
[--C-:B-1----:R-:W-:Y:S08]  /*8c30*/  FFMA.FTZ R0, R20, c[0x0][0x2d0], -R111.reuse ;  /* 0x0000b40014007a23 */ /* 0x102ff0000001086f */
[----:B------:R1:W2:Y:S02]  /*8c40*/  MUFU.EX2 R245, R0 ;  /* 0x0000000000f57308 */ /* 0x0002a40000000800 */
[--C-:B-1----:R-:W-:Y:S01]  /*8c50*/  FFMA.FTZ R0, R21, c[0x0][0x2d0], -R111.reuse ;  /* 0x0000b40015007a23 */ /* 0x102fe2000001086f */
[----:B--2---:R-:W-:Y:S07]  /*8c60*/  F2FP.PACK_AB R161, R245, R244 ;  /* 0x000000f4f5a1723e */ /* 0x004fee00000000ff */
[----:B------:R1:W-:Y:S02]  /*8c70*/  MUFU.EX2 R246, R0 ;  /* 0x0000000000f67308 */ /* 0x0003e40000000800 */
[----:B-1----:R-:W-:Y:S02]  /*8c80*/  FFMA.FTZ R0, R22, c[0x0][0x2d0], -R111 ;  /* 0x0000b40016007a23 */ /* 0x002fe4000001086f */
[----:B------:R-:W1:Y:S06]  /*8c90*/  LDSM.16.MT88.4 R20, [R209+0x1880] ;  /* 0x00188000d114783b */ /* 0x000e6c0000004200 */
[----:B------:R2:W3:Y:S02]  /*8ca0*/  MUFU.EX2 R247, R0 ;  /* 0x0000000000f77308 */ /* 0x0004e40000000800 */
[--C-:B--2---:R-:W-:Y:S01]  /*8cb0*/  FFMA.FTZ R0, R14, c[0x0][0x2d0], -R164.reuse ;  /* 0x0000b4000e007a23 */ /* 0x104fe200000108a4 */
[----:B---3--:R-:W-:Y:S07]  /*8cc0*/  F2FP.PACK_AB R163, R247, R246 ;  /* 0x000000f6f7a3723e */ /* 0x008fee00000000ff */
[----:B------:R2:W-:Y:S02]  /*8cd0*/  MUFU.EX2 R240, R0 ;  /* 0x0000000000f07308 */ /* 0x0005e40000000800 */
[--C-:B--2---:R-:W-:Y:S08]  /*8ce0*/  FFMA.FTZ R0, R15, c[0x0][0x2d0], -R164.reuse ;  /* 0x0000b4000f007a23 */ /* 0x104ff000000108a4 */
[----:B------:R2:W-:Y:S02]  /*8cf0*/  MUFU.EX2 R241, R0 ;  /* 0x0000000000f17308 */ /* 0x0005e40000000800 */
[----:B--2---:R-:W-:Y:S08]  /*8d00*/  FFMA.FTZ R0, R18, c[0x0][0x2d0], -R164 ;  /* 0x0000b40012007a23 */ /* 0x004ff000000108a4 */
[----:B------:R2:W-:Y:S02]  /*8d10*/  MUFU.EX2 R243, R0 ;  /* 0x0000000000f37308 */ /* 0x0005e40000000800 */
[----:B--2---:R-:W-:Y:S04]  /*8d20*/  FADD.FTZ R0, -R3, R101 ;  /* 0x0000006503007221 */ /* 0x004fe80000010100 */
[----:B------:R-:W-:Y:S04]  /*8d30*/  FMUL.FTZ R0, R0, c[0x0][0x2d0] ;  /* 0x0000b40000007a20 */ /* 0x000fe80000410000 */
[----:B------:R2:W3:Y:S02]  /*8d40*/  MUFU.EX2 R101, R0 ;  /* 0x0000000000657308 */ /* 0x0004e40000000800 */
[----:B--2---:R-:W-:Y:S02]  /*8d50*/  FADD.FTZ R0, -R4, R103 ;  /* 0x0000006704007221 */ /* 0x004fe40000010100 */
[----:B------:R-:W-:Y:S02]  /*8d60*/  FFMA.FTZ R4, R12, c[0x0][0x2d0], -R165 ;  /* 0x0000b4000c047a23 */ /* 0x000fe400000108a5 */
[----:B------:R-:W-:Y:S04]  /*8d70*/  FMUL.FTZ R0, R0, c[0x0][0x2d0] ;  /* 0x0000b40000007a20 */ /* 0x000fe80000410000 */
[----:B------:R2:W-:Y:S01]  /*8d80*/  MUFU.EX2 R237, R4 ;  /* 0x0000000400ed7308 */ /* 0x0005e20000000800 */
[C---:B---3--:R-:W-:Y:S02]  /*8d90*/  FMUL.FTZ R16, R101.reuse, R124 ;  /* 0x0000007c65107220 */ /* 0x048fe40000410000 */
[C---:B------:R-:W-:Y:S02]  /*8da0*/  FMUL.FTZ R17, R101.reuse, R125 ;  /* 0x0000007d65117220 */ /* 0x040fe40000410000 */
[C---:B------:R-:W-:Y:S02]  /*8db0*/  FMUL.FTZ R32, R101.reuse, R140 ;  /* 0x0000008c65207220 */ /* 0x040fe40000410000 */
[C---:B------:R-:W-:Y:S02]  /*8dc0*/  FMUL.FTZ R33, R101.reuse, R141 ;  /* 0x0000008d65217220 */ /* 0x040fe40000410000 */
[C---:B------:R-:W-:Y:S01]  /*8dd0*/  FMUL.FTZ R49, R101.reuse, R157 ;  /* 0x0000009d65317220 */ /* 0x040fe20000410000 */
[----:B------:R3:W4:Y:S01]  /*8de0*/  MUFU.EX2 R100, R0 ;  /* 0x0000000000647308 */ /* 0x0007220000000800 */
[C---:B------:R-:W-:Y:S02]  /*8df0*/  FMUL.FTZ R52, R101.reuse, R52 ;  /* 0x0000003465347220 */ /* 0x040fe40000410000 */
[C---:B------:R-:W-:Y:S02]  /*8e00*/  FMUL.FTZ R53, R101.reuse, R53 ;  /* 0x0000003565357220 */ /* 0x040fe40000410000 */
[C---:B------:R-:W-:Y:S02]  /*8e10*/  FMUL.FTZ R64, R101.reuse, R64 ;  /* 0x0000004065407220 */ /* 0x040fe40000410000 */
[C---:B------:R-:W-:Y:S02]  /*8e20*/  FMUL.FTZ R65, R101.reuse, R65 ;  /* 0x0000004165417220 */ /* 0x040fe40000410000 */
[C---:B------:R-:W-:Y:S02]  /*8e30*/  FMUL.FTZ R68, R101.reuse, R68 ;  /* 0x0000004465447220 */ /* 0x040fe40000410000 */
[C---:B------:R-:W-:Y:S02]  /*8e40*/  FMUL.FTZ R69, R101.reuse, R69 ;  /* 0x0000004565457220 */ /* 0x040fe40000410000 */
[C---:B------:R-:W-:Y:S02]  /*8e50*/  FMUL.FTZ R80, R101.reuse, R80 ;  /* 0x0000005065507220 */ /* 0x040fe40000410000 */
[----:B--2---:R-:W-:Y:S01]  /*8e60*/  FMUL.FTZ R4, R101, R112 ;  /* 0x0000007065047220 */ /* 0x004fe20000410000 */
[----:B------:R-:W-:Y:S01]  /*8e70*/  F2FP.PACK_AB R112, R241, R240 ;  /* 0x000000f0f170723e */ /* 0x000fe200000000ff */
[C---:B------:R-:W-:Y:S02]  /*8e80*/  FMUL.FTZ R81, R101.reuse, R81 ;  /* 0x0000005165517220 */ /* 0x040fe40000410000 */
[C---:B------:R-:W-:Y:S02]  /*8e90*/  FMUL.FTZ R96, R101.reuse, R96 ;  /* 0x0000006065607220 */ /* 0x040fe40000410000 */
[C---:B------:R-:W-:Y:S02]  /*8ea0*/  FMUL.FTZ R97, R101.reuse, R97 ;  /* 0x0000006165617220 */ /* 0x040fe40000410000 */
[----:B------:R-:W-:Y:S02]  /*8eb0*/  FMUL.FTZ R84, R101, R84 ;  /* 0x0000005465547220 */ /* 0x000fe40000410000 */
[----:B---3--:R-:W-:Y:S02]  /*8ec0*/  FADD.FTZ R0, -R5, R107 ;  /* 0x0000006b05007221 */ /* 0x008fe40000010100 */
[--C-:B------:R-:W-:Y:S02]  /*8ed0*/  FFMA.FTZ R5, R13, c[0x0][0x2d0], -R165.reuse ;  /* 0x0000b4000d057a23 */ /* 0x100fe400000108a5 */
[----:B------:R-:W-:Y:S02]  /*8ee0*/  FMUL.FTZ R0, R0, c[0x0][0x2d0] ;  /* 0x0000b40000007a20 */ /* 0x000fe40000410000 */
[----:B------:R2:W3:Y:S01]  /*8ef0*/  MUFU.EX2 R236, R5 ;  /* 0x0000000500ec7308 */ /* 0x0004e20000000800 */
[C---:B----4-:R-:W-:Y:S01]  /*8f00*/  FMUL.FTZ R6, R100.reuse, R114 ;  /* 0x0000007264067220 */ /* 0x050fe20000410000 */
[----:B------:R-:W-:Y:S01]  /*8f10*/  F2FP.PACK_AB R114, R243, R242 ;  /* 0x000000f2f372723e */ /* 0x000fe200000000ff */
[C---:B------:R-:W-:Y:S02]  /*8f20*/  FMUL.FTZ R7, R100.reuse, R115 ;  /* 0x0000007364077220 */ /* 0x040fe40000410000 */
[C---:B------:R-:W-:Y:S02]  /*8f30*/  FMUL.FTZ R18, R100.reuse, R126 ;  /* 0x0000007e64127220 */ /* 0x040fe40000410000 */
[C---:B------:R-:W-:Y:S02]  /*8f40*/  FMUL.FTZ R19, R100.reuse, R127 ;  /* 0x0000007f64137220 */ /* 0x040fe40000410000 */
[----:B------:R-:W-:Y:S01]  /*8f50*/  LDSM.16.MT88.4 R124, [R210+0x1c80] ;  /* 0x001c8000d27c783b */ /* 0x000fe20000004200 */
[----:B------:R4:W5:Y:S01]  /*8f60*/  MUFU.EX2 R3, R0 ;  /* 0x0000000000037308 */ /* 0x0009620000000800 */
[C---:B------:R-:W-:Y:S02]  /*8f70*/  FMUL.FTZ R34, R100.reuse, R142 ;  /* 0x0000008e64227220 */ /* 0x040fe40000410000 */
[C---:B------:R-:W-:Y:S02]  /*8f80*/  FMUL.FTZ R35, R100.reuse, R143 ;  /* 0x0000008f64237220 */ /* 0x040fe40000410000 */
[C---:B------:R-:W-:Y:S02]  /*8f90*/  FMUL.FTZ R50, R100.reuse, R158 ;  /* 0x0000009e64327220 */ /* 0x040fe40000410000 */
[----:B------:R-:W-:Y:S01]  /*8fa0*/  LDSM.16.MT88.4 R140, [R210+0x2080] ;  /* 0x00208000d28c783b */ /* 0x000fe20000004200 */
[C---:B------:R-:W-:Y:S02]  /*8fb0*/  FMUL.FTZ R51, R100.reuse, R159 ;  /* 0x0000009f64337220 */ /* 0x040fe40000410000 */
[C---:B------:R-:W-:Y:S02]  /*8fc0*/  FMUL.FTZ R54, R100.reuse, R54 ;  /* 0x0000003664367220 */ /* 0x040fe40000410000 */
[C---:B------:R-:W-:Y:S02]  /*8fd0*/  FMUL.FTZ R55, R100.reuse, R55 ;  /* 0x0000003764377220 */ /* 0x040fe40000410000 */
[----:B--2---:R-:W-:Y:S01]  /*8fe0*/  FMUL.FTZ R5, R101, R113 ;  /* 0x0000007165057220 */ /* 0x004fe20000410000 */
[----:B---3--:R-:W-:Y:S01]  /*8ff0*/  F2FP.PACK_AB R113, R237, R236 ;  /* 0x000000eced71723e */ /* 0x008fe200000000ff */
[C---:B------:R-:W-:Y:S02]  /*9000*/  FMUL.FTZ R66, R100.reuse, R66 ;  /* 0x0000004264427220 */ /* 0x040fe40000410000 */
[C---:B------:R-:W-:Y:S02]  /*9010*/  FMUL.FTZ R67, R100.reuse, R67 ;  /* 0x0000004364437220 */ /* 0x040fe40000410000 */
[C---:B------:R-:W-:Y:S01]  /*9020*/  FMUL.FTZ R70, R100.reuse, R70 ;  /* 0x0000004664467220 */ /* 0x040fe20000410000 */
[-C--:B-1----:R-:W-:Y:S01]  /*9030*/  HMMA.16816.F32 R4, R160, R20.reuse, R4 ;  /* 0x00000014a004723c */ /* 0x082fe20000001804 */
[----:B------:R-:W-:Y:S02]  /*9040*/  FMUL.FTZ R71, R100, R71 ;  /* 0x0000004764477220 */ /* 0x000fe40000410000 */
[----:B----4-:R-:W-:Y:S02]  /*9050*/  FFMA.FTZ R0, R10, c[0x0][0x2d0], -R165 ;  /* 0x0000b4000a007a23 */ /* 0x010fe400000108a5 */
[C---:B-----5:R-:W-:Y:S02]  /*9060*/  FMUL.FTZ R8, R3.reuse, R116 ;  /* 0x0000007403087220 */ /* 0x060fe40000410000 */
[----:B------:R-:W1:Y:S01]  /*9070*/  MUFU.EX2 R239, R0 ;  /* 0x0000000000ef7308 */ /* 0x000e620000000800 */
[C---:B------:R-:W-:Y:S04]  /*9080*/  FMUL.FTZ R9, R3.reuse, R117 ;  /* 0x0000007503097220 */ /* 0x040fe80000410000 */
[C---:B------:R-:W-:Y:S02]  /*9090*/  FMUL.FTZ R12, R3.reuse, R120 ;  /* 0x00000078030c7220 */ /* 0x040fe40000410000 */
        /* <DEDUP_REMOVED lines=8> */
[----:B------:R-:W-:Y:S01]  /*9120*/  FMUL.FTZ R57, R3, R57 ;  /* 0x0000003903397220 */ /* 0x000fe20000410000 */
[----:B-1----:R-:W-:Y:S01]  /*9130*/  F2FP.PACK_AB R115, R239, R238 ;  /* 0x000000eeef73723e */ /* 0x002fe200000000ff */
[----:B------:R-:W-:Y:S02]  /*9140*/  FADD.FTZ R0, -R2, R108 ;  /* 0x0000006c02007221 */ /* 0x000fe40000010100 */
[--C-:B------:R-:W-:Y:S02]  /*9150*/  FFMA.FTZ R2, R40, c[0x0][0x2d0], -R110.reuse ;  /* 0x0000b40028027a23 */ /* 0x100fe4000001086e */
[----:B------:R-:W-:Y:S02]  /*9160*/  FMUL.FTZ R0, R0, c[0x0][0x2d0] ;  /* 0x0000b40000007a20 */ /* 0x000fe40000410000 */
[----:B------:R1:W-:Y:S01]  /*9170*/  MUFU.EX2 R235, R2 ;  /* 0x0000000200eb7308 */ /* 0x0003e20000000800 */
[C---:B------:R-:W-:Y:S02]  /*9180*/  FMUL.FTZ R40, R3.reuse, R148 ;  /* 0x0000009403287220 */ /* 0x040fe40000410000 */
[C---:B------:R-:W-:Y:S02]  /*9190*/  FMUL.FTZ R60, R3.reuse, R60 ;  /* 0x0000003c033c7220 */ /* 0x040fe40000410000 */
[C---:B------:R-:W-:Y:S02]  /*91a0*/  FMUL.FTZ R61, R3.reuse, R61 ;  /* 0x0000003d033d7220 */ /* 0x040fe40000410000 */
[C---:B------:R-:W-:Y:S02]  /*91b0*/  FMUL.FTZ R72, R3.reuse, R72 ;  /* 0x0000004803487220 */ /* 0x040fe40000410000 */
[C---:B------:R-:W-:Y:S01]  /*91c0*/  FMUL.FTZ R73, R3.reuse, R73 ;  /* 0x0000004903497220 */ /* 0x040fe20000410000 */
[----:B------:R-:W2:Y:S01]  /*91d0*/  MUFU.EX2 R0, R0 ;  /* 0x0000000000007308 */ /* 0x000ea20000000800 */
[C---:B------:R-:W-:Y:S02]  /*91e0*/  FMUL.FTZ R76, R3.reuse, R76 ;  /* 0x0000004c034c7220 */ /* 0x040fe40000410000 */
[----:B------:R-:W-:Y:S02]  /*91f0*/  FMUL.FTZ R77, R3, R77 ;  /* 0x0000004d034d7220 */ /* 0x000fe40000410000 */
[C---:B------:R-:W-:Y:S02]  /*9200*/  FMUL.FTZ R82, R100.reuse, R82 ;  /* 0x0000005264527220 */ /* 0x040fe40000410000 */
[C---:B------:R-:W-:Y:S02]  /*9210*/  FMUL.FTZ R83, R100.reuse, R83 ;  /* 0x0000005364537220 */ /* 0x040fe40000410000 */
[C---:B------:R-:W-:Y:S02]  /*9220*/  FMUL.FTZ R98, R100.reuse, R98 ;  /* 0x0000006264627220 */ /* 0x040fe40000410000 */
[C---:B------:R-:W-:Y:S02]  /*9230*/  FMUL.FTZ R99, R100.reuse, R99 ;  /* 0x0000006364637220 */ /* 0x040fe40000410000 */
[----:B------:R-:W-:Y:S02]  /*9240*/  FMUL.FTZ R85, R101, R85 ;  /* 0x0000005565557220 */ /* 0x000fe40000410000 */
[--C-:B-1----:R-:W-:Y:S02]  /*9250*/  FFMA.FTZ R2, R41, c[0x0][0x2d0], -R110.reuse ;  /* 0x0000b40029027a23 */ /* 0x102fe4000001086e */
[----:B------:R-:W-:Y:S02]  /*9260*/  FMUL.FTZ R41, R3, R149 ;  /* 0x0000009503297220 */ /* 0x000fe40000410000 */
[----:B------:R1:W3:Y:S01]  /*9270*/  MUFU.EX2 R234, R2 ;  /* 0x0000000200ea7308 */ /* 0x0002e20000000800 */
[C---:B------:R-:W-:Y:S02]  /*9280*/  FMUL.FTZ R86, R100.reuse, R86 ;  /* 0x0000005664567220 */ /* 0x040fe40000410000 */
[----:B------:R-:W-:Y:S02]  /*9290*/  FMUL.FTZ R87, R100, R87 ;  /* 0x0000005764577220 */ /* 0x000fe40000410000 */
[C---:B--2---:R-:W-:Y:S02]  /*92a0*/  FMUL.FTZ R10, R0.reuse, R118 ;  /* 0x00000076000a7220 */ /* 0x044fe40000410000 */
[C---:B------:R-:W-:Y:S02]  /*92b0*/  FMUL.FTZ R11, R0.reuse, R119 ;  /* 0x00000077000b7220 */ /* 0x040fe40000410000 */
[----:B------:R-:W2:Y:S01]  /*92c0*/  LDSM.16.MT88.4 R116, [R209+0x2480] ;  /* 0x00248000d174783b */ /* 0x000ea20000004200 */
[C---:B------:R-:W-:Y:S02]  /*92d0*/  FMUL.FTZ R14, R0.reuse, R122 ;  /* 0x0000007a000e7220 */ /* 0x040fe40000410000 */
[C---:B------:R-:W-:Y:S02]  /*92e0*/  FMUL.FTZ R15, R0.reuse, R123 ;  /* 0x0000007b000f7220 */ /* 0x040fe40000410000 */
[C---:B------:R-:W-:Y:S01]  /*92f0*/  HMMA.16816.F32 R8, R112.reuse, R20, R8 ;  /* 0x000000147008723c */ /* 0x040fe20000001808 */
[C---:B------:R-:W-:Y:S02]  /*9300*/  FMUL.FTZ R26, R0.reuse, R134 ;  /* 0x00000086001a7220 */ /* 0x040fe40000410000 */
[----:B------:R-:W4:Y:S01]  /*9310*/  LDSM.16.MT88.4 R120, [R210+0x2480] ;  /* 0x00248000d278783b */ /* 0x000f220000004200 */
[C---:B------:R-:W-:Y:S02]  /*9320*/  FMUL.FTZ R27, R0.reuse, R135 ;  /* 0x00000087001b7220 */ /* 0x040fe40000410000 */
[----:B------:R-:W-:Y:S02]  /*9330*/  FMUL.FTZ R42, R0, R150 ;  /* 0x00000096002a7220 */ /* 0x000fe40000410000 */
[-C--:B------:R-:W-:Y:S01]  /*9340*/  HMMA.16816.F32 R12, R112, R22.reuse, R12 ;  /* 0x00000016700c723c */ /* 0x080fe2000000180c */
[C---:B------:R-:W-:Y:S02]  /*9350*/  FMUL.FTZ R20, R101.reuse, R128 ;  /* 0x0000008065147220 */ /* 0x040fe40000410000 */
[----:B------:R-:W-:Y:S01]  /*9360*/  LDSM.16.MT88.4 R132, [R209+0x2080] ;  /* 0x00208000d184783b */ /* 0x000fe20000004200 */
[--C-:B-1----:R-:W-:Y:S02]  /*9370*/  FFMA.FTZ R2, R46, c[0x0][0x2d0], -R111.reuse ;  /* 0x0000b4002e027a23 */ /* 0x102fe4000001086f */
[C---:B------:R-:W-:Y:S02]  /*9380*/  FMUL.FTZ R21, R101.reuse, R129 ;  /* 0x0000008165157220 */ /* 0x040fe40000410000 */
[C---:B------:R-:W-:Y:S01]  /*9390*/  HMMA.16816.F32 R16, R160.reuse, R22, R16 ;  /* 0x00000016a010723c */ /* 0x040fe20000001810 */
[----:B------:R1:W-:Y:S03]  /*93a0*/  MUFU.EX2 R233, R2 ;  /* 0x0000000200e97308 */ /* 0x0003e60000000800 */
[C---:B------:R-:W-:Y:S02]  /*93b0*/  FMUL.FTZ R30, R0.reuse, R138 ;  /* 0x0000008a001e7220 */ /* 0x040fe40000410000 */
[----:B------:R-:W-:Y:S02]  /*93c0*/  FMUL.FTZ R31, R0, R139 ;  /* 0x0000008b001f7220 */ /* 0x000fe40000410000 */
[C---:B------:R-:W-:Y:S04]  /*93d0*/  FMUL.FTZ R22, R100.reuse, R130 ;  /* 0x0000008264167220 */ /* 0x040fe80000410000 */
[----:B------:R-:W-:Y:S02]  /*93e0*/  FMUL.FTZ R23, R100, R131 ;  /* 0x0000008364177220 */ /* 0x000fe40000410000 */
[----:B------:R-:W-:Y:S01]  /*93f0*/  LDSM.16.MT88.4 R128, [R209+0x2880] ;  /* 0x00288000d180783b */ /* 0x000fe20000004200 */
[C---:B------:R-:W-:Y:S02]  /*9400*/  FMUL.FTZ R43, R0.reuse, R151 ;  /* 0x00000097002b7220 */ /* 0x040fe40000410000 */
[C---:B------:R-:W-:Y:S02]  /*9410*/  FMUL.FTZ R46, R0.reuse, R154 ;  /* 0x0000009a002e7220 */ /* 0x040fe40000410000 */
[-C--:B------:R-:W-:Y:S01]  /*9420*/  HMMA.16816.F32 R20, R160, R36.reuse, R20 ;  /* 0x00000024a014723c */ /* 0x080fe20000001814 */
[C---:B------:R-:W-:Y:S02]  /*9430*/  FMUL.FTZ R47, R0.reuse, R155 ;  /* 0x0000009b002f7220 */ /* 0x040fe40000410000 */
[C---:B------:R-:W-:Y:S02]  /*9440*/  FMUL.FTZ R58, R0.reuse, R58 ;  /* 0x0000003a003a7220 */ /* 0x040fe40000410000 */
[----:B------:R-:W-:Y:S02]  /*9450*/  FMUL.FTZ R59, R0, R59 ;  /* 0x0000003b003b7220 */ /* 0x000fe40000410000 */
[--C-:B-1----:R-:W-:Y:S01]  /*9460*/  FFMA.FTZ R2, R48, c[0x0][0x2d0], -R111.reuse ;  /* 0x0000b40030027a23 */ /* 0x102fe2000001086f */
[C---:B------:R-:W-:Y:S01]  /*9470*/  HMMA.16816.F32 R24, R112.reuse, R36, R24 ;  /* 0x000000247018723c */ /* 0x040fe20000001818 */
[C---:B------:R-:W-:Y:S02]  /*9480*/  FMUL.FTZ R48, R101.reuse, R156 ;  /* 0x0000009c65307220 */ /* 0x040fe40000410000 */
[----:B------:R1:W5:Y:S01]  /*9490*/  MUFU.EX2 R224, R2 ;  /* 0x0000000200e07308 */ /* 0x0003620000000800 */
[----:B------:R-:W-:Y:S01]  /*94a0*/  LDSM.16.MT88.4 R156, [R209+0x2c80] ;  /* 0x002c8000d19c783b */ /* 0x000fe20000004200 */
[C---:B------:R-:W-:Y:S02]  /*94b0*/  FMUL.FTZ R62, R0.reuse, R62 ;  /* 0x0000003e003e7220 */ /* 0x040fe40000410000 */
[C---:B------:R-:W-:Y:S01]  /*94c0*/  FMUL.FTZ R36, R101.reuse, R144 ;  /* 0x0000009065247220 */ /* 0x040fe20000410000 */
[-C--:B------:R-:W-:Y:S01]  /*94d0*/  HMMA.16816.F32 R28, R112, R38.reuse, R28 ;  /* 0x00000026701c723c */ /* 0x080fe2000000181c */
[----:B------:R-:W-:Y:S03]  /*94e0*/  FMUL.FTZ R37, R101, R145 ;  /* 0x0000009165257220 */ /* 0x000fe60000410000 */
[C---:B------:R-:W-:Y:S02]  /*94f0*/  FMUL.FTZ R63, R0.reuse, R63 ;  /* 0x0000003f003f7220 */ /* 0x040fe40000410000 */
[C---:B------:R-:W-:Y:S02]  /*9500*/  FMUL.FTZ R74, R0.reuse, R74 ;  /* 0x0000004a004a7220 */ /* 0x040fe40000410000 */
[C---:B------:R-:W-:Y:S01]  /*9510*/  HMMA.16816.F32 R32, R160.reuse, R38, R32 ;  /* 0x00000026a020723c */ /* 0x040fe20000001820 */
[C---:B------:R-:W-:Y:S03]  /*9520*/  FMUL.FTZ R75, R0.reuse, R75 ;  /* 0x0000004b004b7220 */ /* 0x040fe60000410000 */
[C---:B------:R-:W-:Y:S02]  /*9530*/  FMUL.FTZ R78, R0.reuse, R78 ;  /* 0x0000004e004e7220 */ /* 0x040fe40000410000 */
[----:B------:R-:W-:Y:S02]  /*9540*/  FMUL.FTZ R79, R0, R79 ;  /* 0x0000004f004f7220 */ /* 0x000fe40000410000 */
[----:B------:R-:W-:Y:S04]  /*9550*/  FMUL.FTZ R38, R100, R146 ;  /* 0x0000009264267220 */ /* 0x000fe80000410000 */
[--C-:B-1----:R-:W-:Y:S02]  /*9560*/  FFMA.FTZ R2, R166, c[0x0][0x2d0], -R110.reuse ;  /* 0x0000b400a6027a23 */ /* 0x102fe4000001086e */
[----:B------:R-:W-:Y:S02]  /*9570*/  FMUL.FTZ R39, R100, R147 ;  /* 0x0000009364277220 */ /* 0x000fe40000410000 */
[----:B------:R1:W-:Y:S01]  /*9580*/  MUFU.EX2 R207, R2 ;  /* 0x0000000200cf7308 */ /* 0x0003e20000000800 */
[C---:B------:R-:W-:Y:S02]  /*9590*/  FMUL.FTZ R88, R3.reuse, R88 ;  /* 0x0000005803587220 */ /* 0x040fe40000410000 */
[C---:B------:R-:W-:Y:S02]  /*95a0*/  FMUL.FTZ R89, R3.reuse, R89 ;  /* 0x0000005903597220 */ /* 0x040fe40000410000 */
[-C--:B--2---:R-:W-:Y:S01]  /*95b0*/  HMMA.16816.F32 R36, R160, R116.reuse, R36 ;  /* 0x00000074a024723c */ /* 0x084fe20000001824 */
[C---:B------:R-:W-:Y:S02]  /*95c0*/  FMUL.FTZ R90, R0.reuse, R90 ;  /* 0x0000005a005a7220 */ /* 0x040fe40000410000 */
[C---:B------:R-:W-:Y:S02]  /*95d0*/  FMUL.FTZ R91, R0.reuse, R91 ;  /* 0x0000005b005b7220 */ /* 0x040fe40000410000 */
[C---:B------:R-:W-:Y:S02]  /*95e0*/  FMUL.FTZ R92, R3.reuse, R92 ;  /* 0x0000005c035c7220 */ /* 0x040fe40000410000 */
[----:B------:R-:W-:Y:S01]  /*95f0*/  FMUL.FTZ R93, R3, R93 ;  /* 0x0000005d035d7220 */ /* 0x000fe20000410000 */
[C---:B------:R-:W-:Y:S01]  /*9600*/  HMMA.16816.F32 R40, R112.reuse, R116, R40 ;  /* 0x000000747028723c */ /* 0x040fe20000001828 */
[C---:B------:R-:W-:Y:S03]  /*9610*/  FMUL.FTZ R94, R0.reuse, R94 ;  /* 0x0000005e005e7220 */ /* 0x040fe60000410000 */
[----:B------:R-:W-:Y:S04]  /*9620*/  FMUL.FTZ R95, R0, R95 ;  /* 0x0000005f005f7220 */ /* 0x000fe80000410000 */
[-C--:B------:R-:W-:Y:S01]  /*9630*/  HMMA.16816.F32 R44, R112, R118.reuse, R44 ;  /* 0x00000076702c723c */ /* 0x080fe2000000182c */
[----:B-1----:R-:W-:Y:S07]  /*9640*/  FFMA.FTZ R2, R167, c[0x0][0x2d0], -R110 ;  /* 0x0000b400a7027a23 */ /* 0x002fee000001086e */
[C---:B------:R-:W-:Y:S01]  /*9650*/  HMMA.16816.F32 R48, R160.reuse, R118, R48 ;  /* 0x00000076a030723c */ /* 0x040fe20000001830 */
[----:B------:R1:W2:Y:S01]  /*9660*/  MUFU.EX2 R206, R2 ;  /* 0x0000000200ce7308 */ /* 0x0002a20000000800 */
[----:B------:R-:W2:Y:S06]  /*9670*/  LDSM.16.MT88.4 R116, [R209+0x3080] ;  /* 0x00308000d174783b */ /* 0x000eac0000004200 */
[-C--:B----4-:R-:W-:Y:S08]  /*9680*/  HMMA.16816.F32 R52, R160, R120.reuse, R52 ;  /* 0x00000078a034723c */ /* 0x090ff00000001834 */
[C---:B------:R-:W-:Y:S08]  /*9690*/  HMMA.16816.F32 R56, R112.reuse, R120, R56 ;  /* 0x000000787038723c */ /* 0x040ff00000001838 */
[-C--:B------:R-:W-:Y:S01]  /*96a0*/  HMMA.16816.F32 R60, R112, R122.reuse, R60 ;  /* 0x0000007a703c723c */ /* 0x080fe2000000183c */
[--C-:B-1----:R-:W-:Y:S04]  /*96b0*/  FFMA.FTZ R2, R168, c[0x0][0x2d0], -R111.reuse ;  /* 0x0000b400a8027a23 */ /* 0x102fe8000001086f */
[----:B------:R1:W-:Y:S03]  /*96c0*/  MUFU.EX2 R205, R2 ;  /* 0x0000000200cd7308 */ /* 0x0003e60000000800 */
[C---:B------:R-:W-:Y:S01]  /*96d0*/  HMMA.16816.F32 R64, R160.reuse, R122, R64 ;  /* 0x0000007aa040723c */ /* 0x040fe20000001840 */
[----:B------:R-:W4:Y:S07]  /*96e0*/  LDSM.16.MT88.4 R120, [R210+0x3080] ;  /* 0x00308000d278783b */ /* 0x000f2e0000004200 */
[-C--:B--2---:R-:W-:Y:S08]  /*96f0*/  HMMA.16816.F32 R68, R160, R116.reuse, R68 ;  /* 0x00000074a044723c */ /* 0x084ff00000001844 */
[C---:B------:R-:W-:Y:S01]  /*9700*/  HMMA.16816.F32 R72, R112.reuse, R116, R72 ;  /* 0x000000747048723c */ /* 0x040fe20000001848 */
[----:B-1----:R-:W-:Y:S07]  /*9710*/  FFMA.FTZ R2, R170, c[0x0][0x2d0], -R111 ;  /* 0x0000b400aa027a23 */ /* 0x002fee000001086f */
[-C--:B------:R-:W-:Y:S01]  /*9720*/  HMMA.16816.F32 R76, R112, R118.reuse, R76 ;  /* 0x00000076704c723c */ /* 0x080fe2000000184c */
[----:B------:R1:W2:Y:S07]  /*9730*/  MUFU.EX2 R204, R2 ;  /* 0x0000000200cc7308 */ /* 0x0002ae0000000800 */
[C---:B------:R-:W-:Y:S01]  /*9740*/  HMMA.16816.F32 R80, R160.reuse, R118, R80 ;  /* 0x00000076a050723c */ /* 0x040fe20000001850 */
[----:B------:R-:W2:Y:S07]  /*9750*/  LDSM.16.MT88.4 R116, [R209+0x1c80] ;  /* 0x001c8000d174783b */ /* 0x000eae0000004200 */
[-C--:B----4-:R-:W-:Y:S08]  /*9760*/  HMMA.16816.F32 R84, R160, R120.reuse, R84 ;  /* 0x00000078a054723c */ /* 0x090ff00000001854 */
[C---:B------:R-:W-:Y:S01]  /*9770*/  HMMA.16816.F32 R88, R112.reuse, R120, R88 ;  /* 0x000000787058723c */ /* 0x040fe20000001858 */
[--C-:B-1----:R-:W-:Y:S04]  /*9780*/  FFMA.FTZ R2, R169, c[0x0][0x2d0], -R164.reuse ;  /* 0x0000b400a9027a23 */ /* 0x102fe800000108a4 */
[----:B------:R1:W-:Y:S03]  /*9790*/  MUFU.EX2 R203, R2 ;  /* 0x0000000200cb7308 */ /* 0x0003e60000000800 */
[-C--:B------:R-:W-:Y:S07]  /*97a0*/  HMMA.16816.F32 R92, R112, R122.reuse, R92 ;  /* 0x0000007a705c723c */ /* 0x080fee000000185c */
[----:B---3--:R-:W-:Y:S01]  /*97b0*/  F2FP.PACK_AB R112, R234, R235 ;  /* 0x000000ebea70723e */ /* 0x008fe200000000ff */
[----:B------:R-:W-:Y:S01]  /*97c0*/  HMMA.16816.F32 R96, R160, R122, R96 ;  /* 0x0000007aa060723c */ /* 0x000fe20000001860 */
[----:B-----5:R-:W-:Y:S03]  /*97d0*/  F2FP.PACK_AB R113, R224, R233 ;  /* 0x000000e9e071723e */ /* 0x020fe600000000ff */
[----:B------:R-:W-:Y:S02]  /*97e0*/  F2FP.PACK_AB R114, R206, R207 ;  /* 0x000000cfce72723e */ /* 0x000fe400000000ff */
[----:B--2---:R-:W-:Y:S07]  /*97f0*/  F2FP.PACK_AB R115, R204, R205 ;  /* 0x000000cdcc73723e */ /* 0x004fee00000000ff */
[-C--:B------:R-:W-:Y:S01]  /*9800*/  HMMA.16816.F32 R4, R112, R116.reuse, R4 ;  /* 0x000000747004723c */ /* 0x080fe20000001804 */
[--C-:B-1----:R-:W-:Y:S02]  /*9810*/  FFMA.FTZ R2, R171, c[0x0][0x2d0], -R164.reuse ;  /* 0x0000b400ab027a23 */ /* 0x102fe400000108a4 */
[----:B------:R-:W-:Y:S02]  /*9820*/  LDSM.16.MT88.4 R168, [R209+0x3880] ;  /* 0x00388000d1a8783b */ /* 0x000fe40000004200 */
[----:B------:R1:W2:Y:S02]  /*9830*/  MUFU.EX2 R202, R2 ;  /* 0x0000000200ca7308 */ /* 0x0002a40000000800 */
[--C-:B-1----:R-:W-:Y:S01]  /*9840*/  FFMA.FTZ R2, R173, c[0x0][0x2d0], -R164.reuse ;  /* 0x0000b400ad027a23 */ /* 0x102fe200000108a4 */
[----:B--2---:R-:W-:Y:S07]  /*9850*/  F2FP.PACK_AB R120, R202, R203 ;  /* 0x000000cbca78723e */ /* 0x004fee00000000ff */
[----:B------:R1:W-:Y:S02]  /*9860*/  MUFU.EX2 R201, R2 ;  /* 0x0000000200c97308 */ /* 0x0003e40000000800 */
[----:B-1----:R-:W-:Y:S08]  /*9870*/  FFMA.FTZ R2, R175, c[0x0][0x2d0], -R164 ;  /* 0x0000b400af027a23 */ /* 0x002ff000000108a4 */
        /* <DEDUP_REMOVED lines=13> */
[----:B------:R1:W-:Y:S01]  /*9950*/  MUFU.EX2 R198, R2 ;  /* 0x0000000200c67308 */ /* 0x0003e20000000800 */
[C---:B------:R-:W-:Y:S08]  /*9960*/  HMMA.16816.F32 R8, R120.reuse, R116, R8 ;  /* 0x000000747808723c */ /* 0x040ff00000001808 */
[-C--:B------:R-:W-:Y:S08]  /*9970*/  HMMA.16816.F32 R12, R120, R118.reuse, R12 ;  /* 0x00000076780c723c */ /* 0x080ff0000000180c */
[C---:B------:R-:W-:Y:S01]  /*9980*/  HMMA.16816.F32 R16, R112.reuse, R118, R16 ;  /* 0x000000767010723c */ /* 0x040fe20000001810 */
[----:B------:R-:W2:Y:S03]  /*9990*/  LDSM.16.MT88.4 R116, [R210+0x2880] ;  /* 0x00288000d274783b */ /* 0x000ea60000004200 */
[--C-:B-1----:R-:W-:Y:S04]  /*99a0*/  FFMA.FTZ R2, R184, c[0x0][0x2d0], -R110.reuse ;  /* 0x0000b400b8027a23 */ /* 0x102fe8000001086e */
        /* <DEDUP_REMOVED lines=8> */
[----:B------:R3:W-:Y:S03]  /*9a30*/  MUFU.EX2 R197, R2 ;  /* 0x0000000200c57308 */ /* 0x0007e60000000800 */
[-C--:B------:R-:W-:Y:S08]  /*9a40*/  HMMA.16816.F32 R36, R112, R128.reuse, R36 ;  /* 0x000000807024723c */ /* 0x080ff00000001824 */
[C---:B------:R-:W-:Y:S08]  /*9a50*/  HMMA.16816.F32 R40, R120.reuse, R128, R40 ;  /* 0x000000807828723c */ /* 0x040ff00000001828 */
[-C--:B------:R-:W-:Y:S01]  /*9a60*/  HMMA.16816.F32 R44, R120, R130.reuse, R44 ;  /* 0x00000082782c723c */ /* 0x080fe2000000182c */
[--C-:B---3--:R-:W-:Y:S07]  /*9a70*/  FFMA.FTZ R2, R181, c[0x0][0x2d0], -R111.reuse ;  /* 0x0000b400b5027a23 */ /* 0x108fee000001086f */
[C---:B------:R-:W-:Y:S01]  /*9a80*/  HMMA.16816.F32 R48, R112.reuse, R130, R48 ;  /* 0x000000827030723c */ /* 0x040fe20000001830 */
[----:B------:R3:W-:Y:S01]  /*9a90*/  MUFU.EX2 R196, R2 ;  /* 0x0000000200c47308 */ /* 0x0007e20000000800 */
[----:B------:R-:W4:Y:S06]  /*9aa0*/  LDSM.16.MT88.4 R128, [R210+0x3480] ;  /* 0x00348000d280783b */ /* 0x000f2c0000004200 */
[-C--:B--2---:R-:W-:Y:S08]  /*9ab0*/  HMMA.16816.F32 R52, R112, R116.reuse, R52 ;  /* 0x000000747034723c */ /* 0x084ff00000001834 */
[C---:B------:R-:W-:Y:S08]  /*9ac0*/  HMMA.16816.F32 R56, R120.reuse, R116, R56 ;  /* 0x000000747838723c */ /* 0x040ff00000001838 */
[-C--:B------:R-:W-:Y:S01]  /*9ad0*/  HMMA.16816.F32 R60, R120, R118.reuse, R60 ;  /* 0x00000076783c723c */ /* 0x080fe2000000183c */
[--C-:B---3--:R-:W-:Y:S03]  /*9ae0*/  FFMA.FTZ R2, R193, c[0x0][0x2d0], -R110.reuse ;  /* 0x0000b400c1027a23 */ /* 0x108fe6000001086e */
[----:B------:R-:W-:Y:S01]  /*9af0*/  FFMA.FTZ R110, R194, c[0x0][0x2d0], -R110 ;  /* 0x0000b400c26e7a23 */ /* 0x000fe2000001086e */
[----:B------:R2:W-:Y:S01]  /*9b00*/  MUFU.EX2 R195, R2 ;  /* 0x0000000200c37308 */ /* 0x0005e20000000800 */
[----:B------:R-:W3:Y:S02]  /*9b10*/  LDL.LU R194, [R1+0x10] ;  /* 0x0000100001c27983 */ /* 0x000ee40000300800 */
[C---:B------:R-:W-:Y:S07]  /*9b20*/  HMMA.16816.F32 R64, R112.reuse, R118, R64 ;  /* 0x000000767040723c */ /* 0x040fee0000001840 */
[----:B------:R-:W5:Y:S01]  /*9b30*/  MUFU.EX2 R193, R110 ;  /* 0x0000006e00c17308 */ /* 0x000f620000000800 */
[-C--:B-1----:R-:W-:Y:S08]  /*9b40*/  HMMA.16816.F32 R68, R112, R124.reuse, R68 ;  /* 0x0000007c7044723c */ /* 0x082ff00000001844 */
[C---:B------:R-:W-:Y:S01]  /*9b50*/  HMMA.16816.F32 R72, R120.reuse, R124, R72 ;  /* 0x0000007c7848723c */ /* 0x040fe20000001848 */
[--C-:B--2---:R-:W-:Y:S02]  /*9b60*/  FFMA.FTZ R2, R189, c[0x0][0x2d0], -R111.reuse ;  /* 0x0000b400bd027a23 */ /* 0x104fe4000001086f */
[----:B------:R-:W2:Y:S05]  /*9b70*/  LDL.LU R189, [R1+0xc] ;  /* 0x00000c0001bd7983 */ /* 0x000eaa0000300800 */
[-C--:B------:R-:W-:Y:S01]  /*9b80*/  HMMA.16816.F32 R76, R120, R126.reuse, R76 ;  /* 0x0000007e784c723c */ /* 0x080fe2000000184c */
[----:B------:R1:W-:Y:S03]  /*9b90*/  MUFU.EX2 R184, R2 ;  /* 0x0000000200b87308 */ /* 0x0003e60000000800 */
[----:B------:R-:W-:Y:S02]  /*9ba0*/  FFMA.FTZ R111, R191, c[0x0][0x2d0], -R111 ;  /* 0x0000b400bf6f7a23 */ /* 0x000fe4000001086f */
[----:B------:R-:W3:Y:S01]  /*9bb0*/  LDL.LU R191, [R1+0x4] ;  /* 0x0000040001bf7983 */ /* 0x000ee20000300800 */
[----:B-----5:R-:W-:Y:S01]  /*9bc0*/  F2FP.PACK_AB R110, R193, R195 ;  /* 0x000000c3c16e723e */ /* 0x020fe200000000ff */
[C---:B------:R-:W-:Y:S03]  /*9bd0*/  HMMA.16816.F32 R80, R112.reuse, R126, R80 ;  /* 0x0000007e7050723c */ /* 0x040fe60000001850 */
[----:B------:R-:W5:Y:S05]  /*9be0*/  MUFU.EX2 R182, R111 ;  /* 0x0000006f00b67308 */ /* 0x000f6a0000000800 */
[-C--:B----4-:R-:W-:Y:S08]  /*9bf0*/  HMMA.16816.F32 R84, R112, R128.reuse, R84 ;  /* 0x000000807054723c */ /* 0x090ff00000001854 */
[C---:B------:R-:W-:Y:S01]  /*9c00*/  HMMA.16816.F32 R88, R120.reuse, R128, R88 ;  /* 0x000000807858723c */ /* 0x040fe20000001858 */
[--C-:B-1----:R-:W-:Y:S02]  /*9c10*/  FFMA.FTZ R2, R186, c[0x0][0x2d0], -R164.reuse ;  /* 0x0000b400ba027a23 */ /* 0x102fe400000108a4 */
[----:B------:R-:W4:Y:S02]  /*9c20*/  LDL.LU R186, [R1+0x8] ;  /* 0x0000080001ba7983 */ /* 0x000f240000300800 */
[----:B------:R1:W-:Y:S03]  /*9c30*/  MUFU.EX2 R181, R2 ;  /* 0x0000000200b57308 */ /* 0x0003e60000000800 */
[-C--:B------:R-:W-:Y:S01]  /*9c40*/  HMMA.16816.F32 R92, R120, R130.reuse, R92 ;  /* 0x00000082785c723c */ /* 0x080fe2000000185c */
[----:B-----5:R-:W-:Y:S07]  /*9c50*/  F2FP.PACK_AB R111, R182, R184 ;  /* 0x000000b8b66f723e */ /* 0x020fee00000000ff */
[----:B------:R-:W-:Y:S01]  /*9c60*/  HMMA.16816.F32 R96, R112, R130, R96 ;  /* 0x000000827060723c */ /* 0x000fe20000001860 */
[--C-:B-1----:R-:W-:Y:S04]  /*9c70*/  FFMA.FTZ R2, R187, c[0x0][0x2d0], -R164.reuse ;  /* 0x0000b400bb027a23 */ /* 0x102fe800000108a4 */
[----:B------:R1:W5:Y:S02]  /*9c80*/  MUFU.EX2 R179, R2 ;  /* 0x0000000200b37308 */ /* 0x0003640000000800 */
[--C-:B-1----:R-:W-:Y:S01]  /*9c90*/  FFMA.FTZ R2, R190, c[0x0][0x2d0], -R164.reuse ;  /* 0x0000b400be027a23 */ /* 0x102fe200000108a4 */
[----:B-----5:R-:W-:Y:S01]  /*9ca0*/  F2FP.PACK_AB R160, R179, R181 ;  /* 0x000000b5b3a0723e */ /* 0x020fe200000000ff */
[----:B------:R-:W-:Y:S06]  /*9cb0*/  FFMA.FTZ R164, R192, c[0x0][0x2d0], -R164 ;  /* 0x0000b400c0a47a23 */ /* 0x000fec00000108a4 */
[----:B------:R1:W-:Y:S10]  /*9cc0*/  MUFU.EX2 R180, R2 ;  /* 0x0000000200b47308 */ /* 0x0003f40000000800 */
[----:B------:R-:W5:Y:S01]  /*9cd0*/  MUFU.EX2 R178, R164 ;  /* 0x000000a400b27308 */ /* 0x000f620000000800 */
[--C-:B-1----:R-:W-:Y:S09]  /*9ce0*/  FFMA.FTZ R2, R183, c[0x0][0x2d0], -R165.reuse ;  /* 0x0000b400b7027a23 */ /* 0x102ff200000108a5 */
[----:B------:R1:W-:Y:S01]  /*9cf0*/  MUFU.EX2 R173, R2 ;  /* 0x0000000200ad7308 */ /* 0x0003e20000000800 */
[----:B-----5:R-:W-:Y:S01]  /*9d00*/  F2FP.PACK_AB R162, R178, R180 ;  /* 0x000000b4b2a2723e */ /* 0x020fe200000000ff */
[--C-:B-1----:R-:W-:Y:S08]  /*9d10*/  FFMA.FTZ R2, R185, c[0x0][0x2d0], -R165.reuse ;  /* 0x0000b400b9027a23 */ /* 0x102ff000000108a5 */
[----:B------:R1:W5:Y:S02]  /*9d20*/  MUFU.EX2 R172, R2 ;  /* 0x0000000200ac7308 */ /* 0x0003640000000800 */
[--C-:B-1----:R-:W-:Y:S01]  /*9d30*/  FFMA.FTZ R2, R188, c[0x0][0x2d0], -R165.reuse ;  /* 0x0000b400bc027a23 */ /* 0x102fe200000108a5 */
[----:B-----5:R-:W-:Y:S01]  /*9d40*/  F2FP.PACK_AB R161, R172, R173 ;  /* 0x000000adaca1723e */ /* 0x020fe200000000ff */
[----:B------:R-:W-:Y:S01]  /*9d50*/  FFMA.FTZ R165, R109, c[0x0][0x2d0], -R165 ;  /* 0x0000b4006da57a23 */ /* 0x000fe200000108a5 */
[----:B------:R-:W-:Y:S05]  /*9d60*/  F2FP.PACK_AB R109, R196, R197 ;  /* 0x000000c5c46d723e */ /* 0x000fea00000000ff */
[----:B------:R-:W-:Y:S02]  /*9d70*/  MUFU.EX2 R107, R2 ;  /* 0x00000002006b7308 */ /* 0x000fe40000000800 */
[-C--:B------:R-:W-:Y:S01]  /*9d80*/  HMMA.16816.F32 R112, R108, R132.reuse, R4 ;  /* 0x000000846c70723c */ /* 0x080fe20000001804 */
[----:B------:R-:W-:Y:S07]  /*9d90*/  LDSM.16.MT88.4 R4, [R210+0x3880] ;  /* 0x00388000d204783b */ /* 0x000fee0000004200 */
[----:B------:R-:W1:Y:S04]  /*9da0*/  MUFU.EX2 R103, R165 ;  /* 0x000000a500677308 */ /* 0x000e680000000800 */
[----:B-1----:R-:W-:Y:S01]  /*9db0*/  F2FP.PACK_AB R163, R103, R107 ;  /* 0x0000006b67a3723e */ /* 0x002fe200000000ff */
[----:B------:R-:W1:Y:S06]  /*9dc0*/  LDSM.16.MT88.4 R164, [R210+0x2c80] ;  /* 0x002c8000d2a4783b */ /* 0x000e6c0000004200 */
        /* <DEDUP_REMOVED lines=11> */
[-C--:B-1----:R-:W-:Y:S01]  /*9e80*/  HMMA.16816.F32 R52, R108, R164.reuse, R52 ;  /* 0x000000a46c34723c */ /* 0x082fe20000001834 */
[----:B--2---:R-:W-:Y:S04]  /*9e90*/  FFMA.FTZ R3, R3, R189, R240 ;  /* 0x000000bd03037223 */ /* 0x004fe800000100f0 */
[----:B------:R-:W-:Y:S02]  /*9ea0*/  FADD.FTZ R3, R241, R3 ;  /* 0x00000003f1037221 */ /* 0x000fe40000010000 */
[----:B---3--:R-:W-:Y:S01]  /*9eb0*/  FFMA.FTZ R100, R100, R191, R244 ;  /* 0x000000bf64647223 */ /* 0x008fe200000100f4 */
[C---:B------:R-:W-:Y:S04]  /*9ec0*/  HMMA.16816.F32 R56, R160.reuse, R164, R56 ;  /* 0x000000a4a038723c */ /* 0x040fe80000001838 */
[----:B------:R-:W-:Y:S02]  /*9ed0*/  FADD.FTZ R100, R245, R100 ;  /* 0x00000064f5647221 */ /* 0x000fe40000010000 */
[----:B------:R-:W-:Y:S02]  /*9ee0*/  FADD.FTZ R8, R242, R3 ;  /* 0x00000003f2087221 */ /* 0x000fe40000010000 */
[----:B------:R-:W-:Y:S01]  /*9ef0*/  FFMA.FTZ R3, R0, R194, R236 ;  /* 0x000000c200037223 */ /* 0x000fe200000100ec */
[-C--:B------:R-:W-:Y:S03]  /*9f00*/  HMMA.16816.F32 R60, R160, R166.reuse, R60 ;  /* 0x000000a6a03c723c */ /* 0x080fe6000000183c */
[----:B------:R-:W-:Y:S02]  /*9f10*/  FADD.FTZ R100, R246, R100 ;  /* 0x00000064f6647221 */ /* 0x000fe40000010000 */
[----:B------:R-:W-:Y:S02]  /*9f20*/  FADD.FTZ R3, R237, R3 ;  /* 0x00000003ed037221 */ /* 0x000fe40000010000 */
[----:B------:R-:W-:Y:S02]  /*9f30*/  FADD.FTZ R0, R243, R8 ;  /* 0x00000008f3007221 */ /* 0x000fe40000010000 */
[----:B------:R-:W-:Y:S01]  /*9f40*/  FADD.FTZ R3, R238, R3 ;  /* 0x00000003ee037221 */ /* 0x000fe20000010000 */
[C---:B------:R-:W-:Y:S02]  /*9f50*/  HMMA.16816.F32 R64, R108.reuse, R166, R64 ;  /* 0x000000a66c40723c */ /* 0x040fe40000001840 */
[----:B----4-:R-:W-:Y:S02]  /*9f60*/  FFMA.FTZ R101, R101, R186, R248 ;  /* 0x000000ba65657223 */ /* 0x010fe400000100f8 */
[----:B------:R-:W-:Y:S02]  /*9f70*/  FADD.FTZ R8, R203, R0 ;  /* 0x00000000cb087221 */ /* 0x000fe40000010000 */
[----:B------:R-:W-:Y:S02]  /*9f80*/  FADD.FTZ R2, R249, R101 ;  /* 0x00000065f9027221 */ /* 0x000fe40000010000 */
[-C--:B------:R-:W-:Y:S01]  /*9f90*/  HMMA.16816.F32 R68, R108, R168.reuse, R68 ;  /* 0x000000a86c44723c */ /* 0x080fe20000001844 */
[----:B------:R-:W-:Y:S03]  /*9fa0*/  FADD.FTZ R3, R239, R3 ;  /* 0x00000003ef037221 */ /* 0x000fe60000010000 */
[----:B------:R-:W-:Y:S01]  /*9fb0*/  FADD.FTZ R2, R250, R2 ;  /* 0x00000002fa027221 */ /* 0x000fe20000010000 */
[----:B------:R-:W-:Y:S01]  /*9fc0*/  MOV R101, R106 ;  /* 0x0000006a00657202 */ /* 0x000fe20000000f00 */
[----:B------:R-:W-:Y:S02]  /*9fd0*/  FADD.FTZ R3, R177, R3 ;  /* 0x00000003b1037221 */ /* 0x000fe40000010000 */
[----:B------:R-:W-:Y:S01]  /*9fe0*/  FADD.FTZ R9, R251, R2 ;  /* 0x00000002fb097221 */ /* 0x000fe20000010000 */
[C---:B------:R-:W-:Y:S03]  /*9ff0*/  HMMA.16816.F32 R72, R160.reuse, R168, R72 ;  /* 0x000000a8a048723c */ /* 0x040fe60000001848 */
[----:B------:R-:W-:Y:S01]  /*a000*/  FADD.FTZ R2, R247, R100 ;  /* 0x00000064f7027221 */ /* 0x000fe20000010000 */
[----:B------:R-:W-:Y:S01]  /*a010*/  MOV R100, R102 ;  /* 0x0000006600647202 */ /* 0x000fe20000000f00 */
[----:B------:R-:W-:Y:S02]  /*a020*/  FADD.FTZ R9, R235, R9 ;  /* 0x00000009eb097221 */ /* 0x000fe40000010000 */
[----:B------:R-:W-:Y:S01]  /*a030*/  FADD.FTZ R10, R233, R2 ;  /* 0x00000002e90a7221 */ /* 0x000fe20000010000 */
[-C--:B------:R-:W-:Y:S01]  /*a040*/  HMMA.16816.F32 R76, R160, R170.reuse, R76 ;  /* 0x000000aaa04c723c */ /* 0x080fe2000000184c */
[----:B------:R-:W-:Y:S03]  /*a050*/  FADD.FTZ R2, R234, R9 ;  /* 0x00000009ea027221 */ /* 0x000fe60000010000 */
[----:B------:R-:W-:Y:S01]  /*a060*/  FADD.FTZ R0, R224, R10 ;  /* 0x0000000ae0007221 */ /* 0x000fe20000010000 */
[----:B------:R-:W-:Y:S01]  /*a070*/  IADD3 R224, R226, -0x1, RZ ;  /* 0xffffffffe2e07810 */ /* 0x000fe20007ffe0ff */
        /* <DEDUP_REMOVED lines=9> */
[----:B------:R-:W-:Y:S04]  /*a110*/  FADD.FTZ R3, R174, R3 ;  /* 0x00000003ae037221 */ /* 0x000fe80000010000 */
[----:B------:R-:W-:Y:S01]  /*a120*/  FADD.FTZ R3, R175, R3 ;  /* 0x00000003af037221 */ /* 0x000fe20000010000 */
[C---:B------:R-:W-:Y:S07]  /*a130*/  HMMA.16816.F32 R88, R160.reuse, R4, R88 ;  /* 0x00000004a058723c */ /* 0x040fee0000001858 */
[----:B------:R-:W-:Y:S01]  /*a140*/  FADD.FTZ R5, R204, R8 ;  /* 0x00000008cc057221 */ /* 0x000fe20000010000 */
[-C--:B------:R-:W-:Y:S01]  /*a150*/  HMMA.16816.F32 R92, R160, R6.reuse, R92 ;  /* 0x00000006a05c723c */ /* 0x080fe2000000185c */
[----:B------:R-:W-:Y:S03]  /*a160*/  FADD.FTZ R8, R200, R2 ;  /* 0x00000002c8087221 */ /* 0x000fe60000010000 */
[----:B------:R-:W-:Y:S02]  /*a170*/  FADD.FTZ R4, R198, R0 ;  /* 0x00000000c6047221 */ /* 0x000fe40000010000 */
[----:B------:R-:W-:Y:S02]  /*a180*/  FADD.FTZ R2, R197, R5 ;  /* 0x00000005c5027221 */ /* 0x000fe40000010000 */
[----:B------:R-:W-:Y:S01]  /*a190*/  FADD.FTZ R0, R181, R8 ;  /* 0x00000008b5007221 */ /* 0x000fe20000010000 */
[----:B------:R-:W-:Y:S03]  /*a1a0*/  HMMA.16816.F32 R96, R108, R6, R96 ;  /* 0x000000066c60723c */ /* 0x000fe60000001860 */
[----:B------:R-:W-:Y:S02]  /*a1b0*/  FADD.FTZ R4, R199, R4 ;  /* 0x00000004c7047221 */ /* 0x000fe40000010000 */
[----:B------:R-:W-:Y:S02]  /*a1c0*/  FADD.FTZ R5, R196, R2 ;  /* 0x00000002c4057221 */ /* 0x000fe40000010000 */
[----:B------:R-:W-:Y:S01]  /*a1d0*/  FADD.FTZ R2, R173, R3 ;  /* 0x00000003ad027221 */ /* 0x000fe20000010000 */
[----:B------:R-:W-:Y:S01]  /*a1e0*/  MOV R108, R102 ;  /* 0x00000066006c7202 */ /* 0x000fe20000000f00 */
[----:B------:R-:W-:Y:S03]  /*a1f0*/  FADD.FTZ R3, R179, R0 ;  /* 0x00000000b3037221 */ /* 0x000fe60000010000 */
[----:B------:R-:W-:Y:S02]  /*a200*/  FADD.FTZ R0, R195, R4 ;  /* 0x00000004c3007221 */ /* 0x000fe40000010000 */
[----:B------:R-:W-:Y:S02]  /*a210*/  FADD.FTZ R4, R184, R5 ;  /* 0x00000005b8047221 */ /* 0x000fe40000010000 */
[----:B------:R-:W-:Y:S02]  /*a220*/  FADD.FTZ R5, R193, R0 ;  /* 0x00000000c1057221 */ /* 0x000fe40000010000 */
[----:B------:R-:W-:Y:S02]  /*a230*/  FADD.FTZ R4, R182, R4 ;  /* 0x00000004b6047221 */ /* 0x000fe40000010000 */
[----:B------:R-:W-:Y:S01]  /*a240*/  FADD.FTZ R2, R172, R2 ;  /* 0x00000002ac027221 */ /* 0x000fe20000010000 */
[----:B------:R1:W-:Y:S01]  /*a250*/  STL [R1+0x8], R5 ;  /* 0x0000080501007387 */ /* 0x0003e20000100800 */
[----:B------:R-:W-:Y:S02]  /*a260*/  FADD.FTZ R3, R180, R3 ;  /* 0x00000003b4037221 */ /* 0x000fe40000010000 */
[----:B------:R-:W-:Y:S01]  /*a270*/  FADD.FTZ R0, R107, R2 ;  /* 0x000000026b007221 */ /* 0x000fe20000010000 */
[----:B------:R1:W-:Y:S01]  /*a280*/  STL [R1+0x4], R4 ;  /* 0x0000040401007387 */ /* 0x0003e20000100800 */
[----:B------:R-:W-:Y:S01]  /*a290*/  FADD.FTZ R2, R178, R3 ;  /* 0x00000003b2027221 */ /* 0x000fe20000010000 */
[----:B------:R-:W-:Y:S01]  /*a2a0*/  MOV R107, R104 ;  /* 0x00000068006b7202 */ /* 0x000fe20000000f00 */
[----:B------:R-:W-:Y:S01]  /*a2b0*/  FADD.FTZ R0, R103, R0 ;  /* 0x0000000067007221 */ /* 0x000fe20000010000 */
[----:B------:R-:W-:Y:S02]  /*a2c0*/  MOV R103, R105 ;  /* 0x0000006900677202 */ /* 0x000fe40000000f00 */
[----:B------:R1:W-:Y:S04]  /*a2d0*/  STL [R1+0xc], R2 ;  /* 0x00000c0201007387 */ /* 0x0003e80000100800 */
[----:B------:R1:W-:Y:S02]  /*a2e0*/  STL [R1+0x10], R0 ;  /* 0x0000100001007387 */ /* 0x0003e40000100800 */
[----:B-1----:R-:W-:-:S05]  /*a2f0*/  @P0 BRA `(.L_x_212) ;  /* 0xffffba3000000947 */ /* 0x002fca000383ffff */
.L_x_191:
[----:B------:R-:W1:Y:S01]  /*a300*/  S2R R0, SR_CTAID.X ;  /* 0x0000000000007919 */ /* 0x000e620000002500 */
[----:B------:R-:W-:Y:S01]  /*a310*/  IMAD.MOV.U32 R2, RZ, RZ, c[0x0][0x2c4] ;  /* 0x0000b100ff027624 */ /* 0x000fe200078e00ff */
[----:B------:R-:W-:Y:S01]  /*a320*/  MOV R6, c[0x0][0x2ac] ;  /* 0x0000ab0000067a02 */ /* 0x000fe20000000f00 */
[----:B------:R-:W-:-:S02]  /*a330*/  IMAD.MOV.U32 R5, RZ, RZ, 0x1 ;  /* 0x00000001ff057424 */ /* 0x000fc400078e00ff */
[----:B------:R-:W-:Y:S01]  /*a340*/  IMAD.MOV.U32 R4, RZ, RZ, 0x1 ;  /* 0x00000001ff047424 */ /* 0x000fe200078e00ff */
[----:B------:R-:W-:Y:S02]  /*a350*/  ISETP.NE.AND P1, PT, R2, 0x1, PT ;  /* 0x000000010200780c */ /* 0x000fe40003f25270 */
[----:B------:R-:W-:Y:S02]  /*a360*/  ISETP.LE.AND P0, PT, R5, c[0x0][0x32c], PT ;  /* 0x0000cb0005007a0c */ /* 0x000fe40003f03270 */
[----:B------:R-:W-:-:S05]  /*a370*/  IADD3 R3, R4, -c[0x0][0x168], RZ ;  /* 0x80005a0004037a10 */ /* 0x000fca0007ffe0ff */
[----:B------:R-:W-:Y:S01]  /*a380*/  IMAD R3, R6, c[0x0][0x1d0], R3 ;  /* 0x0000740006037a24 */ /* 0x000fe200078e0203 */
[----:B-1----:R-:W-:-:S05]  /*a390*/  LEA R0, R0, 0x7f, 0x7 ;  /* 0x0000007f00007811 */ /* 0x002fca00078e38ff */
[----:B------:R-:W-:-:S05]  /*a3a0*/  @P1 IMAD.HI.U32 R2, R0, c[0x0][0x2c8], RZ ;  /* 0x0000b20000021a27 */ /* 0x000fca00078e00ff */
[----:B------:R-:W-:-:S04]  /*a3b0*/  @P1 SHF.R.U32.HI R0, RZ, c[0x0][0x2cc], R2 ;  /* 0x0000b300ff001a19 */ /* 0x000fc80000011602 */
[----:B------:R-:W-:-:S04]  /*a3c0*/  IADD3 R0, R3, R0, RZ ;  /* 0x0000000003007210 */ /* 0x000fc80007ffe0ff */
[----:B------:R-:W-:Y:S01]  /*a3d0*/  IADD3 R2, R0, -c[0x0][0x324], RZ ;  /* 0x8000c90000027a10 */ /* 0x000fe20007ffe0ff */
[----:B------:R-:W-:Y:S05]  /*a3e0*/  @!P0 BRA `(.L_x_213) ;  /* 0x000000d000008947 */ /* 0x000fea0003800000 */
[----:B------:R-:W-:-:S13]  /*a3f0*/  ISETP.GT.AND P0, PT, R0, -0x1, PT ;  /* 0xffffffff0000780c */ /* 0x000fda0003f04270 */
[----:B------:R-:W-:Y:S05]  /*a400*/  @P0 BRA `(.L_x_214) ;  /* 0x0000006000000947 */ /* 0x000fea0003800000 */
[----:B------:R-:W-:Y:S02]  /*a410*/  ISETP.NE.AND P0, PT, R4, c[0x0][0x32c], PT ;  /* 0x0000cb0004007a0c */ /* 0x000fe40003f05270 */
[----:B------:R-:W-:-:S11]  /*a420*/  LOP3.LUT R0, RZ, R0, RZ, 0x33, !PT ;  /* 0x00000000ff007212 */ /* 0x000fd600078e33ff */
[----:B------:R-:W-:-:S05]  /*a430*/  @P0 IMAD.HI.U32 R3, R0, c[0x0][0x330], RZ ;  /* 0x0000cc0000030a27 */ /* 0x000fca00078e00ff */
[----:B------:R-:W-:-:S04]  /*a440*/  @P0 SHF.R.U32.HI R0, RZ, c[0x0][0x334], R3 ;  /* 0x0000cd00ff000a19 */ /* 0x000fc80000011603 */
[----:B------:R-:W-:Y:S01]  /*a450*/  LOP3.LUT R0, RZ, R0, RZ, 0x33, !PT ;  /* 0x00000000ff007212 */ /* 0x000fe200078e33ff */
[----:B------:R-:W-:Y:S05]  /*a460*/  BRA `(.L_x_215) ;  /* 0x0000003000007947 */ /* 0x000fea0003800000 */
.L_x_214:
[----:B------:R-:W-:-:S13]  /*a470*/  ISETP.NE.AND P0, PT, R4, c[0x0][0x32c], PT ;  /* 0x0000cb0004007a0c */ /* 0x000fda0003f05270 */
[----:B------:R-:W-:-:S05]  /*a480*/  @P0 IMAD.HI.U32 R3, R0, c[0x0][0x330], RZ ;  /* 0x0000cc0000030a27 */ /* 0x000fca00078e00ff */
[----:B------:R-:W-:-:S05]  /*a490*/  @P0 SHF.R.U32.HI R0, RZ, c[0x0][0x334], R3 ;  /* 0x0000cd00ff000a19 */ /* 0x000fca0000011603 */
.L_x_215:
[----:B------:R-:W-:-:S05]  /*a4a0*/  IMAD R0, R0, c[0x0][0x32c], RZ ;  /* 0x0000cb0000007a24 */ /* 0x000fca00078e02ff */
[----:B------:R-:W-:-:S03]  /*a4b0*/  IMNMX R2, R2, R0, !PT ;  /* 0x0000000002027217 */ /* 0x000fc60007800200 */
.L_x_213:
[----:B------:R-:W2:Y:S01]  /*a4c0*/  LDL R3, [R1+0x14] ;  /* 0x0000140001037983 */ /* 0x000ea20000100800 */
[----:B------:R-:W-:-:S05]  /*a4d0*/  IADD3 R2, R2, 0x2f, RZ ;  /* 0x0000002f02027810 */ /* 0x000fca0007ffe0ff */
[----:B------:R-:W-:-:S05]  /*a4e0*/  IMAD.HI R2, R2, 0x2aaaaaab, RZ ;  /* 0x2aaaaaab02027827 */ /* 0x000fca00078e02ff */
[----:B------:R-:W-:-:S04]  /*a4f0*/  SHF.R.U32.HI R0, RZ, 0x1f, R2 ;  /* 0x0000001fff007819 */ /* 0x000fc80000011602 */
[----:B------:R-:W-:-:S04]  /*a500*/  LEA.HI.SX32 R0, R2, R0, 0x1d ;  /* 0x0000000002007211 */ /* 0x000fc800078feaff */
[----:B--2---:R-:W-:-:S04]  /*a510*/  IMNMX R3, R3, R0, !PT ;  /* 0x0000000003037217 */ /* 0x004fc80007800200 */
[----:B------:R-:W-:Y:S01]  /*a520*/  ISETP.GE.AND P0, PT, R224, R3, PT ;  /* 0x00000003e000720c */ /* 0x000fe20003f06270 */
[----:B------:R1:W-:-:S12]  /*a530*/  STL [R1+0x20], R3 ;  /* 0x0000200301007387 */ /* 0x0003d80000100800 */
[----:B------:R-:W-:Y:S05]  /*a540*/  @!P0 BRA `(.L_x_216) ;  /* 0x0000327000008947 */ /* 0x000fea0003800000 */
[----:B------:R-:W2:Y:S01]  /*a550*/  LDL R8, [R1+0x2c] ;  /* 0x00002c0001087983 */ /* 0x000ea20000100800 */
[----:B-1----:R-:W-:-:S03]  /*a560*/  SHF.R.S32.HI R3, RZ, 0x1f, R227 ;  /* 0x0000001fff037819 */ /* 0x002fc600000114e3 */
[----:B------:R-:W3:Y:S01]  /*a570*/  LDL R5, [R1+0x28] ;  /* 0x0000280001057983 */ /* 0x000ee20000100800 */
[C---:B------:R-:W-:Y:S02]  /*a580*/  SHF.L.U64.HI R231, R227.reuse, 0x1, R3 ;  /* 0x00000001e3e77819 */ /* 0x040fe40000010203 */
[C---:B------:R-:W-:Y:S02]  /*a590*/  IADD3 R3, R227.reuse, 0x40, RZ ;  /* 0x00000040e3037810 */ /* 0x040fe40007ffe0ff */
[C---:B------:R-:W-:Y:S02]  /*a5a0*/  IADD3 R6, R227.reuse, 0x20, RZ ;  /* 0x00000020e3067810 */ /* 0x040fe40007ffe0ff */
[C---:B------:R-:W-:Y:S02]  /*a5b0*/  IADD3 R4, R227.reuse, 0x40, RZ ;  /* 0x00000040e3047810 */ /* 0x040fe40007ffe0ff */
[----:B------:R-:W-:Y:S02]  /*a5c0*/  SHF.R.S32.HI R3, RZ, 0x1f, R3 ;  /* 0x0000001fff037819 */ /* 0x000fe40000011403 */
[----:B------:R-:W-:-:S02]  /*a5d0*/  IADD3 R7, R227, 0x20, RZ ;  /* 0x00000020e3077810 */ /* 0x000fc40007ffe0ff */
[----:B------:R-:W-:Y:S02]  /*a5e0*/  SHF.R.S32.HI R6, RZ, 0x1f, R6 ;  /* 0x0000001fff067819 */ /* 0x000fe40000011406 */
[----:B------:R-:W-:Y:S02]  /*a5f0*/  LEA.HI R3, R3, R4, RZ, 0x3 ;  /* 0x0000000403037211 */ /* 0x000fe400078f18ff */
[----:B------:R-:W-:Y:S02]  /*a600*/  LEA.HI R6, R6, R7, RZ, 0x3 ;  /* 0x0000000706067211 */ /* 0x000fe400078f18ff */
[----:B------:R-:W-:Y:S02]  /*a610*/  LOP3.LUT R3, R3, 0xfffffff8, RZ, 0xc0, !PT ;  /* 0xfffffff803037812 */ /* 0x000fe400078ec0ff */
[----:B------:R-:W-:Y:S01]  /*a620*/  LOP3.LUT R6, R6, 0xfffffff8, RZ, 0xc0, !PT ;  /* 0xfffffff806067812 */ /* 0x000fe200078ec0ff */
[----:B------:R-:W-:Y:S02]  /*a630*/  IMAD.SHL.U32 R0, R227, 0x2, RZ ;  /* 0x00000002e3007824 */ /* 0x000fe400078e00ff */
[----:B------:R-:W-:-:S02]  /*a640*/  IMAD.SHL.U32 R226, R3, 0x2, RZ ;  /* 0x0000000203e27824 */ /* 0x000fc400078e00ff */
[C---:B------:R-:W-:Y:S01]  /*a650*/  IMAD.SHL.U32 R229, R6.reuse, 0x2, RZ ;  /* 0x0000000206e57824 */ /* 0x040fe200078e00ff */
[----:B--2---:R-:W-:Y:S02]  /*a660*/  SHF.L.U64.HI R230, R6, 0x1, R8 ;  /* 0x0000000106e67819 */ /* 0x004fe40000010208 */
[----:B---3--:R-:W-:Y:S02]  /*a670*/  SHF.L.U64.HI R228, R3, 0x1, R5 ;  /* 0x0000000103e47819 */ /* 0x008fe40000010205 */
.L_x_221:
[----:B------:R-:W2:Y:S01]  /*a680*/  LDL R0, [R1+0x14] ;  /* 0x0000140001007983 */ /* 0x000ea20000100800 */
[----:B------:R-:W-:Y:S04]  /*a690*/  DEPBAR.LE SB0, 0x0 ;  /* 0x000080000000791a */ /* 0x000fe80000000000 */
[----:B------:R-:W-:Y:S01]  /*a6a0*/  BAR.SYNC.DEFER_BLOCKING 0x0 ;  /* 0x0000000000007b1d */ /* 0x000fe20000010000 */
[----:B------:R-:W-:Y:S01]  /*a6b0*/  IMAD.MOV.U32 R101, RZ, RZ, R106 ;  /* 0x000000ffff657224 */ /* 0x000fe200078e006a */
[----:B------:R-:W-:Y:S01]  /*a6c0*/  MOV R102, R105 ;  /* 0x0000006900667202 */ /* 0x000fe20000000f00 */
[----:B------:R-:W-:Y:S03]  /*a6d0*/  IMAD.MOV.U32 R109, RZ, RZ, R104 ;  /* 0x000000ffff6d7224 */ /* 0x000fe600078e0068 */
        /* <DEDUP_REMOVED lines=51> */
.L_x_261:
        /* <DEDUP_REMOVED lines=18> */
.L_x_218:
[----:B------:R-:W-:Y:S05]  /*ab30*/  BSYNC B0 ;  /* 0x0000000000007941 */ /* 0x000fea0003800000 */
.L_x_217:
        /* <DEDUP_REMOVED lines=102> */
[----:B------:R-:W-:Y:S03]  /*b1a0*/  FMUL.FTZ R15, R15, c[0x0][0x320] ;  /* 0x0000c8000f0f7a20 */ /* 0x000fe60000410000 */
        /* <DEDUP_REMOVED lines=9> */
[----:B------:R-:W-:Y:S04]  /*b240*/  DEPBAR.LE SB0, 0x0 ;  /* 0x000080000000791a */ /* 0x000fe80000000000 */
[-C--:B----4-:R-:W-:Y:S04]  /*b250*/  HMMA.16816.F32 R20, R192, R4.reuse, R20 ;  /* 0x00000004c014723c */ /* 0x090fe80000001814 */
[----:B------:R4:W2:Y:S01]  /*b260*/  MUFU.TANH R111, R13 ;  /* 0x0000000d006f7308 */ /* 0x0008a20000002400 */
[----:B------:R-:W-:Y:S01]  /*b270*/  BAR.SYNC.DEFER_BLOCKING 0x0 ;  /* 0x0000000000007b1d */ /* 0x000fe20000010000 */
[----:B-1----:R-:W-:Y:S02]  /*b280*/  FMUL.FTZ R16, R18, c[0x0][0x320] ;  /* 0x0000c80012107a20 */ /* 0x002fe40000410000 */
[----:B------:R-:W-:Y:S01]  /*b290*/  FMUL.FTZ R18, R19, c[0x0][0x320] ;  /* 0x0000c80013127a20 */ /* 0x000fe20000410000 */
[C---:B------:R-:W-:Y:S05]  /*b2a0*/  HMMA.16816.F32 R24, R164.reuse, R4, R24 ;  /* 0x00000004a418723c */ /* 0x040fea0000001818 */
[----:B------:R4:W1:Y:S03]  /*b2b0*/  MUFU.TANH R171, R14 ;  /* 0x0000000e00ab7308 */ /* 0x0008660000002400 */
[-C--:B------:R-:W-:Y:S07]  /*b2c0*/  HMMA.16816.F32 R28, R164, R6.reuse, R28 ;  /* 0x00000006a41c723c */ /* 0x080fee000000181c */
[----:B------:R4:W1:Y:S01]  /*b2d0*/  MUFU.TANH R170, R15 ;  /* 0x0000000f00aa7308 */ /* 0x0008620000002400 */
        /* <DEDUP_REMOVED lines=8> */
[----:B------:R-:W1:Y:S01]  /*b360*/  MUFU.TANH R16, R16 ;  /* 0x0000001000107308 */ /* 0x000e620000002400 */
[----:B------:R-:W-:Y:S01]  /*b370*/  FMUL.FTZ R25, R25, c[0x0][0x320] ;  /* 0x0000c80019197a20 */ /* 0x000fe20000410000 */
[C---:B------:R-:W-:Y:S04]  /*b380*/  HMMA.16816.F32 R40, R164.reuse, R8, R40 ;  /* 0x00000008a428723c */ /* 0x040fe80000001828 */
[----:B------:R-:W-:Y:S02]  /*b390*/  FMUL.FTZ R26, R26, c[0x0][0x320] ;  /* 0x0000c8001a1a7a20 */ /* 0x000fe40000410000 */
[----:B------:R-:W-:Y:S02]  /*b3a0*/  FMUL.FTZ R27, R27, c[0x0][0x320] ;  /* 0x0000c8001b1b7a20 */ /* 0x000fe40000410000 */
[----:B------:R-:W1:Y:S01]  /*b3b0*/  MUFU.TANH R18, R18 ;  /* 0x0000001200127308 */ /* 0x000e620000002400 */
[-C--:B------:R-:W-:Y:S03]  /*b3c0*/  HMMA.16816.F32 R44, R164, R10.reuse, R44 ;  /* 0x0000000aa42c723c */ /* 0x080fe6000000182c */
[----:B------:R-:W-:Y:S02]  /*b3d0*/  FMUL.FTZ R28, R28, c[0x0][0x320] ;  /* 0x0000c8001c1c7a20 */ /* 0x000fe40000410000 */
[----:B------:R-:W-:Y:S02]  /*b3e0*/  FMUL.FTZ R29, R29, c[0x0][0x320] ;  /* 0x0000c8001d1d7a20 */ /* 0x000fe40000410000 */
[----:B------:R-:W-:Y:S01]  /*b3f0*/  FMUL.FTZ R30, R30, c[0x0][0x320] ;  /* 0x0000c8001e1e7a20 */ /* 0x000fe20000410000 */
[----:B------:R-:W-:Y:S01]  /*b400*/  HMMA.16816.F32 R48, R192, R10, R48 ;  /* 0x0000000ac030723c */ /* 0x000fe20000001830 */
[----:B------:R4:W1:Y:S03]  /*b410*/  MUFU.TANH R175, R20 ;  /* 0x0000001400af7308 */ /* 0x0008660000002400 */
[----:B------:R-:W-:Y:S02]  /*b420*/  FMUL.FTZ R31, R31, c[0x0][0x320] ;  /* 0x0000c8001f1f7a20 */ /* 0x000fe40000410000 */
[----:B------:R-:W-:Y:S02]  /*b430*/  FMUL.FTZ R32, R32, c[0x0][0x320] ;  /* 0x0000c80020207a20 */ /* 0x000fe40000410000 */
[----:B------:R-:W-:Y:S03]  /*b440*/  FMUL.FTZ R33, R33, c[0x0][0x320] ;  /* 0x0000c80021217a20 */ /* 0x000fe60000410000 */
        /* <DEDUP_REMOVED lines=48> */
[----:B------:R4:W1:Y:S01]  /*b750*/  MUFU.TANH R167, R51 ;  /* 0x0000003300a77308 */ /* 0x0008620000002400 */
[----:B------:R-:W-:-:S05]  /*b760*/  @!P0 BRA `(.L_x_220) ;  /* 0x0000043000008947 */ /* 0x000fca0003800000 */
[C---:B--23--:R-:W-:Y:S01]  /*b770*/  IADD3 R232, R227.reuse, 0x20, RZ ;  /* 0x00000020e3e87810 */ /* 0x04cfe20007ffe0ff */
[----:B------:R-:W2:Y:S01]  /*b780*/  LDL R2, [R1+0x24] ;  /* 0x0000240001027983 */ /* 0x000ea20000100800 */
[----:B------:R-:W-:Y:S01]  /*b790*/  ISETP.GE.AND P5, PT, R227, c[0x0][0x1d4], PT ;  /* 0x00007500e3007a0c */ /* 0x000fe20003fa6270 */
[----:B------:R-:W-:Y:S01]  /*b7a0*/  IMAD.MOV.U32 R103, RZ, RZ, c[0x0][0x2b8] ;  /* 0x0000ae00ff677624 */ /* 0x000fe200078e00ff */
[----:B------:R-:W-:Y:S01]  /*b7b0*/  ISETP.GE.AND P4, PT, R232, c[0x0][0x1d4], PT ;  /* 0x00007500e8007a0c */ /* 0x000fe20003f86270 */
[----:B------:R-:W3:Y:S01]  /*b7c0*/  LDL R3, [R1+0x18] ;  /* 0x0000180001037983 */ /* 0x000ee20000100800 */
[----:B------:R-:W-:Y:S02]  /*b7d0*/  IMAD.MOV.U32 R222, RZ, RZ, RZ ;  /* 0x000000ffffde7224 */ /* 0x000fe400078e00ff */
[----:B------:R-:W-:Y:S02]  /*b7e0*/  ISETP.NE.AND P2, PT, R103, 0x1, PT ;  /* 0x000000016700780c */ /* 0x000fe40003f45270 */
[----:B------:R-:W5:Y:S02]  /*b7f0*/  S2R R103, SR_TID.X ;  /* 0x0000000000677919 */ /* 0x000f640000002100 */
[----:B-----5:R-:W-:Y:S04]  /*b800*/  SHF.R.S32.HI R6, RZ, 0x1f, R103 ;  /* 0x0000001fff067819 */ /* 0x020fe80000011467 */
[----:B------:R-:W-:Y:S01]  /*b810*/  LEA.HI R6, R6, R103, RZ, 0x2 ;  /* 0x0000006706067211 */ /* 0x000fe200078f10ff */
[----:B------:R-:W-:Y:S03]  /*b820*/  IMAD.SHL.U32 R103, R227, 0x2, RZ ;  /* 0x00000002e3677824 */ /* 0x000fe600078e00ff */
[----:B------:R-:W-:Y:S01]  /*b830*/  SHF.R.S32.HI R6, RZ, 0x2, R6 ;  /* 0x00000002ff067819 */ /* 0x000fe20000011406 */
[----:B--2---:R-:W-:Y:S01]  /*b840*/  IMAD R2, R224, 0x30, R2 ;  /* 0x00000030e0027824 */ /* 0x004fe200078e0202 */
[----:B---3--:R-:W-:Y:S04]  /*b850*/  ISETP.GT.AND P1, PT, R3, 0x2f, PT ;  /* 0x0000002f0300780c */ /* 0x008fe80003f24270 */
[----:B------:R-:W-:Y:S05]  /*b860*/  IADD3 R2, R2, -0x30, R3 ;  /* 0xffffffd002027810 */ /* 0x000fea0007ffe003 */
[----:B------:R-:W-:Y:S04]  /*b870*/  @P2 IMAD.HI.U32 R3, R2, c[0x0][0x2bc], RZ ;  /* 0x0000af0002032a27 */ /* 0x000fe800078e00ff */
[----:B----4-:R-:W-:Y:S01]  /*b880*/  IMAD.MOV.U32 R0, RZ, RZ, R2 ;  /* 0x000000ffff007224 */ /* 0x010fe200078e0002 */
        /* <DEDUP_REMOVED lines=31> */
[-C--:B------:R-:W-:Y:S02]  /*ba80*/  @P1 IADD3 R10, P0, R0, R226.reuse, RZ ;  /* 0x000000e2000a1210 */ /* 0x080fe40007f1e0ff */
        /* <DEDUP_REMOVED lines=17> */
.L_x_220:
[----:B--234-:R-:W-:Y:S01]  /*bba0*/  FMNMX.FTZ R0, R162, R106, !PT ;  /* 0x0000006aa2007209 */ /* 0x01cfe20007810000 */
[----:B------:R-:W-:Y:S01]  /*bbb0*/  LDSM.16.MT88.4 R20, [R209+0x1880] ;  /* 0x00188000d114783b */ /* 0x000fe20000004200 */
[----:B------:R-:W-:Y:S02]  /*bbc0*/  FMNMX.FTZ R2, R173, R104, !PT ;  /* 0x00000068ad027209 */ /* 0x000fe40007810000 */
[----:B------:R-:W-:Y:S02]  /*bbd0*/  FMNMX.FTZ R106, R161, R0, !PT ;  /* 0x00000000a16a7209 */ /* 0x000fe40007810000 */
[----:B------:R-:W-:Y:S02]  /*bbe0*/  FMNMX.FTZ R0, R163, R105, !PT ;  /* 0x00000069a3007209 */ /* 0x000fe40007810000 */
[----:B------:R-:W-:Y:S01]  /*bbf0*/  FMNMX.FTZ R106, R110, R106, !PT ;  /* 0x0000006a6e6a7209 */ /* 0x000fe20007810000 */
[----:B------:R-:W-:Y:S01]  /*bc00*/  LDSM.16.MT88.4 R36, [R210+0x1880] ;  /* 0x00188000d224783b */ /* 0x000fe20000004200 */
[----:B------:R-:W-:Y:S02]  /*bc10*/  FMNMX.FTZ R0, R169, R0, !PT ;  /* 0x00000000a9007209 */ /* 0x000fe40007810000 */
[----:B-1----:R-:W-:Y:S02]  /*bc20*/  FMNMX.FTZ R106, R17, R106, !PT ;  /* 0x0000006a116a7209 */ /* 0x002fe40007810000 */
        /* <DEDUP_REMOVED lines=23> */
[----:B------:R-:W-:Y:S03]  /*bda0*/  FMNMX.FTZ R2, R184, R2, !PT ;  /* 0x00000002b8027209 */ /* 0x000fe60007810000 */
[----:B------:R-:W1:Y:S01]  /*bdb0*/  SHFL.BFLY PT, R105, R0, 0x2, 0x1f ;  /* 0x0c401f0000697f89 */ /* 0x000e6200000e0000 */
[----:B------:R-:W-:Y:S04]  /*bdc0*/  FMNMX.FTZ R2, R183, R2, !PT ;  /* 0x00000002b7027209 */ /* 0x000fe80007810000 */
[----:B------:R-:W-:Y:S04]  /*bdd0*/  FMNMX.FTZ R2, R187, R2, !PT ;  /* 0x00000002bb027209 */ /* 0x000fe80007810000 */
[----:B------:R-:W-:Y:S04]  /*bde0*/  FMNMX.FTZ R2, R188, R2, !PT ;  /* 0x00000002bc027209 */ /* 0x000fe80007810000 */
[----:B------:R-:W-:Y:S04]  /*bdf0*/  FMNMX.FTZ R2, R200, R2, !PT ;  /* 0x00000002c8027209 */ /* 0x000fe80007810000 */
[----:B------:R-:W-:Y:S04]  /*be00*/  FMNMX.FTZ R2, R199, R2, !PT ;  /* 0x00000002c7027209 */ /* 0x000fe80007810000 */
[----:B------:R-:W-:Y:S02]  /*be10*/  FMNMX.FTZ R2, R192, R2, !PT ;  /* 0x00000002c0027209 */ /* 0x000fe40007810000 */
[----:B-1----:R-:W-:Y:S02]  /*be20*/  FMNMX.FTZ R105, R0, R105, !PT ;  /* 0x0000006900697209 */ /* 0x002fe40007810000 */
[----:B------:R-:W-:Y:S02]  /*be30*/  FMNMX.FTZ R106, R106, R3, !PT ;  /* 0x000000036a6a7209 */ /* 0x000fe40007810000 */
[----:B------:R-:W-:Y:S01]  /*be40*/  FMNMX.FTZ R3, R168, R100, !PT ;  /* 0x00000064a8037209 */ /* 0x000fe20007810000 */
[----:B------:R-:W1:Y:S01]  /*be50*/  SHFL.BFLY PT, R5, R105, 0x1, 0x1f ;  /* 0x0c201f0069057f89 */ /* 0x000e6200000e0000 */
[----:B------:R-:W-:Y:S02]  /*be60*/  FMNMX.FTZ R2, R193, R2, !PT ;  /* 0x00000002c1027209 */ /* 0x000fe40007810000 */
[----:B------:R-:W-:Y:S04]  /*be70*/  FMNMX.FTZ R0, R174, R3, !PT ;  /* 0x00000003ae007209 */ /* 0x000fe80007810000 */
[----:B------:R-:W-:Y:S01]  /*be80*/  FMNMX.FTZ R0, R171, R0, !PT ;  /* 0x00000000ab007209 */ /* 0x000fe20007810000 */
[----:B------:R-:W2:Y:S03]  /*be90*/  SHFL.BFLY PT, R4, R106, 0x1, 0x1f ;  /* 0x0c201f006a047f89 */ /* 0x000ea600000e0000 */
[----:B------:R-:W-:Y:S04]  /*bea0*/  FMNMX.FTZ R0, R170, R0, !PT ;  /* 0x00000000aa007209 */ /* 0x000fe80007810000 */
[----:B------:R-:W-:Y:S01]  /*beb0*/  FMNMX.FTZ R0, R185, R0, !PT ;  /* 0x00000000b9007209 */ /* 0x000fe20007810000 */
[----:B------:R-:W3:Y:S03]  /*bec0*/  SHFL.BFLY PT, R104, R2, 0x2, 0x1f ;  /* 0x0c401f0002687f89 */ /* 0x000ee600000e0000 */
[----:B------:R-:W-:Y:S04]  /*bed0*/  FMNMX.FTZ R0, R186, R0, !PT ;  /* 0x00000000ba007209 */ /* 0x000fe80007810000 */
[----:B------:R-:W-:Y:S02]  /*bee0*/  FMNMX.FTZ R0, R189, R0, !PT ;  /* 0x00000000bd007209 */ /* 0x000fe40007810000 */
[----:B-1----:R-:W-:Y:S02]  /*bef0*/  FMNMX.FTZ R105, R105, R5, !PT ;  /* 0x0000000569697209 */ /* 0x002fe40007810000 */
[----:B------:R-:W-:Y:S04]  /*bf00*/  FMNMX.FTZ R3, R190, R0, !PT ;  /* 0x00000000be037209 */ /* 0x000fe80007810000 */
[----:B------:R-:W-:Y:S02]  /*bf10*/  FMNMX.FTZ R3, R201, R3, !PT ;  /* 0x00000003c9037209 */ /* 0x000fe40007810000 */
[----:B--2---:R-:W-:Y:S05]  /*bf20*/  FMNMX.FTZ R106, R106, R4, !PT ;  /* 0x000000046a6a7209 */ /* 0x004fea0007810000 */
[----:B------:R-:W-:Y:S01]  /*bf30*/  FADD.FTZ R0, -R106, R101 ;  /* 0x000000656a007221 */ /* 0x000fe20000010100 */
[----:B---3--:R-:W-:Y:S03]  /*bf40*/  FMNMX.FTZ R104, R2, R104, !PT ;  /* 0x0000006802687209 */ /* 0x008fe60007810000 */
[----:B------:R-:W-:Y:S01]  /*bf50*/  FMUL.FTZ R2, R0, c[0x0][0x2d0] ;  /* 0x0000b40000027a20 */ /* 0x000fe20000410000 */
[----:B------:R-:W-:Y:S01]  /*bf60*/  FMNMX.FTZ R0, R202, R3, !PT ;  /* 0x00000003ca007209 */ /* 0x000fe20007810000 */
[----:B------:R-:W1:Y:S02]  /*bf70*/  SHFL.BFLY PT, R6, R104, 0x1, 0x1f ;  /* 0x0c201f0068067f89 */ /* 0x000e6400000e0000 */
[----:B------:R2:W3:Y:S01]  /*bf80*/  MUFU.EX2 R103, R2 ;  /* 0x0000000200677308 */ /* 0x0004e20000000800 */
[----:B------:R-:W-:Y:S04]  /*bf90*/  FMNMX.FTZ R0, R107, R0, !PT ;  /* 0x000000006b007209 */ /* 0x000fe80007810000 */
[----:B------:R-:W-:Y:S05]  /*bfa0*/  FMNMX.FTZ R0, R108, R0, !PT ;  /* 0x000000006c007209 */ /* 0x000fea0007810000 */
[----:B------:R-:W4:Y:S01]  /*bfb0*/  SHFL.BFLY PT, R3, R0, 0x2, 0x1f ;  /* 0x0c401f0000037f89 */ /* 0x000f2200000e0000 */
[----:B-1----:R-:W-:Y:S01]  /*bfc0*/  FMNMX.FTZ R104, R104, R6, !PT ;  /* 0x0000000668687209 */ /* 0x002fe20007810000 */
[----:B--2---:R-:W-:Y:S02]  /*bfd0*/  FADD.FTZ R2, -R105, R102 ;  /* 0x0000006669027221 */ /* 0x004fe40000010100 */
[C---:B---3--:R-:W-:Y:S02]  /*bfe0*/  FMUL.FTZ R5, R103.reuse, R113 ;  /* 0x0000007167057220 */ /* 0x048fe40000410000 */
[----:B------:R-:W-:Y:S02]  /*bff0*/  FMUL.FTZ R2, R2, c[0x0][0x2d0] ;  /* 0x0000b40002027a20 */ /* 0x000fe40000410000 */
[C---:B------:R-:W-:Y:S02]  /*c000*/  FMUL.FTZ R32, R103.reuse, R140 ;  /* 0x0000008c67207220 */ /* 0x040fe40000410000 */
[----:B------:R1:W2:Y:S01]  /*c010*/  MUFU.EX2 R102, R2 ;  /* 0x0000000200667308 */ /* 0x0002a20000000800 */
[C---:B------:R-:W-:Y:S01]  /*c020*/  FMUL.FTZ R33, R103.reuse, R141 ;  /* 0x0000008d67217220 */ /* 0x040fe20000410000 */
[----:B----4-:R-:W-:Y:S01]  /*c030*/  FMNMX.FTZ R0, R0, R3, !PT ;  /* 0x0000000300007209 */ /* 0x010fe20007810000 */
        /* <DEDUP_REMOVED lines=10> */
[----:B------:R-:W-:Y:S02]  /*c0e0*/  FMUL.FTZ R85, R103, R85 ;  /* 0x0000005567557220 */ /* 0x000fe40000410000 */
[----:B-1----:R-:W-:Y:S02]  /*c0f0*/  FADD.FTZ R2, -R104, R109 ;  /* 0x0000006d68027221 */ /* 0x002fe40000010100 */
[----:B------:R-:W-:Y:S02]  /*c100*/  FMUL.FTZ R109, R106, c[0x0][0x2d0] ;  /* 0x0000b4006a6d7a20 */ /* 0x000fe40000410000 */
[----:B------:R-:W-:Y:S02]  /*c110*/  FMUL.FTZ R2, R2, c[0x0][0x2d0] ;  /* 0x0000b40002027a20 */ /* 0x000fe40000410000 */
[--C-:B------:R-:W-:Y:S02]  /*c120*/  FFMA.FTZ R4, R162, c[0x0][0x2d0], -R109.reuse ;  /* 0x0000b400a2047a23 */ /* 0x100fe4000001086d */
[----:B------:R1:W3:Y:S01]  /*c130*/  MUFU.EX2 R101, R2 ;  /* 0x0000000200657308 */ /* 0x0002e20000000800 */
[C---:B--2---:R-:W-:Y:S02]  /*c140*/  FMUL.FTZ R6, R102.reuse, R114 ;  /* 0x0000007266067220 */ /* 0x044fe40000410000 */
[C---:B------:R-:W-:Y:S02]  /*c150*/  FMUL.FTZ R7, R102.reuse, R115 ;  /* 0x0000007366077220 */ /* 0x040fe40000410000 */
[----:B------:R-:W-:Y:S02]  /*c160*/  FMUL.FTZ R19, R102, R127 ;  /* 0x0000007f66137220 */ /* 0x000fe40000410000 */
[--C-:B------:R-:W-:Y:S02]  /*c170*/  FFMA.FTZ R40, R176, c[0x0][0x2d0], -R109.reuse ;  /* 0x0000b400b0287a23 */ /* 0x100fe4000001086d */
[C---:B------:R-:W-:Y:S01]  /*c180*/  FMUL.FTZ R34, R102.reuse, R142 ;  /* 0x0000008e66227220 */ /* 0x040fe20000410000 */
[----:B------:R-:W-:Y:S01]  /*c190*/  MUFU.EX2 R252, R4 ;  /* 0x0000000400fc7308 */ /* 0x000fe20000000800 */
[C---:B------:R-:W-:Y:S02]  /*c1a0*/  FMUL.FTZ R35, R102.reuse, R143 ;  /* 0x0000008f66237220 */ /* 0x040fe40000410000 */
[C---:B------:R-:W-:Y:S01]  /*c1b0*/  FMUL.FTZ R50, R102.reuse, R158 ;  /* 0x0000009e66327220 */ /* 0x040fe20000410000 */
[----:B------:R-:W-:Y:S01]  /*c1c0*/  LDSM.16.MT88.4 R140, [R210+0x2080] ;  /* 0x00208000d28c783b */ /* 0x000fe20000004200 */
[C---:B------:R-:W-:Y:S02]  /*c1d0*/  FMUL.FTZ R51, R102.reuse, R159 ;  /* 0x0000009f66337220 */ /* 0x040fe40000410000 */
[C---:B------:R-:W-:Y:S02]  /*c1e0*/  FMUL.FTZ R54, R102.reuse, R54 ;  /* 0x0000003666367220 */ /* 0x040fe40000410000 */
[C---:B------:R-:W-:Y:S01]  /*c1f0*/  FMUL.FTZ R55, R102.reuse, R55 ;  /* 0x0000003766377220 */ /* 0x040fe20000410000 */
[----:B------:R2:W-:Y:S01]  /*c200*/  MUFU.EX2 R236, R40 ;  /* 0x0000002800ec7308 */ /* 0x0005e20000000800 */
[C---:B------:R-:W-:Y:S02]  /*c210*/  FMUL.FTZ R66, R102.reuse, R66 ;  /* 0x0000004266427220 */ /* 0x040fe40000410000 */
[----:B------:R-:W-:Y:S02]  /*c220*/  FMUL.FTZ R67, R102, R67 ;  /* 0x0000004366437220 */ /* 0x000fe40000410000 */
[----:B-1----:R-:W-:Y:S02]  /*c230*/  FFMA.FTZ R2, R161, c[0x0][0x2d0], -R109 ;  /* 0x0000b400a1027a23 */ /* 0x002fe4000001086d */
[----:B------:R-:W-:Y:S02]  /*c240*/  FMUL.FTZ R161, R105, c[0x0][0x2d0] ;  /* 0x0000b40069a17a20 */ /* 0x000fe40000410000 */
[----:B---3--:R-:W-:Y:S01]  /*c250*/  FMUL.FTZ R8, R101, R116 ;  /* 0x0000007465087220 */ /* 0x008fe20000410000 */
[----:B------:R1:W-:Y:S01]  /*c260*/  MUFU.EX2 R162, R2 ;  /* 0x0000000200a27308 */ /* 0x0003e20000000800 */
[--C-:B------:R-:W-:Y:S02]  /*c270*/  FFMA.FTZ R3, R169, c[0x0][0x2d0], -R161.reuse ;  /* 0x0000b400a9037a23 */ /* 0x100fe400000108a1 */
[C---:B------:R-:W-:Y:S02]  /*c280*/  FMUL.FTZ R9, R101.reuse, R117 ;  /* 0x0000007565097220 */ /* 0x040fe40000410000 */
[C---:B------:R-:W-:Y:S02]  /*c290*/  FMUL.FTZ R12, R101.reuse, R120 ;  /* 0x00000078650c7220 */ /* 0x040fe40000410000 */
[C---:B------:R-:W-:Y:S02]  /*c2a0*/  FMUL.FTZ R13, R101.reuse, R121 ;  /* 0x00000079650d7220 */ /* 0x040fe40000410000 */
[C---:B------:R-:W-:Y:S01]  /*c2b0*/  FMUL.FTZ R24, R101.reuse, R132 ;  /* 0x0000008465187220 */ /* 0x040fe20000410000 */
[----:B------:R3:W-:Y:S01]  /*c2c0*/  MUFU.EX2 R249, R3 ;  /* 0x0000000300f97308 */ /* 0x0007e20000000800 */
[C---:B------:R-:W-:Y:S02]  /*c2d0*/  FMUL.FTZ R25, R101.reuse, R133 ;  /* 0x0000008565197220 */ /* 0x040fe40000410000 */
[C---:B------:R-:W-:Y:S02]  /*c2e0*/  FMUL.FTZ R28, R101.reuse, R136 ;  /* 0x00000088651c7220 */ /* 0x040fe40000410000 */
[----:B------:R-:W-:Y:S02]  /*c2f0*/  FMUL.FTZ R29, R101, R137 ;  /* 0x00000089651d7220 */ /* 0x000fe40000410000 */
[--C-:B------:R-:W-:Y:S02]  /*c300*/  FFMA.FTZ R44, R179, c[0x0][0x2d0], -R161.reuse ;  /* 0x0000b400b32c7a23 */ /* 0x100fe400000108a1 */
[--C-:B------:R-:W-:Y:S02]  /*c310*/  FFMA.FTZ R48, R181, c[0x0][0x2d0], -R161.reuse ;  /* 0x0000b400b5307a23 */ /* 0x100fe400000108a1 */
[----:B------:R4:W-:Y:S01]  /*c320*/  MUFU.EX2 R235, R44 ;  /* 0x0000002c00eb7308 */ /* 0x0009e20000000800 */
[----:B--2---:R-:W-:Y:S02]  /*c330*/  FMUL.FTZ R40, R101, R148 ;  /* 0x0000009465287220 */ /* 0x004fe40000410000 */
[----:B-1----:R-:W-:Y:S02]  /*c340*/  FFMA.FTZ R2, R163, c[0x0][0x2d0], -R161 ;  /* 0x0000b400a3027a23 */ /* 0x002fe400000108a1 */
[C---:B------:R-:W-:Y:S02]  /*c350*/  FMUL.FTZ R41, R101.reuse, R149 ;  /* 0x0000009565297220 */ /* 0x040fe40000410000 */
[C---:B------:R-:W-:Y:S02]  /*c360*/  FMUL.FTZ R45, R101.reuse, R153 ;  /* 0x00000099652d7220 */ /* 0x040fe40000410000 */
[C---:B------:R-:W-:Y:S01]  /*c370*/  FMUL.FTZ R56, R101.reuse, R56 ;  /* 0x0000003865387220 */ /* 0x040fe20000410000 */
[----:B------:R1:W2:Y:S01]  /*c380*/  MUFU.EX2 R248, R2 ;  /* 0x0000000200f87308 */ /* 0x0002a20000000800 */
[C---:B------:R-:W-:Y:S02]  /*c390*/  FMUL.FTZ R57, R101.reuse, R57 ;  /* 0x0000003965397220 */ /* 0x040fe40000410000 */
[--C-:B---3--:R-:W-:Y:S02]  /*c3a0*/  FFMA.FTZ R3, R110, c[0x0][0x2d0], -R109.reuse ;  /* 0x0000b4006e037a23 */ /* 0x108fe4000001086d */
[----:B------:R-:W-:Y:S02]  /*c3b0*/  FMUL.FTZ R110, R104, c[0x0][0x2d0] ;  /* 0x0000b400686e7a20 */ /* 0x000fe40000410000 */
[C---:B------:R-:W-:Y:S02]  /*c3c0*/  FMUL.FTZ R60, R101.reuse, R60 ;  /* 0x0000003c653c7220 */ /* 0x040fe40000410000 */
[C---:B------:R-:W-:Y:S01]  /*c3d0*/  FMUL.FTZ R61, R101.reuse, R61 ;  /* 0x0000003d653d7220 */ /* 0x040fe20000410000 */
[----:B------:R3:W-:Y:S01]  /*c3e0*/  MUFU.EX2 R250, R3 ;  /* 0x0000000300fa7308 */ /* 0x0007e20000000800 */
[C---:B------:R-:W-:Y:S02]  /*c3f0*/  FMUL.FTZ R70, R102.reuse, R70 ;  /* 0x0000004666467220 */ /* 0x040fe40000410000 */
[C---:B------:R-:W-:Y:S02]  /*c400*/  FMUL.FTZ R71, R102.reuse, R71 ;  /* 0x0000004766477220 */ /* 0x040fe40000410000 */
[C---:B----4-:R-:W-:Y:S02]  /*c410*/  FMUL.FTZ R44, R101.reuse, R152 ;  /* 0x00000098652c7220 */ /* 0x050fe40000410000 */
[C---:B------:R-:W-:Y:S02]  /*c420*/  FMUL.FTZ R72, R101.reuse, R72 ;  /* 0x0000004865487220 */ /* 0x040fe40000410000 */
[C---:B------:R-:W-:Y:S01]  /*c430*/  FMUL.FTZ R73, R101.reuse, R73 ;  /* 0x0000004965497220 */ /* 0x040fe20000410000 */
[----:B------:R4:W-:Y:S01]  /*c440*/  MUFU.EX2 R234, R48 ;  /* 0x0000003000ea7308 */ /* 0x0009e20000000800 */
[C---:B------:R-:W-:Y:S02]  /*c450*/  FMUL.FTZ R76, R101.reuse, R76 ;  /* 0x0000004c654c7220 */ /* 0x040fe40000410000 */
[----:B------:R-:W-:Y:S01]  /*c460*/  FMUL.FTZ R77, R101, R77 ;  /* 0x0000004d654d7220 */ /* 0x000fe20000410000 */
[----:B-1----:R-:W1:Y:S01]  /*c470*/  SHFL.BFLY PT, R2, R0, 0x1, 0x1f ;  /* 0x0c201f0000027f89 */ /* 0x002e6200000e0000 */
[----:B--2---:R-:W-:Y:S01]  /*c480*/  F2FP.PACK_AB R113, R249, R248 ;  /* 0x000000f8f971723e */ /* 0x004fe200000000ff */
[C---:B------:R-:W-:Y:S02]  /*c490*/  FMUL.FTZ R82, R102.reuse, R82 ;  /* 0x0000005266527220 */ /* 0x040fe40000410000 */
[C---:B------:R-:W-:Y:S02]  /*c4a0*/  FMUL.FTZ R83, R102.reuse, R83 ;  /* 0x0000005366537220 */ /* 0x040fe40000410000 */
[C---:B------:R-:W-:Y:S02]  /*c4b0*/  FMUL.FTZ R86, R102.reuse, R86 ;  /* 0x0000005666567220 */ /* 0x040fe40000410000 */
[----:B------:R-:W-:Y:S02]  /*c4c0*/  FMUL.FTZ R87, R102, R87 ;  /* 0x0000005766577220 */ /* 0x000fe40000410000 */
[----:B---3--:R-:W-:Y:S02]  /*c4d0*/  FFMA.FTZ R3, R17, c[0x0][0x2d0], -R109 ;  /* 0x0000b40011037a23 */ /* 0x008fe4000001086d */
[----:B------:R-:W-:Y:S02]  /*c4e0*/  FMUL.FTZ R17, R103, R125 ;  /* 0x0000007d67117220 */ /* 0x000fe40000410000 */
[----:B------:R2:W3:Y:S01]  /*c4f0*/  MUFU.EX2 R251, R3 ;  /* 0x0000000300fb7308 */ /* 0x0004e20000000800 */
[C---:B------:R-:W-:Y:S02]  /*c500*/  FMUL.FTZ R88, R101.reuse, R88 ;  /* 0x0000005865587220 */ /* 0x040fe40000410000 */
[C---:B------:R-:W-:Y:S02]  /*c510*/  FMUL.FTZ R89, R101.reuse, R89 ;  /* 0x0000005965597220 */ /* 0x040fe40000410000 */
[----:B------:R-:W-:Y:S02]  /*c520*/  FMUL.FTZ R92, R101, R92 ;  /* 0x0000005c655c7220 */ /* 0x000fe40000410000 */
[----:B----4-:R-:W-:Y:S02]  /*c530*/  FMUL.FTZ R48, R103, R156 ;  /* 0x0000009c67307220 */ /* 0x010fe40000410000 */
[----:B------:R-:W-:Y:S01]  /*c540*/  LDSM.16.MT88.4 R156, [R209+0x2c80] ;  /* 0x002c8000d19c783b */ /* 0x000fe20000004200 */
[----:B-1----:R-:W-:Y:S01]  /*c550*/  FMNMX.FTZ R2, R0, R2, !PT ;  /* 0x0000000200027209 */ /* 0x002fe20007810000 */
[--C-:B------:R-:W-:Y:S02]  /*c560*/  FFMA.FTZ R0, R18, c[0x0][0x2d0], -R161.reuse ;  /* 0x0000b40012007a23 */ /* 0x100fe400000108a1 */
[C---:B------:R-:W-:Y:S02]  /*c570*/  FMUL.FTZ R18, R102.reuse, R126 ;  /* 0x0000007e66127220 */ /* 0x040fe40000410000 */
[----:B------:R1:W-:Y:S01]  /*c580*/  MUFU.EX2 R246, R0 ;  /* 0x0000000000f67308 */ /* 0x0003e20000000800 */
[----:B------:R-:W-:Y:S02]  /*c590*/  FMUL.FTZ R93, R101, R93 ;  /* 0x0000005d655d7220 */ /* 0x000fe40000410000 */
[C---:B------:R-:W-:Y:S02]  /*c5a0*/  FMUL.FTZ R96, R103.reuse, R96 ;  /* 0x0000006067607220 */ /* 0x040fe40000410000 */
[----:B------:R-:W-:Y:S02]  /*c5b0*/  FMUL.FTZ R97, R103, R97 ;  /* 0x0000006167617220 */ /* 0x000fe40000410000 */
[----:B------:R-:W-:Y:S02]  /*c5c0*/  FMUL.FTZ R98, R102, R98 ;  /* 0x0000006266627220 */ /* 0x000fe40000410000 */
[----:B--2---:R-:W-:Y:S01]  /*c5d0*/  FFMA.FTZ R3, R16, c[0x0][0x2d0], -R161 ;  /* 0x0000b40010037a23 */ /* 0x004fe200000108a1 */
[----:B---3--:R-:W-:Y:S01]  /*c5e0*/  F2FP.PACK_AB R114, R251, R250 ;  /* 0x000000fafb72723e */ /* 0x008fe200000000ff */
[----:B------:R-:W-:Y:S02]  /*c5f0*/  FMUL.FTZ R16, R103, R124 ;  /* 0x0000007c67107220 */ /* 0x000fe40000410000 */
[----:B------:R2:W3:Y:S01]  /*c600*/  MUFU.EX2 R247, R3 ;  /* 0x0000000300f77308 */ /* 0x0004e20000000800 */
[----:B------:R-:W-:Y:S01]  /*c610*/  LDSM.16.MT88.4 R124, [R210+0x2480] ;  /* 0x00248000d27c783b */ /* 0x000fe20000004200 */
[----:B------:R-:W-:Y:S02]  /*c620*/  FMUL.FTZ R99, R102, R99 ;  /* 0x0000006366637220 */ /* 0x000fe40000410000 */
[----:B-1----:R-:W-:Y:S02]  /*c630*/  FADD.FTZ R0, -R2, R100 ;  /* 0x0000006402007221 */ /* 0x002fe40000010100 */
[--C-:B------:R-:W-:Y:S02]  /*c640*/  FFMA.FTZ R100, R178, c[0x0][0x2d0], -R109.reuse ;  /* 0x0000b400b2647a23 */ /* 0x100fe4000001086d */
[----:B------:R-:W-:Y:S02]  /*c650*/  FMUL.FTZ R0, R0, c[0x0][0x2d0] ;  /* 0x0000b40000007a20 */ /* 0x000fe40000410000 */
[----:B------:R1:W-:Y:S01]  /*c660*/  MUFU.EX2 R233, R100 ;  /* 0x0000006400e97308 */ /* 0x0003e20000000800 */
[--C-:B--2---:R-:W-:Y:S01]  /*c670*/  FFMA.FTZ R3, R173, c[0x0][0x2d0], -R110.reuse ;  /* 0x0000b400ad037a23 */ /* 0x104fe2000001086e */
[----:B---3--:R-:W-:Y:S08]  /*c680*/  F2FP.PACK_AB R115, R246, R247 ;  /* 0x000000f7f673723e */ /* 0x008ff000000000ff */
[----:B------:R-:W2:Y:S10]  /*c690*/  MUFU.EX2 R0, R0 ;  /* 0x0000000000007308 */ /* 0x000eb40000000800 */
[----:B------:R3:W-:Y:S01]  /*c6a0*/  MUFU.EX2 R242, R3 ;  /* 0x0000000300f27308 */ /* 0x0007e20000000800 */
[----:B-1----:R-:W-:Y:S09]  /*c6b0*/  FFMA.FTZ R100, R177, c[0x0][0x2d0], -R109 ;  /* 0x0000b400b1647a23 */ /* 0x002ff2000001086d */
[----:B------:R1:W-:Y:S01]  /*c6c0*/  MUFU.EX2 R232, R100 ;  /* 0x0000006400e87308 */ /* 0x0003e20000000800 */
[C---:B--2---:R-:W-:Y:S02]  /*c6d0*/  FMUL.FTZ R10, R0.reuse, R118 ;  /* 0x00000076000a7220 */ /* 0x044fe40000410000 */
[C---:B------:R-:W-:Y:S02]  /*c6e0*/  FMUL.FTZ R11, R0.reuse, R119 ;  /* 0x00000077000b7220 */ /* 0x040fe40000410000 */
[C---:B------:R-:W-:Y:S02]  /*c6f0*/  FMUL.FTZ R14, R0.reuse, R122 ;  /* 0x0000007a000e7220 */ /* 0x040fe40000410000 */
[C---:B------:R-:W-:Y:S02]  /*c700*/  FMUL.FTZ R15, R0.reuse, R123 ;  /* 0x0000007b000f7220 */ /* 0x040fe40000410000 */
[----:B------:R-:W-:Y:S01]  /*c710*/  FMUL.FTZ R26, R0, R134 ;  /* 0x00000086001a7220 */ /* 0x000fe20000410000 */
[----:B------:R-:W2:Y:S01]  /*c720*/  LDSM.16.MT88.4 R120, [R209+0x2480] ;  /* 0x00248000d178783b */ /* 0x000ea20000004200 */
[--C-:B---3--:R-:W-:Y:S02]  /*c730*/  FFMA.FTZ R3, R172, c[0x0][0x2d0], -R110.reuse ;  /* 0x0000b400ac037a23 */ /* 0x108fe4000001086e */
[C---:B------:R-:W-:Y:S02]  /*c740*/  FMUL.FTZ R27, R0.reuse, R135 ;  /* 0x00000087001b7220 */ /* 0x040fe40000410000 */
[----:B------:R3:W4:Y:S01]  /*c750*/  MUFU.EX2 R243, R3 ;  /* 0x0000000300f37308 */ /* 0x0007220000000800 */
[C---:B------:R-:W-:Y:S02]  /*c760*/  FMUL.FTZ R30, R0.reuse, R138 ;  /* 0x0000008a001e7220 */ /* 0x040fe40000410000 */
[C---:B------:R-:W-:Y:S01]  /*c770*/  FMUL.FTZ R31, R0.reuse, R139 ;  /* 0x0000008b001f7220 */ /* 0x040fe20000410000 */
[----:B------:R-:W-:Y:S01]  /*c780*/  LDSM.16.MT88.4 R132, [R209+0x2080] ;  /* 0x00208000d184783b */ /* 0x000fe20000004200 */
[----:B------:R-:W-:Y:S02]  /*c790*/  FMUL.FTZ R42, R0, R150 ;  /* 0x00000096002a7220 */ /* 0x000fe40000410000 */
[--C-:B-1----:R-:W-:Y:S02]  /*c7a0*/  FFMA.FTZ R100, R180, c[0x0][0x2d0], -R161.reuse ;  /* 0x0000b400b4647a23 */ /* 0x102fe400000108a1 */
[C---:B------:R-:W-:Y:S02]  /*c7b0*/  FMUL.FTZ R43, R0.reuse, R151 ;  /* 0x00000097002b7220 */ /* 0x040fe40000410000 */
[----:B------:R1:W-:Y:S01]  /*c7c0*/  MUFU.EX2 R207, R100 ;  /* 0x0000006400cf7308 */ /* 0x0003e20000000800 */
[C---:B------:R-:W-:Y:S02]  /*c7d0*/  FMUL.FTZ R46, R0.reuse, R154 ;  /* 0x0000009a002e7220 */ /* 0x040fe40000410000 */
[C---:B------:R-:W-:Y:S02]  /*c7e0*/  FMUL.FTZ R47, R0.reuse, R155 ;  /* 0x0000009b002f7220 */ /* 0x040fe40000410000 */
[C---:B------:R-:W-:Y:S02]  /*c7f0*/  FMUL.FTZ R58, R0.reuse, R58 ;  /* 0x0000003a003a7220 */ /* 0x040fe40000410000 */
[C---:B------:R-:W-:Y:S02]  /*c800*/  FMUL.FTZ R59, R0.reuse, R59 ;  /* 0x0000003b003b7220 */ /* 0x040fe40000410000 */
[C---:B------:R-:W-:Y:S02]  /*c810*/  FMUL.FTZ R62, R0.reuse, R62 ;  /* 0x0000003e003e7220 */ /* 0x040fe40000410000 */
[----:B------:R-:W-:Y:S02]  /*c820*/  FMUL.FTZ R63, R0, R63 ;  /* 0x0000003f003f7220 */ /* 0x000fe40000410000 */
[--C-:B---3--:R-:W-:Y:S01]  /*c830*/  FFMA.FTZ R3, R160, c[0x0][0x2d0], -R110.reuse ;  /* 0x0000b400a0037a23 */ /* 0x108fe2000001086e */
[----:B----4-:R-:W-:Y:S01]  /*c840*/  F2FP.PACK_AB R116, R243, R242 ;  /* 0x000000f2f374723e */ /* 0x010fe200000000ff */
[C---:B------:R-:W-:Y:S02]  /*c850*/  FMUL.FTZ R74, R0.reuse, R74 ;  /* 0x0000004a004a7220 */ /* 0x040fe40000410000 */
[----:B------:R3:W-:Y:S01]  /*c860*/  MUFU.EX2 R244, R3 ;  /* 0x0000000300f47308 */ /* 0x0007e20000000800 */
[C---:B------:R-:W-:Y:S02]  /*c870*/  FMUL.FTZ R75, R0.reuse, R75 ;  /* 0x0000004b004b7220 */ /* 0x040fe40000410000 */
[C---:B------:R-:W-:Y:S02]  /*c880*/  FMUL.FTZ R78, R0.reuse, R78 ;  /* 0x0000004e004e7220 */ /* 0x040fe40000410000 */
[----:B------:R-:W-:Y:S02]  /*c890*/  FMUL.FTZ R79, R0, R79 ;  /* 0x0000004f004f7220 */ /* 0x000fe40000410000 */
[----:B-1----:R-:W-:Y:S02]  /*c8a0*/  FFMA.FTZ R100, R182, c[0x0][0x2d0], -R161 ;  /* 0x0000b400b6647a23 */ /* 0x002fe400000108a1 */
[C---:B------:R-:W-:Y:S02]  /*c8b0*/  FMUL.FTZ R90, R0.reuse, R90 ;  /* 0x0000005a005a7220 */ /* 0x040fe40000410000 */
[----:B------:R1:W-:Y:S01]  /*c8c0*/  MUFU.EX2 R206, R100 ;  /* 0x0000006400ce7308 */ /* 0x0003e20000000800 */
[C---:B------:R-:W-:Y:S02]  /*c8d0*/  FMUL.FTZ R91, R0.reuse, R91 ;  /* 0x0000005b005b7220 */ /* 0x040fe40000410000 */
[C---:B------:R-:W-:Y:S02]  /*c8e0*/  FMUL.FTZ R94, R0.reuse, R94 ;  /* 0x0000005e005e7220 */ /* 0x040fe40000410000 */
[----:B------:R-:W-:Y:S02]  /*c8f0*/  FMUL.FTZ R95, R0, R95 ;  /* 0x0000005f005f7220 */ /* 0x000fe40000410000 */
[--C-:B---3--:R-:W-:Y:S04]  /*c900*/  FFMA.FTZ R3, R111, c[0x0][0x2d0], -R110.reuse ;  /* 0x0000b4006f037a23 */ /* 0x108fe8000001086e */
[----:B------:R3:W4:Y:S01]  /*c910*/  MUFU.EX2 R245, R3 ;  /* 0x0000000300f57308 */ /* 0x0007220000000800 */
[--C-:B-1----:R-:W-:Y:S09]  /*c920*/  FFMA.FTZ R100, R184, c[0x0][0x2d0], -R110.reuse ;  /* 0x0000b400b8647a23 */ /* 0x102ff2000001086e */
[----:B------:R1:W-:Y:S01]  /*c930*/  MUFU.EX2 R205, R100 ;  /* 0x0000006400cd7308 */ /* 0x0003e20000000800 */
[----:B---3--:R-:W-:Y:S01]  /*c940*/  FMUL.FTZ R3, R2, c[0x0][0x2d0] ;  /* 0x0000b40002037a20 */ /* 0x008fe20000410000 */
[----:B----4-:R-:W-:Y:S03]  /*c950*/  F2FP.PACK_AB R118, R245, R244 ;  /* 0x000000f4f576723e */ /* 0x010fe600000000ff */
[--C-:B------:R-:W-:Y:S02]  /*c960*/  FFMA.FTZ R4, R168, c[0x0][0x2d0], -R3.reuse ;  /* 0x0000b400a8047a23 */ /* 0x100fe40000010803 */
[--C-:B------:R-:W-:Y:S03]  /*c970*/  FFMA.FTZ R107, R107, c[0x0][0x2d0], -R3.reuse ;  /* 0x0000b4006b6b7a23 */ /* 0x100fe60000010803 */
[----:B------:R3:W-:Y:S01]  /*c980*/  MUFU.EX2 R238, R4 ;  /* 0x0000000400ee7308 */ /* 0x0007e20000000800 */
[--C-:B-1----:R-:W-:Y:S09]  /*c990*/  FFMA.FTZ R100, R183, c[0x0][0x2d0], -R110.reuse ;  /* 0x0000b400b7647a23 */ /* 0x102ff2000001086e */
[----:B------:R1:W-:Y:S10]  /*c9a0*/  MUFU.EX2 R204, R100 ;  /* 0x0000006400cc7308 */ /* 0x0003f40000000800 */
[----:B------:R-:W-:Y:S01]  /*c9b0*/  MUFU.EX2 R107, R107 ;  /* 0x0000006b006b7308 */ /* 0x000fe20000000800 */
[--C-:B---3--:R-:W-:Y:S09]  /*c9c0*/  FFMA.FTZ R4, R174, c[0x0][0x2d0], -R3.reuse ;  /* 0x0000b400ae047a23 */ /* 0x108ff20000010803 */
[----:B------:R3:W4:Y:S01]  /*c9d0*/  MUFU.EX2 R239, R4 ;  /* 0x0000000400ef7308 */ /* 0x0007220000000800 */
[--C-:B-1----:R-:W-:Y:S09]  /*c9e0*/  FFMA.FTZ R100, R185, c[0x0][0x2d0], -R3.reuse ;  /* 0x0000b400b9647a23 */ /* 0x102ff20000010803 */
[----:B------:R1:W-:Y:S01]  /*c9f0*/  MUFU.EX2 R203, R100 ;  /* 0x0000006400cb7308 */ /* 0x0003e20000000800 */
[--C-:B---3--:R-:W-:Y:S01]  /*ca00*/  FFMA.FTZ R4, R171, c[0x0][0x2d0], -R3.reuse ;  /* 0x0000b400ab047a23 */ /* 0x108fe20000010803 */
[----:B----4-:R-:W-:Y:S08]  /*ca10*/  F2FP.PACK_AB R117, R239, R238 ;  /* 0x000000eeef75723e */ /* 0x010ff000000000ff */
[----:B------:R3:W-:Y:S01]  /*ca20*/  MUFU.EX2 R240, R4 ;  /* 0x0000000400f07308 */ /* 0x0007e20000000800 */
[--C-:B-1----:R-:W-:Y:S09]  /*ca30*/  FFMA.FTZ R100, R186, c[0x0][0x2d0], -R3.reuse ;  /* 0x0000b400ba647a23 */ /* 0x102ff20000010803 */
[----:B------:R1:W-:Y:S01]  /*ca40*/  MUFU.EX2 R195, R100 ;  /* 0x0000006400c37308 */ /* 0x0003e20000000800 */
[--C-:B---3--:R-:W-:Y:S02]  /*ca50*/  FFMA.FTZ R4, R170, c[0x0][0x2d0], -R3.reuse ;  /* 0x0000b400aa047a23 */ /* 0x108fe40000010803 */
[----:B------:R-:W-:Y:S07]  /*ca60*/  LDSM.16.MT88.4 R168, [R209+0x3880] ;  /* 0x00388000d1a8783b */ /* 0x000fee0000004200 */
[----:B------:R3:W4:Y:S01]  /*ca70*/  MUFU.EX2 R241, R4 ;  /* 0x0000000400f17308 */ /* 0x0007220000000800 */
[--C-:B-1----:R-:W-:Y:S09]  /*ca80*/  FFMA.FTZ R100, R187, c[0x0][0x2d0], -R110.reuse ;  /* 0x0000b400bb647a23 */ /* 0x102ff2000001086e */
[----:B------:R1:W-:Y:S01]  /*ca90*/  MUFU.EX2 R194, R100 ;  /* 0x0000006400c27308 */ /* 0x0003e20000000800 */
[----:B---3--:R-:W-:Y:S01]  /*caa0*/  FMUL.FTZ R4, R103, R112 ;  /* 0x0000007067047220 */ /* 0x008fe20000410000 */
[----:B------:R-:W-:Y:S02]  /*cab0*/  F2FP.PACK_AB R112, R162, R252 ;  /* 0x000000fca270723e */ /* 0x000fe400000000ff */
[----:B----4-:R-:W-:Y:S05]  /*cac0*/  F2FP.PACK_AB R119, R241, R240 ;  /* 0x000000f0f177723e */ /* 0x010fea00000000ff */
[-C--:B------:R-:W-:Y:S05]  /*cad0*/  HMMA.16816.F32 R4, R112, R20.reuse, R4 ;  /* 0x000000147004723c */ /* 0x080fea0000001804 */
[--C-:B-1----:R-:W-:Y:S03]  /*cae0*/  FFMA.FTZ R100, R188, c[0x0][0x2d0], -R110.reuse ;  /* 0x0000b400bc647a23 */ /* 0x102fe6000001086e */
[C---:B------:R-:W-:Y:S01]  /*caf0*/  HMMA.16816.F32 R8, R116.reuse, R20, R8 ;  /* 0x000000147408723c */ /* 0x040fe20000001808 */
[----:B------:R1:W3:Y:S06]  /*cb00*/  MUFU.EX2 R188, R100 ;  /* 0x0000006400bc7308 */ /* 0x0002ec0000000800 */
[C---:B------:R-:W-:Y:S01]  /*cb10*/  FMUL.FTZ R20, R103.reuse, R128 ;  /* 0x0000008067147220 */ /* 0x040fe20000410000 */
[-C--:B------:R-:W-:Y:S04]  /*cb20*/  HMMA.16816.F32 R12, R116, R22.reuse, R12 ;  /* 0x00000016740c723c */ /* 0x080fe8000000180c */
[----:B------:R-:W-:Y:S04]  /*cb30*/  FMUL.FTZ R21, R103, R129 ;  /* 0x0000008167157220 */ /* 0x000fe80000410000 */
[C---:B------:R-:W-:Y:S07]  /*cb40*/  HMMA.16816.F32 R16, R112.reuse, R22, R16 ;  /* 0x000000167010723c */ /* 0x040fee0000001810 */
[C---:B------:R-:W-:Y:S02]  /*cb50*/  FMUL.FTZ R22, R102.reuse, R130 ;  /* 0x0000008266167220 */ /* 0x040fe40000410000 */
[----:B-1----:R-:W-:Y:S03]  /*cb60*/  FFMA.FTZ R100, R189, c[0x0][0x2d0], -R3 ;  /* 0x0000b400bd647a23 */ /* 0x002fe60000010803 */
[----:B------:R-:W-:Y:S01]  /*cb70*/  FMUL.FTZ R23, R102, R131 ;  /* 0x0000008366177220 */ /* 0x000fe20000410000 */
[----:B------:R1:W-:Y:S01]  /*cb80*/  MUFU.EX2 R187, R100 ;  /* 0x0000006400bb7308 */ /* 0x0003e20000000800 */
[----:B------:R-:W-:Y:S01]  /*cb90*/  LDSM.16.MT88.4 R128, [R210+0x1c80] ;  /* 0x001c8000d280783b */ /* 0x000fe20000004200 */
[----:B------:R-:W-:Y:S04]  /*cba0*/  MOV R189, R162 ;  /* 0x000000a200bd7202 */ /* 0x000fe80000000f00 */
[-C--:B------:R-:W-:Y:S08]  /*cbb0*/  HMMA.16816.F32 R20, R112, R36.reuse, R20 ;  /* 0x000000247014723c */ /* 0x080ff00000001814 */
[C---:B------:R-:W-:Y:S07]  /*cbc0*/  HMMA.16816.F32 R24, R116.reuse, R36, R24 ;  /* 0x000000247418723c */ /* 0x040fee0000001818 */
[----:B------:R-:W-:Y:S01]  /*cbd0*/  FFMA.FTZ R36, R175, c[0x0][0x2d0], -R109 ;  /* 0x0000b400af247a23 */ /* 0x000fe2000001086d */
[-C--:B------:R-:W-:Y:S03]  /*cbe0*/  HMMA.16816.F32 R28, R116, R38.reuse, R28 ;  /* 0x00000026741c723c */ /* 0x080fe6000000181c */
[----:B------:R4:W2:Y:S01]  /*cbf0*/  MUFU.EX2 R237, R36 ;  /* 0x0000002400ed7308 */ /* 0x0008a20000000800 */
[----:B-1----:R-:W-:Y:S02]  /*cc00*/  FFMA.FTZ R100, R190, c[0x0][0x2d0], -R3 ;  /* 0x0000b400be647a23 */ /* 0x002fe40000010803 */
[----:B------:R-:W5:Y:S01]  /*cc10*/  LDL.LU R190, [R1+0x10] ;  /* 0x0000100001be7983 */ /* 0x000f620000300800 */
[C---:B------:R-:W-:Y:S01]  /*cc20*/  FMUL.FTZ R37, R103.reuse, R145 ;  /* 0x0000009167257220 */ /* 0x040fe20000410000 */
[C---:B------:R-:W-:Y:S05]  /*cc30*/  HMMA.16816.F32 R32, R112.reuse, R38, R32 ;  /* 0x000000267020723c */ /* 0x040fea0000001820 */
[----:B------:R1:W1:Y:S02]  /*cc40*/  MUFU.EX2 R186, R100 ;  /* 0x0000006400ba7308 */ /* 0x0002640000000800 */
[C---:B------:R-:W-:Y:S02]  /*cc50*/  FMUL.FTZ R38, R102.reuse, R146 ;  /* 0x0000009266267220 */ /* 0x040fe40000410000 */
[----:B------:R-:W-:Y:S03]  /*cc60*/  FMUL.FTZ R39, R102, R147 ;  /* 0x0000009366277220 */ /* 0x000fe60000410000 */
[----:B----4-:R-:W-:Y:S07]  /*cc70*/  FMUL.FTZ R36, R103, R144 ;  /* 0x0000009067247220 */ /* 0x010fee0000410000 */
[-C--:B--2---:R-:W-:Y:S03]  /*cc80*/  HMMA.16816.F32 R36, R112, R120.reuse, R36 ;  /* 0x000000787024723c */ /* 0x084fe60000001824 */
[--C-:B-1----:R-:W-:Y:S02]  /*cc90*/  FFMA.FTZ R100, R191, c[0x0][0x2d0], -R109.reuse ;  /* 0x0000b400bf647a23 */ /* 0x102fe4000001086d */
[----:B------:R-:W2:Y:S02]  /*cca0*/  LDL.LU R191, [R1+0xc] ;  /* 0x00000c0001bf7983 */ /* 0x000ea40000300800 */
[----:B------:R1:W-:Y:S01]  /*ccb0*/  MUFU.EX2 R185, R100 ;  /* 0x0000006400b97308 */ /* 0x0003e20000000800 */
[C---:B------:R-:W-:Y:S08]  /*ccc0*/  HMMA.16816.F32 R40, R116.reuse, R120, R40 ;  /* 0x000000787428723c */ /* 0x040ff00000001828 */
[-C--:B------:R-:W-:Y:S08]  /*ccd0*/  HMMA.16816.F32 R44, R116, R122.reuse, R44 ;  /* 0x0000007a742c723c */ /* 0x080ff0000000182c */
[C---:B------:R-:W-:Y:S01]  /*cce0*/  HMMA.16816.F32 R48, R112.reuse, R122, R48 ;  /* 0x0000007a7030723c */ /* 0x040fe20000001830 */
[----:B------:R-:W4:Y:S03]  /*ccf0*/  LDSM.16.MT88.4 R120, [R209+0x3080] ;  /* 0x00308000d178783b */ /* 0x000f260000004200 */
[----:B-1----:R-:W-:Y:S04]  /*cd00*/  FFMA.FTZ R100, R196, c[0x0][0x2d0], -R109 ;  /* 0x0000b400c4647a23 */ /* 0x002fe8000001086d */
[-C--:B------:R-:W-:Y:S01]  /*cd10*/  HMMA.16816.F32 R52, R112, R124.reuse, R52 ;  /* 0x0000007c7034723c */ /* 0x080fe20000001834 */
[----:B------:R-:W2:Y:S01]  /*cd20*/  LDL.LU R196, [R1+0x4] ;  /* 0x0000040001c47983 */ /* 0x000ea20000300800 */
[----:B------:R1:W-:Y:S06]  /*cd30*/  MUFU.EX2 R184, R100 ;  /* 0x0000006400b87308 */ /* 0x0003ec0000000800 */
[C---:B------:R-:W-:Y:S08]  /*cd40*/  HMMA.16816.F32 R56, R116.reuse, R124, R56 ;  /* 0x0000007c7438723c */ /* 0x040ff00000001838 */
[-C--:B------:R-:W-:Y:S08]  /*cd50*/  HMMA.16816.F32 R60, R116, R126.reuse, R60 ;  /* 0x0000007e743c723c */ /* 0x080ff0000000183c */
[C---:B------:R-:W-:Y:S01]  /*cd60*/  HMMA.16816.F32 R64, R112.reuse, R126, R64 ;  /* 0x0000007e7040723c */ /* 0x040fe20000001840 */
[----:B------:R-:W3:Y:S03]  /*cd70*/  LDSM.16.MT88.4 R124, [R210+0x3080] ;  /* 0x00308000d27c783b */ /* 0x000ee60000004200 */
[--C-:B-1----:R-:W-:Y:S04]  /*cd80*/  FFMA.FTZ R100, R197, c[0x0][0x2d0], -R161.reuse ;  /* 0x0000b400c5647a23 */ /* 0x102fe800000108a1 */
[----:B------:R1:W-:Y:S01]  /*cd90*/  MUFU.EX2 R183, R100 ;  /* 0x0000006400b77308 */ /* 0x0003e20000000800 */
[-C--:B----4-:R-:W-:Y:S01]  /*cda0*/  HMMA.16816.F32 R68, R112, R120.reuse, R68 ;  /* 0x000000787044723c */ /* 0x090fe20000001844 */
[----:B------:R-:W4:Y:S07]  /*cdb0*/  LDL.LU R197, [R1+0x8] ;  /* 0x0000080001c57983 */ /* 0x000f2e0000300800 */
[C---:B------:R-:W-:Y:S08]  /*cdc0*/  HMMA.16816.F32 R72, R116.reuse, R120, R72 ;  /* 0x000000787448723c */ /* 0x040ff00000001848 */
[-C--:B------:R-:W-:Y:S04]  /*cdd0*/  HMMA.16816.F32 R76, R116, R122.reuse, R76 ;  /* 0x0000007a744c723c */ /* 0x080fe8000000184c */
[----:B-1----:R-:W-:Y:S04]  /*cde0*/  FFMA.FTZ R100, R198, c[0x0][0x2d0], -R161 ;  /* 0x0000b400c6647a23 */ /* 0x002fe800000108a1 */
[C---:B------:R-:W-:Y:S01]  /*cdf0*/  HMMA.16816.F32 R80, R112.reuse, R122, R80 ;  /* 0x0000007a7050723c */ /* 0x040fe20000001850 */
[----:B------:R-:W1:Y:S01]  /*ce00*/  LDSM.16.MT88.4 R120, [R209+0x1c80] ;  /* 0x001c8000d178783b */ /* 0x000e620000004200 */
[----:B------:R1:W1:Y:S06]  /*ce10*/  MUFU.EX2 R182, R100 ;  /* 0x0000006400b67308 */ /* 0x00026c0000000800 */
[-C--:B---3--:R-:W-:Y:S08]  /*ce20*/  HMMA.16816.F32 R84, R112, R124.reuse, R84 ;  /* 0x0000007c7054723c */ /* 0x088ff00000001854 */
[C---:B------:R-:W-:Y:S08]  /*ce30*/  HMMA.16816.F32 R88, R116.reuse, R124, R88 ;  /* 0x0000007c7458723c */ /* 0x040ff00000001858 */
[-C--:B------:R-:W-:Y:S04]  /*ce40*/  HMMA.16816.F32 R92, R116, R126.reuse, R92 ;  /* 0x0000007e745c723c */ /* 0x080fe8000000185c */
[--C-:B-1----:R-:W-:Y:S02]  /*ce50*/  FFMA.FTZ R100, R164, c[0x0][0x2d0], -R109.reuse ;  /* 0x0000b400a4647a23 */ /* 0x102fe4000001086d */
[----:B------:R-:W-:Y:S01]  /*ce60*/  FFMA.FTZ R109, R165, c[0x0][0x2d0], -R109 ;  /* 0x0000b400a56d7a23 */ /* 0x000fe2000001086d */
[----:B------:R-:W-:Y:S01]  /*ce70*/  F2FP.PACK_AB R116, R204, R205 ;  /* 0x000000cdcc74723e */ /* 0x000fe200000000ff */
[----:B------:R-:W-:Y:S01]  /*ce80*/  HMMA.16816.F32 R96, R112, R126, R96 ;  /* 0x0000007e7060723c */ /* 0x000fe20000001860 */
[----:B------:R1:W-:Y:S01]  /*ce90*/  MUFU.EX2 R181, R100 ;  /* 0x0000006400b57308 */ /* 0x0003e20000000800 */
[----:B------:R-:W3:Y:S02]  /*cea0*/  LDSM.16.MT88.4 R124, [R209+0x2880] ;  /* 0x00288000d17c783b */ /* 0x000ee40000004200 */
[----:B------:R-:W-:Y:S02]  /*ceb0*/  F2FP.PACK_AB R117, R195, R203 ;  /* 0x000000cbc375723e */ /* 0x000fe400000000ff */
[----:B------:R-:W-:Y:S02]  /*cec0*/  F2FP.PACK_AB R118, R188, R194 ;  /* 0x000000c2bc76723e */ /* 0x000fe400000000ff */
[----:B------:R-:W-:Y:S03]  /*ced0*/  F2FP.PACK_AB R112, R236, R237 ;  /* 0x000000edec70723e */ /* 0x000fe600000000ff */
[----:B------:R3:W-:Y:S01]  /*cee0*/  MUFU.EX2 R180, R109 ;  /* 0x0000006d00b47308 */ /* 0x0007e20000000800 */
[----:B------:R-:W-:Y:S02]  /*cef0*/  F2FP.PACK_AB R113, R234, R235 ;  /* 0x000000ebea71723e */ /* 0x000fe400000000ff */
[----:B------:R-:W-:Y:S02]  /*cf00*/  F2FP.PACK_AB R114, R232, R233 ;  /* 0x000000e9e872723e */ /* 0x000fe400000000ff */
[----:B------:R-:W-:Y:S02]  /*cf10*/  F2FP.PACK_AB R115, R206, R207 ;  /* 0x000000cfce73723e */ /* 0x000fe400000000ff */
[----:B------:R-:W-:Y:S05]  /*cf20*/  F2FP.PACK_AB R119, R186, R187 ;  /* 0x000000bbba77723e */ /* 0x000fea00000000ff */
[-C--:B------:R-:W-:Y:S03]  /*cf30*/  HMMA.16816.F32 R4, R112, R120.reuse, R4 ;  /* 0x000000787004723c */ /* 0x080fe60000001804 */
[--C-:B-1----:R-:W-:Y:S04]  /*cf40*/  FFMA.FTZ R100, R166, c[0x0][0x2d0], -R161.reuse ;  /* 0x0000b400a6647a23 */ /* 0x102fe800000108a1 */
[----:B------:R1:W-:Y:S01]  /*cf50*/  MUFU.EX2 R179, R100 ;  /* 0x0000006400b37308 */ /* 0x0003e20000000800 */
[C---:B------:R-:W-:Y:S04]  /*cf60*/  HMMA.16816.F32 R8, R116.reuse, R120, R8 ;  /* 0x000000787408723c */ /* 0x040fe80000001808 */
[--C-:B---3--:R-:W-:Y:S04]  /*cf70*/  FFMA.FTZ R109, R199, c[0x0][0x2d0], -R110.reuse ;  /* 0x0000b400c76d7a23 */ /* 0x108fe8000001086e */
[-C--:B------:R-:W-:Y:S01]  /*cf80*/  HMMA.16816.F32 R12, R116, R122.reuse, R12 ;  /* 0x0000007a740c723c */ /* 0x080fe2000000180c */
[----:B------:R3:W-:Y:S07]  /*cf90*/  MUFU.EX2 R176, R109 ;  /* 0x0000006d00b07308 */ /* 0x0007ee0000000800 */
[C---:B------:R-:W-:Y:S01]  /*cfa0*/  HMMA.16816.F32 R16, R112.reuse, R122, R16 ;  /* 0x0000007a7010723c */ /* 0x040fe20000001810 */
[----:B------:R-:W3:Y:S03]  /*cfb0*/  LDSM.16.MT88.4 R120, [R210+0x2880] ;  /* 0x00288000d278783b */ /* 0x000ee60000004200 */
[----:B-1----:R-:W-:Y:S04]  /*cfc0*/  FFMA.FTZ R100, R167, c[0x0][0x2d0], -R161 ;  /* 0x0000b400a7647a23 */ /* 0x002fe800000108a1 */
[-C--:B------:R-:W-:Y:S01]  /*cfd0*/  HMMA.16816.F32 R20, R112, R128.reuse, R20 ;  /* 0x000000807014723c */ /* 0x080fe20000001814 */
[----:B------:R-:W-:Y:S01]  /*cfe0*/  LDSM.16.MT88.4 R164, [R210+0x2c80] ;  /* 0x002c8000d2a4783b */ /* 0x000fe20000004200 */
[----:B------:R1:W1:Y:S06]  /*cff0*/  MUFU.EX2 R178, R100 ;  /* 0x0000006400b27308 */ /* 0x00026c0000000800 */
[C---:B------:R-:W-:Y:S04]  /*d000*/  HMMA.16816.F32 R24, R116.reuse, R128, R24 ;  /* 0x000000807418723c */ /* 0x040fe80000001818 */
[----:B---3--:R-:W-:Y:S04]  /*d010*/  F2FP.PACK_AB R109, R182, R183 ;  /* 0x000000b7b66d723e */ /* 0x008fe800000000ff */
[-C--:B------:R-:W-:Y:S08]  /*d020*/  HMMA.16816.F32 R28, R116, R130.reuse, R28 ;  /* 0x00000082741c723c */ /* 0x080ff0000000181c */
[C---:B------:R-:W-:Y:S01]  /*d030*/  HMMA.16816.F32 R32, R112.reuse, R130, R32 ;  /* 0x000000827020723c */ /* 0x040fe20000001820 */
[----:B------:R-:W3:Y:S03]  /*d040*/  LDSM.16.MT88.4 R128, [R209+0x3480] ;  /* 0x00348000d180783b */ /* 0x000ee60000004200 */
[----:B-1----:R-:W-:Y:S01]  /*d050*/  FFMA.FTZ R100, R200, c[0x0][0x2d0], -R110 ;  /* 0x0000b400c8647a23 */ /* 0x002fe2000001086e */
[----:B------:R-:W-:Y:S03]  /*d060*/  F2FP.PACK_AB R111, R178, R179 ;  /* 0x000000b3b26f723e */ /* 0x000fe600000000ff */
[-C--:B------:R-:W-:Y:S01]  /*d070*/  HMMA.16816.F32 R36, R112, R124.reuse, R36 ;  /* 0x0000007c7024723c */ /* 0x080fe20000001824 */
[----:B------:R1:W1:Y:S07]  /*d080*/  MUFU.EX2 R177, R100 ;  /* 0x0000006400b17308 */ /* 0x00026e0000000800 */
[C---:B------:R-:W-:Y:S08]  /*d090*/  HMMA.16816.F32 R40, R116.reuse, R124, R40 ;  /* 0x0000007c7428723c */ /* 0x040ff00000001828 */
[-C--:B------:R-:W-:Y:S08]  /*d0a0*/  HMMA.16816.F32 R44, R116, R126.reuse, R44 ;  /* 0x0000007e742c723c */ /* 0x080ff0000000182c */
[C---:B------:R-:W-:Y:S01]  /*d0b0*/  HMMA.16816.F32 R48, R112.reuse, R126, R48 ;  /* 0x0000007e7030723c */ /* 0x040fe20000001830 */
[----:B------:R-:W5:Y:S03]  /*d0c0*/  LDSM.16.MT88.4 R124, [R210+0x3480] ;  /* 0x00348000d27c783b */ /* 0x000f660000004200 */
[--C-:B-1----:R-:W-:Y:S01]  /*d0d0*/  FFMA.FTZ R100, R201, c[0x0][0x2d0], -R3.reuse ;  /* 0x0000b400c9647a23 */ /* 0x102fe20000010803 */
[----:B------:R-:W-:Y:S03]  /*d0e0*/  F2FP.PACK_AB R160, R176, R177 ;  /* 0x000000b1b0a0723e */ /* 0x000fe600000000ff */
[-C--:B------:R-:W-:Y:S01]  /*d0f0*/  HMMA.16816.F32 R52, R112, R120.reuse, R52 ;  /* 0x000000787034723c */ /* 0x080fe20000001834 */
[----:B------:R1:W-:Y:S07]  /*d100*/  MUFU.EX2 R175, R100 ;  /* 0x0000006400af7308 */ /* 0x0003ee0000000800 */
[C---:B------:R-:W-:Y:S08]  /*d110*/  HMMA.16816.F32 R56, R116.reuse, R120, R56 ;  /* 0x000000787438723c */ /* 0x040ff00000001838 */
[-C--:B------:R-:W-:Y:S08]  /*d120*/  HMMA.16816.F32 R60, R116, R122.reuse, R60 ;  /* 0x0000007a743c723c */ /* 0x080ff0000000183c */
[C---:B------:R-:W-:Y:S04]  /*d130*/  HMMA.16816.F32 R64, R112.reuse, R122, R64 ;  /* 0x0000007a7040723c */ /* 0x040fe80000001840 */
[--C-:B-1----:R-:W-:Y:S02]  /*d140*/  FFMA.FTZ R100, R202, c[0x0][0x2d0], -R3.reuse ;  /* 0x0000b400ca647a23 */ /* 0x102fe40000010803 */
[----:B------:R-:W-:Y:S01]  /*d150*/  FFMA.FTZ R3, R108, c[0x0][0x2d0], -R3 ;  /* 0x0000b4006c037a23 */ /* 0x000fe20000010803 */
[----:B------:R-:W-:Y:S01]  /*d160*/  F2FP.PACK_AB R108, R184, R185 ;  /* 0x000000b9b86c723e */ /* 0x000fe200000000ff */
[-C--:B---3--:R-:W-:Y:S01]  /*d170*/  HMMA.16816.F32 R68, R112, R128.reuse, R68 ;  /* 0x000000807044723c */ /* 0x088fe20000001844 */
[----:B------:R1:W3:Y:S03]  /*d180*/  MUFU.EX2 R174, R100 ;  /* 0x0000006400ae7308 */ /* 0x0002e60000000800 */
[----:B-----5:R-:W-:Y:S04]  /*d190*/  FFMA.FTZ R0, R0, R190, R238 ;  /* 0x000000be00007223 */ /* 0x020fe800000100ee */
[C---:B------:R-:W-:Y:S04]  /*d1a0*/  HMMA.16816.F32 R72, R116.reuse, R128, R72 ;  /* 0x000000807448723c */ /* 0x040fe80000001848 */
[----:B------:R-:W-:Y:S04]  /*d1b0*/  FADD.FTZ R0, R239, R0 ;  /* 0x00000000ef007221 */ /* 0x000fe80000010000 */
[-C--:B------:R-:W-:Y:S04]  /*d1c0*/  HMMA.16816.F32 R76, R116, R130.reuse, R76 ;  /* 0x00000082744c723c */ /* 0x080fe8000000184c */
[----:B------:R-:W-:Y:S04]  /*d1d0*/  FADD.FTZ R0, R240, R0 ;  /* 0x00000000f0007221 */ /* 0x000fe80000010000 */
[C---:B------:R-:W-:Y:S04]  /*d1e0*/  HMMA.16816.F32 R80, R112.reuse, R130, R80 ;  /* 0x000000827050723c */ /* 0x040fe80000001850 */
[----:B-1----:R-:W-:Y:S01]  /*d1f0*/  FFMA.FTZ R100, R192, c[0x0][0x2d0], -R110 ;  /* 0x0000b400c0647a23 */ /* 0x002fe2000001086e */
[----:B---3--:R-:W-:Y:S01]  /*d200*/  F2FP.PACK_AB R161, R174, R175 ;  /* 0x000000afaea1723e */ /* 0x008fe200000000ff */
[----:B------:R-:W-:Y:S02]  /*d210*/  FADD.FTZ R0, R241, R0 ;  /* 0x00000000f1007221 */ /* 0x000fe40000010000 */
[-C--:B------:R-:W-:Y:S01]  /*d220*/  HMMA.16816.F32 R84, R112, R124.reuse, R84 ;  /* 0x0000007c7054723c */ /* 0x080fe20000001854 */
[----:B------:R1:W-:Y:S03]  /*d230*/  MUFU.EX2 R173, R100 ;  /* 0x0000006400ad7308 */ /* 0x0003e60000000800 */
[----:B--2---:R-:W-:Y:S04]  /*d240*/  FFMA.FTZ R101, R101, R191, R242 ;  /* 0x000000bf65657223 */ /* 0x004fe800000100f2 */
[C---:B------:R-:W-:Y:S08]  /*d250*/  HMMA.16816.F32 R88, R116.reuse, R124, R88 ;  /* 0x0000007c7458723c */ /* 0x040ff00000001858 */
[-C--:B------:R-:W-:Y:S08]  /*d260*/  HMMA.16816.F32 R92, R116, R126.reuse, R92 ;  /* 0x0000007e745c723c */ /* 0x080ff0000000185c */
[----:B------:R-:W-:Y:S04]  /*d270*/  HMMA.16816.F32 R96, R112, R126, R96 ;  /* 0x0000007e7060723c */ /* 0x000fe80000001860 */
[----:B-1----:R-:W-:Y:S01]  /*d280*/  FFMA.FTZ R100, R193, c[0x0][0x2d0], -R110 ;  /* 0x0000b400c1647a23 */ /* 0x002fe2000001086e */
[----:B------:R-:W-:Y:S01]  /*d290*/  F2FP.PACK_AB R110, R180, R181 ;  /* 0x000000b5b46e723e */ /* 0x000fe200000000ff */
[----:B------:R-:W-:Y:S02]  /*d2a0*/  FFMA.FTZ R102, R102, R196, R248 ;  /* 0x000000c466667223 */ /* 0x000fe400000100f8 */
[----:B------:R-:W1:Y:S04]  /*d2b0*/  MUFU.EX2 R172, R100 ;  /* 0x0000006400ac7308 */ /* 0x000e680000000800 */
[-C--:B------:R-:W-:Y:S01]  /*d2c0*/  HMMA.16816.F32 R112, R108, R132.reuse, R4 ;  /* 0x000000846c70723c */ /* 0x080fe20000001804 */
[----:B------:R-:W2:Y:S05]  /*d2d0*/  LDSM.16.MT88.4 R4, [R210+0x3880] ;  /* 0x00388000d204783b */ /* 0x000eaa0000004200 */
[----:B------:R-:W3:Y:S01]  /*d2e0*/  MUFU.EX2 R100, R3 ;  /* 0x0000000300647308 */ /* 0x000ee20000000800 */
[----:B-1----:R-:W-:Y:S01]  /*d2f0*/  F2FP.PACK_AB R162, R172, R173 ;  /* 0x000000adaca2723e */ /* 0x002fe200000000ff */
[----:B----4-:R-:W-:Y:S01]  /*d300*/  FFMA.FTZ R103, R103, R197, R252 ;  /* 0x000000c567677223 */ /* 0x010fe200000100fc */
[----:B---3--:R-:W-:Y:S03]  /*d310*/  F2FP.PACK_AB R163, R100, R107 ;  /* 0x0000006b64a3723e */ /* 0x008fe600000000ff */
[----:B------:R-:W-:Y:S04]  /*d320*/  FADD.FTZ R3, R203, R0 ;  /* 0x00000000cb037221 */ /* 0x000fe80000010000 */
[C---:B------:R-:W-:Y:S07]  /*d330*/  HMMA.16816.F32 R116, R160.reuse, R132, R8 ;  /* 0x00000084a074723c */ /* 0x040fee0000001808 */
[----:B------:R-:W-:Y:S01]  /*d340*/  FADD.FTZ R9, R189, R103 ;  /* 0x00000067bd097221 */ /* 0x000fe20000010000 */
[-C--:B------:R-:W-:Y:S01]  /*d350*/  HMMA.16816.F32 R120, R160, R134.reuse, R12 ;  /* 0x00000086a078723c */ /* 0x080fe2000000180c */
[----:B------:R-:W3:Y:S03]  /*d360*/  LDL R12, [R1+0x20] ;  /* 0x00002000010c7983 */ /* 0x000ee60000100800 */
[----:B------:R-:W-:Y:S02]  /*d370*/  FADD.FTZ R9, R250, R9 ;  /* 0x00000009fa097221 */ /* 0x000fe40000010000 */
[----:B------:R-:W-:Y:S02]  /*d380*/  FADD.FTZ R10, R249, R102 ;  /* 0x00000066f90a7221 */ /* 0x000fe40000010000 */
[C---:B------:R-:W-:Y:S04]  /*d390*/  HMMA.16816.F32 R124, R108.reuse, R134, R16 ;  /* 0x000000866c7c723c */ /* 0x040fe80000001810 */
[----:B------:R-:W-:Y:S02]  /*d3a0*/  FADD.FTZ R9, R251, R9 ;  /* 0x00000009fb097221 */ /* 0x000fe40000010000 */
[----:B------:R-:W-:Y:S02]  /*d3b0*/  FADD.FTZ R10, R247, R10 ;  /* 0x0000000af70a7221 */ /* 0x000fe40000010000 */
[-C--:B------:R-:W-:Y:S04]  /*d3c0*/  HMMA.16816.F32 R128, R108, R140.reuse, R20 ;  /* 0x0000008c6c80723c */ /* 0x080fe80000001814 */
        /* <DEDUP_REMOVED lines=12> */
[----:B------:R-:W-:Y:S04]  /*d490*/  FADD.FTZ R8, R245, R8 ;  /* 0x00000008f5087221 */ /* 0x000fe80000010000 */
[C---:B------:R-:W-:Y:S04]  /*d4a0*/  HMMA.16816.F32 R148, R160.reuse, R156, R40 ;  /* 0x0000009ca094723c */ /* 0x040fe80000001828 */
[----:B------:R-:W-:Y:S04]  /*d4b0*/  FADD.FTZ R8, R205, R8 ;  /* 0x00000008cd087221 */ /* 0x000fe80000010000 */
        /* <DEDUP_REMOVED lines=11> */
[----:B------:R-:W-:Y:S04]  /*d570*/  FADD.FTZ R8, R175, R8 ;  /* 0x00000008af087221 */ /* 0x000fe80000010000 */
[C---:B------:R-:W-:Y:S08]  /*d580*/  HMMA.16816.F32 R64, R108.reuse, R166, R64 ;  /* 0x000000a66c40723c */ /* 0x040ff00000001840 */
[-C--:B------:R-:W-:Y:S08]  /*d590*/  HMMA.16816.F32 R68, R108, R168.reuse, R68 ;  /* 0x000000a86c44723c */ /* 0x080ff00000001844 */
[C---:B------:R-:W-:Y:S08]  /*d5a0*/  HMMA.16816.F32 R72, R160.reuse, R168, R72 ;  /* 0x000000a8a048723c */ /* 0x040ff00000001848 */
[-C--:B------:R-:W-:Y:S08]  /*d5b0*/  HMMA.16816.F32 R76, R160, R170.reuse, R76 ;  /* 0x000000aaa04c723c */ /* 0x080ff0000000184c */
[C---:B------:R-:W-:Y:S08]  /*d5c0*/  HMMA.16816.F32 R80, R108.reuse, R170, R80 ;  /* 0x000000aa6c50723c */ /* 0x040ff00000001850 */
[-C--:B--2---:R-:W-:Y:S08]  /*d5d0*/  HMMA.16816.F32 R84, R108, R4.reuse, R84 ;  /* 0x000000046c54723c */ /* 0x084ff00000001854 */
[C---:B------:R-:W-:Y:S07]  /*d5e0*/  HMMA.16816.F32 R88, R160.reuse, R4, R88 ;  /* 0x00000004a058723c */ /* 0x040fee0000001858 */
[----:B------:R-:W-:Y:S01]  /*d5f0*/  FADD.FTZ R4, R207, R11 ;  /* 0x0000000bcf047221 */ /* 0x000fe20000010000 */
[-C--:B------:R-:W-:Y:S04]  /*d600*/  HMMA.16816.F32 R92, R160, R6.reuse, R92 ;  /* 0x00000006a05c723c */ /* 0x080fe8000000185c */
[----:B------:R-:W-:Y:S02]  /*d610*/  FADD.FTZ R9, R206, R4 ;  /* 0x00000004ce097221 */ /* 0x000fe40000010000 */
[----:B------:R-:W-:Y:S02]  /*d620*/  FADD.FTZ R5, R188, R3 ;  /* 0x00000003bc057221 */ /* 0x000fe40000010000 */
[----:B------:R-:W-:Y:S01]  /*d630*/  FADD.FTZ R4, R185, R10 ;  /* 0x0000000ab9047221 */ /* 0x000fe20000010000 */
[----:B------:R-:W-:Y:S04]  /*d640*/  HMMA.16816.F32 R96, R108, R6, R96 ;  /* 0x000000066c60723c */ /* 0x000fe80000001860 */
        /* <DEDUP_REMOVED lines=12> */
[----:B------:R-:W-:Y:S01]  /*d710*/  FADD.FTZ R4, R172, R3 ;  /* 0x00000003ac047221 */ /* 0x000fe20000010000 */
[----:B------:R1:W-:Y:S01]  /*d720*/  STL [R1+0x4], R5 ;  /* 0x0000040501007387 */ /* 0x0003e20000100800 */
[----:B------:R-:W-:Y:S03]  /*d730*/  FADD.FTZ R0, R107, R0 ;  /* 0x000000006b007221 */ /* 0x000fe60000010000 */
[----:B------:R1:W-:Y:S01]  /*d740*/  STL [R1+0xc], R4 ;  /* 0x00000c0401007387 */ /* 0x0003e20000100800 */
[----:B------:R-:W-:Y:S01]  /*d750*/  FADD.FTZ R3, R100, R0 ;  /* 0x0000000064037221 */ /* 0x000fe20000010000 */
[C---:B------:R-:W-:Y:S02]  /*d760*/  IADD3 R0, R224.reuse, -0x1, RZ ;  /* 0xffffffffe0007810 */ /* 0x040fe40007ffe0ff */
[----:B------:R-:W-:Y:S02]  /*d770*/  MOV R100, R2 ;  /* 0x0000000200647202 */ /* 0x000fe40000000f00 */
[----:B------:R1:W-:Y:S01]  /*d780*/  STL [R1+0x10], R3 ;  /* 0x0000100301007387 */ /* 0x0003e20000100800 */
[----:B---3--:R-:W-:Y:S02]  /*d790*/  ISETP.GT.AND P0, PT, R224, R12, PT ;  /* 0x0000000ce000720c */ /* 0x008fe40003f04270 */
[----:B------:R-:W-:Y:S11]  /*d7a0*/  MOV R224, R0 ;  /* 0x0000000000e07202 */ /* 0x000ff60000000f00 */
[----:B-1----:R-:W-:-:S05]  /*d7b0*/  @P0 BRA `(.L_x_221) ;  /* 0xffffcec000000947 */ /* 0x002fca000383ffff */
.L_x_216:
[----:B------:R-:W2:Y:S02]  /*d7c0*/  LDL R0, [R1+0x14] ;  /* 0x0000140001007983 */ /* 0x000ea40000100800 */
[----:B--2---:R-:W-:-:S13]  /*d7d0*/  ISETP.GE.AND P0, PT, R224, R0, PT ;  /* 0x00000000e000720c */ /* 0x004fda0003f06270 */
[----:B------:R-:W-:Y:S05]  /*d7e0*/  @!P0 BRA `(.L_x_222) ;  /* 0x000046f000008947 */ /* 0x000fea0003800000 */
[----:B------:R-:W2:Y:S01]  /*d7f0*/  S2R R0, SR_TID.X ;  /* 0x0000000000007919 */ /* 0x000ea20000002100 */
[----:B------:R-:W-:Y:S02]  /*d800*/  IMAD.SHL.U32 R248, R227, 0x2, RZ ;  /* 0x00000002e3f87824 */ /* 0x000fe400078e00ff */
[----:B------:R-:W-:Y:S02]  /*d810*/  IMAD.MOV.U32 R103, RZ, RZ, R105 ;  /* 0x000000ffff677224 */ /* 0x000fe400078e0069 */
[----:B------:R-:W-:Y:S02]  /*d820*/  IMAD.MOV.U32 R101, RZ, RZ, R106 ;  /* 0x000000ffff657224 */ /* 0x000fe400078e006a */
[----:B------:R-:W-:Y:S02]  /*d830*/  IMAD.MOV.U32 R108, RZ, RZ, R100 ;  /* 0x000000ffff6c7224 */ /* 0x000fe400078e0064 */
[----:B------:R-:W-:Y:S01]  /*d840*/  IMAD.MOV.U32 R107, RZ, RZ, R104 ;  /* 0x000000ffff6b7224 */ /* 0x000fe200078e0068 */
[----:B--2---:R-:W-:-:S04]  /*d850*/  SHF.R.S32.HI R2, RZ, 0x1f, R0 ;  /* 0x0000001fff027819 */ /* 0x004fc80000011400 */
[----:B------:R-:W-:Y:S02]  /*d860*/  LEA.HI R2, R2, R0, RZ, 0x2 ;  /* 0x0000000002027211 */ /* 0x000fe400078f10ff */
[----:B------:R-:W-:Y:S02]  /*d870*/  SHF.R.S32.HI R0, RZ, 0x1f, R227 ;  /* 0x0000001fff007819 */ /* 0x000fe400000114e3 */
[----:B------:R-:W-:Y:S02]  /*d880*/  SHF.R.S32.HI R2, RZ, 0x2, R2 ;  /* 0x00000002ff027819 */ /* 0x000fe40000011402 */
[----:B------:R-:W-:Y:S02]  /*d890*/  SHF.L.U64.HI R228, R227, 0x1, R0 ;  /* 0x00000001e3e47819 */ /* 0x000fe40000010200 */
[----:B------:R-:W-:Y:S02]  /*d8a0*/  IADD3 R226, -R2, 0x30, RZ ;  /* 0x0000003002e27810 */ /* 0x000fe40007ffe1ff */
.L_x_243:
[----:B------:R-:W2:Y:S01]  /*d8b0*/  LDL R13, [R1+0x2c] ;  /* 0x00002c00010d7983 */ /* 0x000ea20000100800 */
[----:B------:R-:W-:Y:S04]  /*d8c0*/  DEPBAR.LE SB0, 0x0 ;  /* 0x000080000000791a */ /* 0x000fe80000000000 */
[----:B------:R-:W3:Y:S01]  /*d8d0*/  LDL R12, [R1+0x28] ;  /* 0x00002800010c7983 */ /* 0x000ee20000100800 */
[----:B------:R-:W-:Y:S01]  /*d8e0*/  SHF.R.S32.HI R0, RZ, 0x1f, R225 ;  /* 0x0000001fff007819 */ /* 0x000fe200000114e1 */
[----:B-1----:R-:W-:Y:S01]  /*d8f0*/  IMAD.WIDE.U32 R2, R225, c[0x0][0x208], RZ ;  /* 0x00008200e1027a25 */ /* 0x002fe200078e00ff */
[----:B------:R-:W-:Y:S01]  /*d900*/  SHF.R.S32.HI R4, RZ, 0x1f, R222 ;  /* 0x0000001fff047819 */ /* 0x000fe200000114de */
[----:B------:R-:W-:Y:S01]  /*d910*/  BAR.SYNC.DEFER_BLOCKING 0x0 ;  /* 0x0000000000007b1d */ /* 0x000fe20000010000 */
[C---:B------:R-:W-:Y:S01]  /*d920*/  ISETP.GE.AND P1, PT, R227.reuse, c[0x0][0x1d4], PT ;  /* 0x00007500e3007a0c */ /* 0x040fe20003f26270 */
[----:B------:R-:W-:Y:S01]  /*d930*/  IMAD R0, R0, c[0x0][0x208], RZ ;  /* 0x0000820000007a24 */ /* 0x000fe200078e02ff */
[C---:B------:R-:W-:Y:S01]  /*d940*/  IADD3 R7, R227.reuse, 0x20, RZ ;  /* 0x00000020e3077810 */ /* 0x040fe20007ffe0ff */
[----:B------:R-:W-:Y:S01]  /*d950*/  IMAD R4, R4, c[0x0][0x218], RZ ;  /* 0x0000860004047a24 */ /* 0x000fe200078e02ff */
[----:B------:R-:W-:Y:S01]  /*d960*/  IADD3 R6, R227, 0x20, RZ ;  /* 0x00000020e3067810 */ /* 0x000fe20007ffe0ff */
[----:B------:R-:W-:Y:S01]  /*d970*/  IMAD R0, R225, c[0x0][0x20c], R0 ;  /* 0x00008300e1007a24 */ /* 0x000fe200078e0200 */
[----:B------:R-:W-:Y:S01]  /*d980*/  IADD3 R11, R227, 0x40, RZ ;  /* 0x00000040e30b7810 */ /* 0x000fe20007ffe0ff */
[----:B------:R-:W-:Y:S01]  /*d990*/  IMAD R4, R222, c[0x0][0x21c], R4 ;  /* 0x00008700de047a24 */ /* 0x000fe200078e0204 */
[----:B------:R-:W-:Y:S01]  /*d9a0*/  SHF.R.S32.HI R6, RZ, 0x1f, R6 ;  /* 0x0000001fff067819 */ /* 0x000fe20000011406 */
[----:B------:R-:W-:Y:S01]  /*d9b0*/  IMAD.IADD R3, R3, 0x1, R0 ;  /* 0x0000000103037824 */ /* 0x000fe200078e0200 */
[----:B------:R-:W-:Y:S02]  /*d9c0*/  IADD3 R5, R227, 0x40, RZ ;  /* 0x00000040e3057810 */ /* 0x000fe40007ffe0ff */
[----:B------:R-:W-:Y:S01]  /*d9d0*/  LEA.HI R6, R6, R7, RZ, 0x3 ;  /* 0x0000000706067211 */ /* 0x000fe200078f18ff */
[----:B------:R-:W-:Y:S01]  /*d9e0*/  IMAD.WIDE.U32 R2, R222, c[0x0][0x218], R2 ;  /* 0x00008600de027a25 */ /* 0x000fe200078e0002 */
[----:B------:R-:W-:Y:S02]  /*d9f0*/  SHF.R.S32.HI R5, RZ, 0x1f, R5 ;  /* 0x0000001fff057819 */ /* 0x000fe40000011405 */
[----:B------:R-:W-:Y:S02]  /*da00*/  LOP3.LUT R6, R6, 0xfffffff8, RZ, 0xc0, !PT ;  /* 0xfffffff806067812 */ /* 0x000fe400078ec0ff */
[----:B------:R-:W-:Y:S02]  /*da10*/  IADD3 R0, P0, R2, UR18, RZ ;  /* 0x0000001202007c10 */ /* 0x000fe4000ff1e0ff */
[----:B------:R-:W-:Y:S01]  /*da20*/  LEA.HI R5, R5, R11, RZ, 0x3 ;  /* 0x0000000b05057211 */ /* 0x000fe200078f18ff */
[----:B------:R-:W-:Y:S01]  /*da30*/  IMAD.SHL.U32 R100, R6, 0x2, RZ ;  /* 0x0000000206647824 */ /* 0x000fe200078e00ff */
[----:B------:R-:W1:Y:S01]  /*da40*/  S2R R11, SR_TID.X ;  /* 0x00000000000b7919 */ /* 0x000e620000002100 */
[----:B------:R-:W-:Y:S01]  /*da50*/  IADD3.X R3, R3, UR5, R4, P0, !PT ;  /* 0x0000000503037c10 */ /* 0x000fe200087fe404 */
[----:B------:R-:W-:Y:S01]  /*da60*/  BSSY B0, `(.L_x_223) ;  /* 0x0000039000007945 */ /* 0x000fe20003800000 */
[C---:B------:R-:W-:Y:S01]  /*da70*/  LEA R10, P0, R0.reuse, c[0x0][0x1f8], 0x1 ;  /* 0x00007e00000a7a11 */ /* 0x040fe200078008ff */
[----:B------:R-:W-:Y:S01]  /*da80*/  LDSM.16.M88.4 R48, [R211+0x6080] ;  /* 0x00608000d330783b */ /* 0x000fe20000000200 */
[----:B------:R-:W-:Y:S02]  /*da90*/  LOP3.LUT R5, R5, 0xfffffff8, RZ, 0xc0, !PT ;  /* 0xfffffff805057812 */ /* 0x000fe400078ec0ff */
[----:B------:R-:W-:Y:S01]  /*daa0*/  LEA.HI.X R3, R0, c[0x0][0x1fc], R3, 0x1, P0 ;  /* 0x00007f0000037a11 */ /* 0x000fe200000f0c03 */
[----:B------:R-:W-:Y:S02]  /*dab0*/  LDSM.16.M88.4 R44, [R211+0x7080] ;  /* 0x00708000d32c783b */ /* 0x000fe40000000200 */
[----:B------:R-:W-:Y:S02]  /*dac0*/  IMAD.SHL.U32 R102, R5, 0x2, RZ ;  /* 0x0000000205667824 */ /* 0x000fe400078e00ff */
[----:B------:R-:W4:Y:S04]  /*dad0*/  SHFL.IDX PT, R0, R10, RZ, 0x1c1f ;  /* 0x001c1fff0a007589 */ /* 0x000f2800000e0000 */
[----:B------:R-:W-:Y:S04]  /*dae0*/  LDSM.16.M88.4 R16, [R208+0x3c80] ;  /* 0x003c8000d010783b */ /* 0x000fe80000000200 */
[----:B------:R-:W5:Y:S04]  /*daf0*/  SHFL.IDX PT, R2, R3, RZ, 0x1c1f ;  /* 0x001c1fff03027589 */ /* 0x000f6800000e0000 */
[----:B------:R1:W2:Y:S04]  /*db00*/  LDSM.16.M88.4 R32, [R208+0x4080] ;  /* 0x00408000d020783b */ /* 0x0002a80000000200 */
[----:B------:R1:W2:Y:S04]  /*db10*/  LDSM.16.M88.4 R160, [R208+0x4480] ;  /* 0x00448000d0a0783b */ /* 0x0002a80000000200 */
[----:B------:R1:W2:Y:S04]  /*db20*/  LDSM.16.M88.4 R164, [R212+0x6080] ;  /* 0x00608000d4a4783b */ /* 0x0002a80000000200 */
[----:B------:R2:W2:Y:S04]  /*db30*/  LDSM.16.M88.4 R172, [R212+0x7080] ;  /* 0x00708000d4ac783b */ /* 0x0004a80000000200 */
[----:B------:R2:W2:Y:S04]  /*db40*/  LDSM.16.M88.4 R168, [R213] ;  /* 0x00000000d5a8783b */ /* 0x0004a80000000200 */
[----:B------:R2:W2:Y:S01]  /*db50*/  LDSM.16.M88.4 R176, [R221] ;  /* 0x00000000ddb0783b */ /* 0x0004a20000000200 */
[----:B----4-:R-:W-:Y:S03]  /*db60*/  IADD3 R8, P0, R0, R248, RZ ;  /* 0x000000f800087210 */ /* 0x010fe60007f1e0ff */
[----:B------:R4:W2:Y:S02]  /*db70*/  LDSM.16.M88.4 R180, [R220] ;  /* 0x00000000dcb4783b */ /* 0x0008a40000000200 */
[----:B-----5:R-:W-:Y:S05]  /*db80*/  IMAD.X R9, R2, 0x1, R228, P0 ;  /* 0x0000000102097824 */ /* 0x020fea00000e06e4 */
[----:B------:R-:W-:Y:S01]  /*db90*/  @!PT LDS RZ, [RZ] ;  /* 0x00000000fffff984 */ /* 0x000fe20000000800 */
[----:B------:R-:W-:Y:S01]  /*dba0*/  @!PT LDS RZ, [RZ] ;  /* 0x00000000fffff984 */ /* 0x000fe20000000800 */
[----:B------:R-:W-:Y:S01]  /*dbb0*/  @!PT LDS RZ, [RZ] ;  /* 0x00000000fffff984 */ /* 0x000fe20000000800 */
[----:B------:R4:W-:Y:S01]  /*dbc0*/  LDGSTS.E.BYPASS.LTC128B.128 [R223+0x1880], [R8.64], !P1 ;  /* 0x0188000008df7fae */ /* 0x0009e2000c901d48 */
[----:B-1----:R-:W-:Y:S02]  /*dbd0*/  ISETP.GT.AND P1, PT, R11, 0x3f, PT ;  /* 0x0000003f0b00780c */ /* 0x002fe40003f24270 */
[----:B--2---:R-:W-:Y:S02]  /*dbe0*/  SHF.L.U64.HI R104, R6, 0x1, R13 ;  /* 0x0000000106687819 */ /* 0x004fe4000001020d */
[----:B------:R-:W-:Y:S02]  /*dbf0*/  IADD3 R13, R227, 0x20, RZ ;  /* 0x00000020e30d7810 */ /* 0x000fe40007ffe0ff */
[----:B------:R-:W-:Y:S02]  /*dc00*/  IADD3 R6, P0, R0, R100, RZ ;  /* 0x0000006400067210 */ /* 0x000fe40007f1e0ff */
[----:B---3--:R-:W-:Y:S02]  /*dc10*/  SHF.L.U64.HI R105, R5, 0x1, R12 ;  /* 0x0000000105697819 */ /* 0x008fe4000001020c */
[----:B------:R-:W-:Y:S01]  /*dc20*/  ISETP.GE.AND P3, PT, R13, c[0x0][0x1d4], PT ;  /* 0x000075000d007a0c */ /* 0x000fe20003f66270 */
[----:B------:R-:W-:Y:S01]  /*dc30*/  IMAD.X R7, R2, 0x1, R104, P0 ;  /* 0x0000000102077824 */ /* 0x000fe200000e0668 */
[----:B------:R-:W-:Y:S02]  /*dc40*/  IADD3 R12, R227, 0x40, RZ ;  /* 0x00000040e30c7810 */ /* 0x000fe40007ffe0ff */
[----:B------:R-:W-:Y:S02]  /*dc50*/  IADD3 R4, P0, R0, R102, RZ ;  /* 0x0000006600047210 */ /* 0x000fe40007f1e0ff */
[----:B------:R-:W-:Y:S03]  /*dc60*/  ISETP.GE.AND P2, PT, R12, c[0x0][0x1d4], PT ;  /* 0x000075000c007a0c */ /* 0x000fe60003f46270 */
[----:B------:R-:W-:Y:S04]  /*dc70*/  IMAD.X R5, R2, 0x1, R105, P0 ;  /* 0x0000000102057824 */ /* 0x000fe800000e0669 */
[----:B------:R4:W-:Y:S06]  /*dc80*/  LDGSTS.E.BYPASS.LTC128B.128 [R223+0x2480], [R6.64], !P3 ;  /* 0x0248000006df7fae */ /* 0x0009ec000d901d48 */
[----:B------:R4:W-:Y:S01]  /*dc90*/  LDGSTS.E.BYPASS.LTC128B.128 [R223+0x3080], [R4.64], !P2 ;  /* 0x0308000004df7fae */ /* 0x0009e2000d101d48 */
[----:B------:R-:W-:-:S05]  /*dca0*/  @P1 BRA `(.L_x_224) ;  /* 0x0000014000001947 */ /* 0x000fca0003800000 */
[----:B------:R-:W-:-:S05]  /*dcb0*/  BRA.DIV ~URZ, `(.L_x_225) ;  /* 0x00006e827f007947 */ /* 0x000fca000b800000 */
[----:B----4-:R1:W2:Y:S04]  /*dcc0*/  SHFL.IDX PT, R4, R3, 0x1, 0x1c1f ;  /* 0x003c1f0003047f89 */ /* 0x0102a800000e0000 */
[----:B------:R1:W3:Y:S02]  /*dcd0*/  SHFL.IDX PT, R0, R10, 0x1, 0x1c1f ;  /* 0x003c1f000a007f89 */ /* 0x0002e400000e0000 */
.L_x_262:
[C---:B-1----:R-:W-:Y:S02]  /*dce0*/  IADD3 R10, R227.reuse, 0x20, RZ ;  /* 0x00000020e30a7810 */ /* 0x042fe40007ffe0ff */
[C---:B------:R-:W-:Y:S02]  /*dcf0*/  ISETP.GE.AND P3, PT, R227.reuse, c[0x0][0x1d4], PT ;  /* 0x00007500e3007a0c */ /* 0x040fe40003f66270 */
[----:B---3--:R-:W-:Y:S02]  /*dd00*/  IADD3 R8, P0, R0, R248, RZ ;  /* 0x000000f800087210 */ /* 0x008fe40007f1e0ff */
[----:B------:R-:W-:Y:S02]  /*dd10*/  ISETP.GE.AND P2, PT, R10, c[0x0][0x1d4], PT ;  /* 0x000075000a007a0c */ /* 0x000fe40003f46270 */
[----:B------:R-:W-:Y:S01]  /*dd20*/  IADD3 R5, R227, 0x40, RZ ;  /* 0x00000040e3057810 */ /* 0x000fe20007ffe0ff */
[----:B--2---:R-:W-:Y:S01]  /*dd30*/  IMAD.X R9, R4, 0x1, R228, P0 ;  /* 0x0000000104097824 */ /* 0x004fe200000e06e4 */
[----:B------:R-:W-:Y:S02]  /*dd40*/  IADD3 R6, P0, R0, R100, RZ ;  /* 0x0000006400067210 */ /* 0x000fe40007f1e0ff */
[----:B------:R-:W-:Y:S03]  /*dd50*/  ISETP.GE.AND P1, PT, R5, c[0x0][0x1d4], PT ;  /* 0x0000750005007a0c */ /* 0x000fe60003f26270 */
        /* <DEDUP_REMOVED lines=9> */
.L_x_224:
[----:B------:R-:W-:Y:S05]  /*ddf0*/  BSYNC B0 ;  /* 0x0000000000007941 */ /* 0x000fea0003800000 */
.L_x_223:
[----:B------:R-:W0:Y:S01]  /*de00*/  LDGDEPBAR ;  /* 0x00000000000079af */ /* 0x000e220000000000 */
[----:B------:R-:W-:Y:S01]  /*de10*/  WARPSYNC 0xffffffff ;  /* 0xffffffff00007948 */ /* 0x000fe20003800000 */
[-C--:B-1--4-:R-:W-:Y:S06]  /*de20*/  HMMA.16816.F32 R4, R48, R16.reuse, RZ ;  /* 0x000000103004723c */ /* 0x092fec00000018ff */
        /* <DEDUP_REMOVED lines=116> */
[----:B------:R1:W1:Y:S02]  /*e570*/  MUFU.TANH R162, R19 ;  /* 0x0000001300a27308 */ /* 0x0002640000002400 */
        /* <DEDUP_REMOVED lines=10> */
[----:B------:R5:W2:Y:S01]  /*e620*/  MUFU.TANH R109, R20 ;  /* 0x00000014006d7308 */ /* 0x000aa20000002400 */
[----:B------:R-:W-:Y:S01]  /*e630*/  FMUL.FTZ R29, R29, c[0x0][0x320] ;  /* 0x0000c8001d1d7a20 */ /* 0x000fe20000410000 */
[C---:B------:R-:W-:Y:S04]  /*e640*/  HMMA.16816.F32 R40, R164.reuse, R8, R40 ;  /* 0x00000008a428723c */ /* 0x040fe80000001828 */
[----:B------:R-:W-:Y:S02]  /*e650*/  FMUL.FTZ R30, R30, c[0x0][0x320] ;  /* 0x0000c8001e1e7a20 */ /* 0x000fe40000410000 */
[----:B------:R-:W-:Y:S02]  /*e660*/  FMUL.FTZ R31, R31, c[0x0][0x320] ;  /* 0x0000c8001f1f7a20 */ /* 0x000fe40000410000 */
[----:B------:R2:W2:Y:S01]  /*e670*/  MUFU.TANH R106, R21 ;  /* 0x00000015006a7308 */ /* 0x0004a20000002400 */
[-C--:B------:R-:W-:Y:S03]  /*e680*/  HMMA.16816.F32 R44, R164, R10.reuse, R44 ;  /* 0x0000000aa42c723c */ /* 0x080fe6000000182c */
[----:B------:R-:W-:Y:S02]  /*e690*/  FMUL.FTZ R32, R32, c[0x0][0x320] ;  /* 0x0000c80020207a20 */ /* 0x000fe40000410000 */
[----:B------:R-:W-:Y:S02]  /*e6a0*/  FMUL.FTZ R34, R34, c[0x0][0x320] ;  /* 0x0000c80022227a20 */ /* 0x000fe40000410000 */
[----:B------:R-:W-:Y:S01]  /*e6b0*/  FMUL.FTZ R35, R35, c[0x0][0x320] ;  /* 0x0000c80023237a20 */ /* 0x000fe20000410000 */
[----:B------:R-:W-:Y:S01]  /*e6c0*/  HMMA.16816.F32 R48, R192, R10, R48 ;  /* 0x0000000ac030723c */ /* 0x000fe20000001830 */
[----:B------:R3:W3:Y:S03]  /*e6d0*/  MUFU.TANH R172, R26 ;  /* 0x0000001a00ac7308 */ /* 0x0006e60000002400 */
[----:B-1----:R-:W-:Y:S02]  /*e6e0*/  FMUL.FTZ R19, R37, c[0x0][0x320] ;  /* 0x0000c80025137a20 */ /* 0x002fe40000410000 */
[----:B-----5:R-:W-:Y:S02]  /*e6f0*/  FMUL.FTZ R20, R36, c[0x0][0x320] ;  /* 0x0000c80024147a20 */ /* 0x020fe40000410000 */
[----:B------:R-:W-:Y:S03]  /*e700*/  FMUL.FTZ R38, R38, c[0x0][0x320] ;  /* 0x0000c80026267a20 */ /* 0x000fe60000410000 */
[----:B------:R1:W1:Y:S01]  /*e710*/  MUFU.TANH R185, R14 ;  /* 0x0000000e00b97308 */ /* 0x0002620000002400 */
[----:B------:R-:W-:Y:S02]  /*e720*/  FMUL.FTZ R39, R39, c[0x0][0x320] ;  /* 0x0000c80027277a20 */ /* 0x000fe40000410000 */
[----:B------:R-:W-:Y:S02]  /*e730*/  FMUL.FTZ R42, R42, c[0x0][0x320] ;  /* 0x0000c8002a2a7a20 */ /* 0x000fe40000410000 */
[----:B--2---:R-:W-:Y:S02]  /*e740*/  FMUL.FTZ R21, R33, c[0x0][0x320] ;  /* 0x0000c80021157a20 */ /* 0x004fe40000410000 */
[----:B------:R-:W-:Y:S02]  /*e750*/  FMUL.FTZ R43, R43, c[0x0][0x320] ;  /* 0x0000c8002b2b7a20 */ /* 0x000fe40000410000 */
[----:B------:R-:W-:Y:S01]  /*e760*/  FMUL.FTZ R44, R44, c[0x0][0x320] ;  /* 0x0000c8002c2c7a20 */ /* 0x000fe20000410000 */
[----:B------:R2:W1:Y:S01]  /*e770*/  MUFU.TANH R183, R15 ;  /* 0x0000000f00b77308 */ /* 0x0004620000002400 */
[----:B------:R-:W-:Y:S02]  /*e780*/  FMUL.FTZ R45, R45, c[0x0][0x320] ;  /* 0x0000c8002d2d7a20 */ /* 0x000fe40000410000 */
[----:B------:R-:W-:Y:S02]  /*e790*/  FMUL.FTZ R47, R47, c[0x0][0x320] ;  /* 0x0000c8002f2f7a20 */ /* 0x000fe40000410000 */
[----:B------:R-:W-:Y:S02]  /*e7a0*/  FMUL.FTZ R16, R48, c[0x0][0x320] ;  /* 0x0000c80030107a20 */ /* 0x000fe40000410000 */
[----:B------:R-:W-:Y:S02]  /*e7b0*/  FMUL.FTZ R17, R49, c[0x0][0x320] ;  /* 0x0000c80031117a20 */ /* 0x000fe40000410000 */
[----:B---3--:R-:W-:Y:S01]  /*e7c0*/  FMUL.FTZ R26, R50, c[0x0][0x320] ;  /* 0x0000c800321a7a20 */ /* 0x008fe20000410000 */
[----:B------:R2:W3:Y:S01]  /*e7d0*/  MUFU.TANH R174, R27 ;  /* 0x0000001b00ae7308 */ /* 0x0004e20000002400 */
        /* <DEDUP_REMOVED lines=39> */
[C---:B------:R-:W-:Y:S01]  /*ea50*/  ISETP.GE.AND P5, PT, R227.reuse, c[0x0][0x1d4], PT ;  /* 0x00007500e3007a0c */ /* 0x040fe20003fa6270 */
[----:B------:R-:W-:Y:S01]  /*ea60*/  IMAD.MOV.U32 R3, RZ, RZ, c[0x0][0x2b8] ;  /* 0x0000ae00ff037624 */ /* 0x000fe200078e00ff */
[----:B------:R-:W-:Y:S01]  /*ea70*/  IADD3 R229, R227, 0x40, RZ ;  /* 0x00000040e3e57810 */ /* 0x000fe20007ffe0ff */
[----:B------:R-:W3:Y:S01]  /*ea80*/  LDL R0, [R1+0x18] ;  /* 0x0000180001007983 */ /* 0x000ee20000100800 */
[----:B------:R-:W-:Y:S01]  /*ea90*/  ISETP.GE.AND P4, PT, R230, c[0x0][0x1d4], PT ;  /* 0x00007500e6007a0c */ /* 0x000fe20003f86270 */
[----:B------:R-:W-:Y:S01]  /*eaa0*/  IMAD.MOV.U32 R222, RZ, RZ, RZ ;  /* 0x000000ffffde7224 */ /* 0x000fe200078e00ff */
[----:B------:R-:W-:Y:S02]  /*eab0*/  ISETP.NE.AND P2, PT, R3, 0x1, PT ;  /* 0x000000010300780c */ /* 0x000fe40003f45270 */
[----:B------:R-:W-:Y:S02]  /*eac0*/  ISETP.GE.AND P3, PT, R229, c[0x0][0x1d4], PT ;  /* 0x00007500e5007a0c */ /* 0x000fe40003f66270 */
[----:B---3--:R-:W-:Y:S01]  /*ead0*/  ISETP.GT.AND P1, PT, R0, 0x2f, PT ;  /* 0x0000002f0000780c */ /* 0x008fe20003f24270 */
[----:B--2---:R-:W-:Y:S05]  /*eae0*/  IMAD R2, R224, 0x30, R2 ;  /* 0x00000030e0027824 */ /* 0x004fea00078e0202 */
        /* <DEDUP_REMOVED lines=12> */
[----:B------:R-:W2:Y:S01]  /*ebb0*/  @!P1 LDG.E R222, [R4.64] ;  /* 0x0000000804de9981 */ /* 0x000ea2000c1e1900 */
[----:B------:R-:W-:Y:S03]  /*ebc0*/  ISETP.GE.AND P1, PT, R226, 0x1, PT ;  /* 0x00000001e200780c */ /* 0x000fe60003f26270 */
[----:B------:R-:W-:Y:S04]  /*ebd0*/  IMAD R0, R0, c[0x0][0x1e0], RZ ;  /* 0x0000780000007a24 */ /* 0x000fe800078e02ff */
[----:B------:R-:W-:Y:S04]  /*ebe0*/  IMAD R0, R225, c[0x0][0x1e4], R0 ;  /* 0x00007900e1007a24 */ /* 0x000fe800078e0200 */
        /* <DEDUP_REMOVED lines=11> */
[----:B-12---:R-:W-:Y:S05]  /*eca0*/  @P1 IADD3 R14, P0, R0, R248, RZ ;  /* 0x000000f8000e1210 */ /* 0x006fea0007f1e0ff */
[----:B---3--:R-:W-:Y:S01]  /*ecb0*/  @P1 IMAD.X R15, R2, 0x1, R228, P0 ;  /* 0x00000001020f1824 */ /* 0x008fe200000e06e4 */
[----:B------:R-:W-:Y:S04]  /*ecc0*/  @P1 IADD3 R12, P0, R0, R100, RZ ;  /* 0x00000064000c1210 */ /* 0x000fe80007f1e0ff */
[----:B------:R-:W-:Y:S01]  /*ecd0*/  @!PT LDS RZ, [RZ] ;  /* 0x00000000fffff984 */ /* 0x000fe20000000800 */
[----:B------:R1:W-:Y:S01]  /*ece0*/  @P1 LDGSTS.E.BYPASS.LTC128B.128 [R223+0x3c80], [R14.64], !P5 ;  /* 0x03c800000edf1fae */ /* 0x0003e2000e901d48 */
[--C-:B------:R-:W-:Y:S01]  /*ecf0*/  @P1 IMAD.X R13, R2, 0x1, R104.reuse, P0 ;  /* 0x00000001020d1824 */ /* 0x100fe200000e0668 */
[----:B------:R-:W-:Y:S02]  /*ed00*/  @P1 IADD3 R10, P0, R0, R102, RZ ;  /* 0x00000066000a1210 */ /* 0x000fe40007f1e0ff */
[----:B------:R-:W2:Y:S03]  /*ed10*/  SHFL.IDX PT, R0, R4, 0x1, 0x1c1f ;  /* 0x003c1f0004007f89 */ /* 0x000ea600000e0000 */
[--C-:B------:R-:W-:Y:S01]  /*ed20*/  @P1 IMAD.X R11, R2, 0x1, R105.reuse, P0 ;  /* 0x00000001020b1824 */ /* 0x100fe200000e0669 */
[----:B------:R1:W-:Y:S01]  /*ed30*/  @P1 LDGSTS.E.BYPASS.LTC128B.128 [R223+0x4880], [R12.64], !P4 ;  /* 0x048800000cdf1fae */ /* 0x0003e2000e101d48 */
[----:B------:R-:W-:Y:S03]  /*ed40*/  ISETP.GE.AND P0, PT, R226, 0x21, PT ;  /* 0x00000021e200780c */ /* 0x000fe60003f06270 */
[----:B------:R-:W3:Y:S04]  /*ed50*/  SHFL.IDX PT, R2, R3, 0x1, 0x1c1f ;  /* 0x003c1f0003027f89 */ /* 0x000ee800000e0000 */
[----:B------:R1:W-:Y:S06]  /*ed60*/  @P1 LDGSTS.E.BYPASS.LTC128B.128 [R223+0x5480], [R10.64], !P3 ;  /* 0x054800000adf1fae */ /* 0x0003ec000d901d48 */
[----:B--2---:R-:W-:Y:S05]  /*ed70*/  @P0 IADD3 R8, P2, R0, R100, RZ ;  /* 0x0000006400080210 */ /* 0x004fea0007f5e0ff */
[----:B---3--:R-:W-:Y:S01]  /*ed80*/  @P0 IMAD.X R9, R2, 0x1, R104, P2 ;  /* 0x0000000102090824 */ /* 0x008fe200010e0668 */
[----:B------:R-:W-:Y:S05]  /*ed90*/  @P0 IADD3 R6, P2, R0, R102, RZ ;  /* 0x0000006600060210 */ /* 0x000fea0007f5e0ff */
[----:B------:R-:W-:Y:S01]  /*eda0*/  @P0 IMAD.X R7, R2, 0x1, R105, P2 ;  /* 0x0000000102070824 */ /* 0x000fe200010e0669 */
[----:B------:R-:W-:Y:S05]  /*edb0*/  @P0 IADD3 R4, P2, R0, R248, RZ ;  /* 0x000000f800040210 */ /* 0x000fea0007f5e0ff */
[----:B------:R-:W-:Y:S05]  /*edc0*/  @P0 IMAD.X R5, R2, 0x1, R228, P2 ;  /* 0x0000000102050824 */ /* 0x000fea00010e06e4 */
[----:B------:R1:W-:Y:S04]  /*edd0*/  @P0 LDGSTS.E.BYPASS.LTC128B.128 [R223+0x4480], [R4.64], !P5 ;  /* 0x0448000004df0fae */ /* 0x0003e8000e901d48 */
[----:B------:R1:W-:Y:S04]  /*ede0*/  @P0 LDGSTS.E.BYPASS.LTC128B.128 [R223+0x5080], [R8.64], !P4 ;  /* 0x0508000008df0fae */ /* 0x0003e8000e101d48 */
[----:B------:R1:W-:Y:S02]  /*edf0*/  @P0 LDGSTS.E.BYPASS.LTC128B.128 [R223+0x5c80], [R6.64], !P3 ;  /* 0x05c8000006df0fae */ /* 0x0003e4000d901d48 */
.L_x_226:
[----:B-1234-:R-:W-:Y:S01]  /*ee00*/  MOV R6, c[0x0][0x2ac] ;  /* 0x0000ab0000067a02 */ /* 0x01efe20000000f00 */
[----:B------:R-:W2:Y:S01]  /*ee10*/  LDL R2, [R1+0x1c] ;  /* 0x00001c0001027983 */ /* 0x000ea20000100800 */
[----:B------:R-:W-:Y:S02]  /*ee20*/  IMAD.MOV.U32 R0, RZ, RZ, c[0x0][0x2c4] ;  /* 0x0000b100ff007624 */ /* 0x000fe400078e00ff */
[----:B------:R-:W-:Y:S01]  /*ee30*/  IMAD.MOV.U32 R33, RZ, RZ, 0x1 ;  /* 0x00000001ff217424 */ /* 0x000fe200078e00ff */
[----:B------:R-:W3:Y:S01]  /*ee40*/  LDL R3, [R1] ;  /* 0x0000000001037983 */ /* 0x000ee20000100800 */
[----:B------:R-:W-:Y:S01]  /*ee50*/  IMAD R6, R6, c[0x0][0x1d0], RZ ;  /* 0x0000740006067a24 */ /* 0x000fe200078e02ff */
[----:B------:R-:W-:Y:S02]  /*ee60*/  ISETP.NE.AND P0, PT, R0, 0x1, PT ;  /* 0x000000010000780c */ /* 0x000fe40003f05270 */
[----:B------:R-:W0:Y:S11]  /*ee70*/  LDGDEPBAR ;  /* 0x00000000000079af */ /* 0x000e360000000000 */
[----:B--2---:R-:W-:Y:S04]  /*ee80*/  @P0 IMAD.HI.U32 R0, R2, c[0x0][0x2c8], RZ ;  /* 0x0000b20002000a27 */ /* 0x004fe800078e00ff */
[----:B------:R-:W-:Y:S01]  /*ee90*/  IMAD.MOV.U32 R5, RZ, RZ, R2 ;  /* 0x000000ffff057224 */ /* 0x000fe200078e0002 */
[----:B------:R-:W-:Y:S01]  /*eea0*/  @P0 SHF.R.U32.HI R5, RZ, c[0x0][0x2cc], R0 ;  /* 0x0000b300ff050a19 */ /* 0x000fe20000011600 */
[----:B------:R-:W-:Y:S01]  /*eeb0*/  IMAD R2, R224, -0x30, RZ ;  /* 0xffffffd0e0027824 */ /* 0x000fe200078e02ff */
[----:B------:R-:W-:Y:S03]  /*eec0*/  ISETP.LE.AND P0, PT, R33, c[0x0][0x32c], PT ;  /* 0x0000cb0021007a0c */ /* 0x000fe60003f03270 */
[----:B------:R-:W1:Y:S01]  /*eed0*/  SHFL.IDX PT, R4, R5, RZ, 0x1c1f ;  /* 0x001c1fff05047589 */ /* 0x000e6200000e0000 */
[C---:B---3--:R-:W-:Y:S02]  /*eee0*/  IADD3 R7, -R3.reuse, 0x1, R2 ;  /* 0x0000000103077810 */ /* 0x048fe40007ffe102 */
[----:B------:R-:W-:Y:S02]  /*eef0*/  IADD3 R8, -R3, R2, RZ ;  /* 0x0000000203087210 */ /* 0x000fe40007ffe1ff */
[----:B------:R-:W-:Y:S04]  /*ef00*/  IADD3 R7, R7, -c[0x0][0x168], R6 ;  /* 0x80005a0007077a10 */ /* 0x000fe80007ffe006 */
[C---:B------:R-:W-:Y:S02]  /*ef10*/  IADD3 R6, R7.reuse, c[0x0][0x328], RZ ;  /* 0x0000ca0007067a10 */ /* 0x040fe40007ffe0ff */
[----:B------:R-:W-:Y:S04]  /*ef20*/  IADD3 R7, R7, UR4, RZ ;  /* 0x0000000407077c10 */ /* 0x000fe8000fffe0ff */
[----:B-1----:R-:W-:Y:S01]  /*ef30*/  IADD3 R0, R7, R4, RZ ;  /* 0x0000000407007210 */ /* 0x002fe20007ffe0ff */
[----:B------:R-:W-:Y:S01]  /*ef40*/  IMAD.IADD R3, R6, 0x1, R4 ;  /* 0x0000000106037824 */ /* 0x000fe200078e0204 */
[----:B------:R-:W-:-:S05]  /*ef50*/  @!P0 BRA `(.L_x_227) ;  /* 0x0000019000008947 */ /* 0x000fca0003800000 */
[----:B------:R-:W-:Y:S01]  /*ef60*/  MOV R9, c[0x0][0x2ac] ;  /* 0x0000ab0000097a02 */ /* 0x000fe20000000f00 */
[----:B------:R-:W-:Y:S04]  /*ef70*/  BSSY B0, `(.L_x_228) ;  /* 0x0000013000007945 */ /* 0x000fe80003800000 */
[----:B------:R-:W-:Y:S05]  /*ef80*/  IMAD R4, R9, c[0x0][0x1d0], R4 ;  /* 0x0000740009047a24 */ /* 0x000fea00078e0204 */
        /* <DEDUP_REMOVED lines=12> */
.L_x_229:
[----:B------:R-:W-:Y:S04]  /*f050*/  MOV R9, 0x1 ;  /* 0x0000000100097802 */ /* 0x000fe80000000f00 */
[----:B------:R-:W-:Y:S11]  /*f060*/  ISETP.NE.AND P0, PT, R9, c[0x0][0x32c], PT ;  /* 0x0000cb0009007a0c */ /* 0x000ff60003f05270 */
[----:B------:R-:W-:Y:S02]  /*f070*/  @!UPT UIADD3 URZ, URZ, URZ, URZ ;  /* 0x0000003f3f3ff290 */ /* 0x000fe4000fffe03f */
[----:B------:R-:W-:Y:S05]  /*f080*/  @P0 IMAD.HI.U32 R9, R4, c[0x0][0x330], RZ ;  /* 0x0000cc0004090a27 */ /* 0x000fea00078e00ff */
[----:B------:R-:W-:Y:S02]  /*f090*/  @P0 SHF.R.U32.HI R4, RZ, c[0x0][0x334], R9 ;  /* 0x0000cd00ff040a19 */ /* 0x000fe40000011609 */
.L_x_230:
[----:B------:R-:W-:Y:S05]  /*f0a0*/  BSYNC B0 ;  /* 0x0000000000007941 */ /* 0x000fea0003800000 */
.L_x_228:
[----:B------:R-:W-:Y:S05]  /*f0b0*/  IMAD R4, R4, c[0x0][0x32c], R8 ;  /* 0x0000cb0004047a24 */ /* 0x000fea00078e0208 */
[----:B------:R-:W-:Y:S02]  /*f0c0*/  IADD3 R9, R4, c[0x0][0x32c], RZ ;  /* 0x0000cb0004097a10 */ /* 0x000fe40007ffe0ff */
[----:B------:R-:W-:Y:S02]  /*f0d0*/  IMNMX R0, R0, R4, !PT ;  /* 0x0000000400007217 */ /* 0x000fe40007800200 */
[----:B------:R-:W-:Y:S02]  /*f0e0*/  IMNMX R3, R3, R9, PT ;  /* 0x0000000903037217 */ /* 0x000fe40003800200 */
.L_x_227:
[C---:B------:R-:W-:Y:S02]  /*f0f0*/  ISETP.GE.AND P0, PT, R2.reuse, 0x2, PT ;  /* 0x000000020200780c */ /* 0x040fe40003f06270 */
[----:B------:R-:W-:Y:S02]  /*f100*/  ISETP.GE.AND P1, PT, R2, 0x9, PT ;  /* 0x000000090200780c */ /* 0x000fe40003f26270 */
[----:B------:R-:W-:Y:S02]  /*f110*/  P2R R13, PR, RZ, 0x1 ;  /* 0x00000001ff0d7803 */ /* 0x000fe40000000000 */
[----:B------:R-:W-:Y:S02]  /*f120*/  ISETP.GT.AND P0, PT, R0, 0x1, !P0 ;  /* 0x000000010000780c */ /* 0x000fe40004704270 */
[----:B------:R-:W-:Y:S02]  /*f130*/  P2R R12, PR, RZ, 0x2 ;  /* 0x00000002ff0c7803 */ /* 0x000fe40000000000 */
[C---:B------:R-:W-:Y:S02]  /*f140*/  ISETP.LT.OR P0, PT, R3.reuse, 0x2, P0 ;  /* 0x000000020300780c */ /* 0x040fe40000701670 */
[----:B------:R-:W-:Y:S02]  /*f150*/  ISETP.GE.AND P6, PT, R2, 0x19, PT ;  /* 0x000000190200780c */ /* 0x000fe40003fc6270 */
[----:B------:R-:W-:Y:S02]  /*f160*/  FSEL R23, R168, -INF , !P0 ;  /* 0xff800000a8177808 */ /* 0x000fe40004000000 */
[----:B------:R-:W-:Y:S02]  /*f170*/  ISETP.GT.AND P0, PT, R0, 0x8, !P1 ;  /* 0x000000080000780c */ /* 0x000fe40004f04270 */
[----:B------:R-:W-:Y:S02]  /*f180*/  ISETP.GE.AND P1, PT, R2, 0xa, PT ;  /* 0x0000000a0200780c */ /* 0x000fe40003f26270 */
[----:B------:R-:W-:Y:S02]  /*f190*/  ISETP.LT.OR P0, PT, R3, 0x9, P0 ;  /* 0x000000090300780c */ /* 0x000fe40000701670 */
        /* <DEDUP_REMOVED lines=9> */
[----:B------:R-:W-:Y:S02]  /*f230*/  ISETP.LT.OR P0, PT, R3, 0x11, P0 ;  /* 0x000000110300780c */ /* 0x000fe40000701670 */
        /* <DEDUP_REMOVED lines=25> */
[----:B------:R-:W-:Y:S04]  /*f3d0*/  ISETP.GT.AND P0, PT, R0, RZ, !P1 ;  /* 0x000000ff0000720c */ /* 0x000fe80004f04270 */
[C---:B------:R-:W-:Y:S04]  /*f3e0*/  ISETP.LT.OR P0, PT, R3.reuse, 0x1, P0 ;  /* 0x000000010300780c */ /* 0x040fe80000701670 */
[----:B------:R-:W-:Y:S02]  /*f3f0*/  FSEL R19, R170, -INF , !P0 ;  /* 0xff800000aa137808 */ /* 0x000fe40004000000 */
[----:B------:R-:W-:Y:S04]  /*f400*/  ISETP.GE.AND P0, PT, R2, 0x2a, PT ;  /* 0x0000002a0200780c */ /* 0x000fe80003f06270 */
[----:B------:R-:W-:Y:S02]  /*f410*/  P2R R4, PR, RZ, 0x1 ;  /* 0x00000001ff047803 */ /* 0x000fe40000000000 */
[----:B------:R-:W-:Y:S04]  /*f420*/  ISETP.GT.AND P0, PT, R0, 0x29, !P0 ;  /* 0x000000290000780c */ /* 0x000fe80004704270 */
[----:B------:R-:W-:Y:S02]  /*f430*/  ISETP.LT.OR P0, PT, R3, 0x2a, P0 ;  /* 0x0000002a0300780c */ /* 0x000fe40000701670 */
[----:B------:R-:W1:Y:S02]  /*f440*/  SHFL.IDX PT, R3, R5, 0x1, 0x1c1f ;  /* 0x003c1f0005037f89 */ /* 0x000e6400000e0000 */
[----:B------:R-:W-:Y:S02]  /*f450*/  FSEL R193, R17, -INF , !P0 ;  /* 0xff80000011c17808 */ /* 0x000fe40004000000 */
[----:B------:R-:W-:Y:S01]  /*f460*/  ISETP.LE.AND P0, PT, R33, c[0x0][0x32c], PT ;  /* 0x0000cb0021007a0c */ /* 0x000fe20003f03270 */
[--C-:B-1----:R-:W-:Y:S02]  /*f470*/  IMAD.IADD R2, R6, 0x1, R3.reuse ;  /* 0x0000000106027824 */ /* 0x102fe400078e0203 */
[----:B------:R-:W-:Y:S10]  /*f480*/  IMAD.IADD R0, R7, 0x1, R3 ;  /* 0x0000000107007824 */ /* 0x000ff400078e0203 */
        /* <DEDUP_REMOVED lines=16> */
.L_x_233:
[----:B------:R-:W-:Y:S04]  /*f590*/  MOV R14, 0x1 ;  /* 0x00000001000e7802 */ /* 0x000fe80000000f00 */
[----:B------:R-:W-:Y:S11]  /*f5a0*/  ISETP.NE.AND P0, PT, R14, c[0x0][0x32c], PT ;  /* 0x0000cb000e007a0c */ /* 0x000ff60003f05270 */
[----:B------:R-:W-:Y:S02]  /*f5b0*/  @!UPT UIADD3 URZ, URZ, URZ, URZ ;  /* 0x0000003f3f3ff290 */ /* 0x000fe4000fffe03f */
[----:B------:R-:W-:Y:S05]  /*f5c0*/  @P0 IMAD.HI.U32 R14, R3, c[0x0][0x330], RZ ;  /* 0x0000cc00030e0a27 */ /* 0x000fea00078e00ff */
[----:B------:R-:W-:Y:S02]  /*f5d0*/  @P0 SHF.R.U32.HI R3, RZ, c[0x0][0x334], R14 ;  /* 0x0000cd00ff030a19 */ /* 0x000fe4000001160e */
.L_x_234:
[----:B------:R-:W-:Y:S05]  /*f5e0*/  BSYNC B0 ;  /* 0x0000000000007941 */ /* 0x000fea0003800000 */
.L_x_232:
[----:B------:R-:W-:Y:S05]  /*f5f0*/  IMAD R3, R3, c[0x0][0x32c], R8 ;  /* 0x0000cb0003037a24 */ /* 0x000fea00078e0208 */
[----:B------:R-:W-:Y:S02]  /*f600*/  IADD3 R14, R3, c[0x0][0x32c], RZ ;  /* 0x0000cb00030e7a10 */ /* 0x000fe40007ffe0ff */
[----:B------:R-:W-:Y:S02]  /*f610*/  IMNMX R0, R0, R3, !PT ;  /* 0x0000000300007217 */ /* 0x000fe40007800200 */
[----:B------:R-:W-:Y:S02]  /*f620*/  IMNMX R2, R2, R14, PT ;  /* 0x0000000e02027217 */ /* 0x000fe40003800200 */
.L_x_231:
        /* <DEDUP_REMOVED lines=63> */
.L_x_237:
[----:B------:R-:W-:Y:S04]  /*fa20*/  MOV R14, 0x1 ;  /* 0x00000001000e7802 */ /* 0x000fe80000000f00 */
[----:B------:R-:W-:Y:S11]  /*fa30*/  ISETP.NE.AND P0, PT, R14, c[0x0][0x32c], PT ;  /* 0x0000cb000e007a0c */ /* 0x000ff60003f05270 */
[----:B------:R-:W-:Y:S02]  /*fa40*/  @!UPT UIADD3 URZ, URZ, URZ, URZ ;  /* 0x0000003f3f3ff290 */ /* 0x000fe4000fffe03f */
[----:B------:R-:W-:Y:S05]  /*fa50*/  @P0 IMAD.HI.U32 R14, R3, c[0x0][0x330], RZ ;  /* 0x0000cc00030e0a27 */ /* 0x000fea00078e00ff */
[----:B------:R-:W-:Y:S02]  /*fa60*/  @P0 SHF.R.U32.HI R3, RZ, c[0x0][0x334], R14 ;  /* 0x0000cd00ff030a19 */ /* 0x000fe4000001160e */
.L_x_238:
[----:B------:R-:W-:Y:S05]  /*fa70*/  BSYNC B0 ;  /* 0x0000000000007941 */ /* 0x000fea0003800000 */
.L_x_236:
[----:B------:R-:W-:Y:S05]  /*fa80*/  IMAD R3, R3, c[0x0][0x32c], R8 ;  /* 0x0000cb0003037a24 */ /* 0x000fea00078e0208 */
[----:B------:R-:W-:Y:S02]  /*fa90*/  IADD3 R14, R3, c[0x0][0x32c], RZ ;  /* 0x0000cb00030e7a10 */ /* 0x000fe40007ffe0ff */
[----:B------:R-:W-:Y:S02]  /*faa0*/  IMNMX R0, R0, R3, !PT ;  /* 0x0000000300007217 */ /* 0x000fe40007800200 */
[----:B------:R-:W-:Y:S02]  /*fab0*/  IMNMX R2, R2, R14, PT ;  /* 0x0000000e02027217 */ /* 0x000fe40003800200 */
.L_x_235:
        /* <DEDUP_REMOVED lines=63> */
.L_x_241:
[----:B------:R-:W-:Y:S04]  /*feb0*/  MOV R5, 0x1 ;  /* 0x0000000100057802 */ /* 0x000fe80000000f00 */
[----:B------:R-:W-:Y:S11]  /*fec0*/  ISETP.NE.AND P0, PT, R5, c[0x0][0x32c], PT ;  /* 0x0000cb0005007a0c */ /* 0x000ff60003f05270 */
[----:B------:R-:W-:Y:S02]  /*fed0*/  @!UPT UIADD3 URZ, URZ, URZ, URZ ;  /* 0x0000003f3f3ff290 */ /* 0x000fe4000fffe03f */
[----:B------:R-:W-:Y:S05]  /*fee0*/  @P0 IMAD.HI.U32 R5, R3, c[0x0][0x330], RZ ;  /* 0x0000cc0003050a27 */ /* 0x000fea00078e00ff */
[----:B------:R-:W-:Y:S02]  /*fef0*/  @P0 SHF.R.U32.HI R3, RZ, c[0x0][0x334], R5 ;  /* 0x0000cd00ff030a19 */ /* 0x000fe40000011605 */
.L_x_242:
[----:B------:R-:W-:Y:S05]  /*ff00*/  BSYNC B0 ;  /* 0x0000000000007941 */ /* 0x000fea0003800000 */
.L_x_240:
[----:B------:R-:W-:Y:S05]  /*ff10*/  IMAD R8, R3, c[0x0][0x32c], R8 ;  /* 0x0000cb0003087a24 */ /* 0x000fea00078e0208 */
[----:B------:R-:W-:Y:S02]  /*ff20*/  IADD3 R3, R8, c[0x0][0x32c], RZ ;  /* 0x0000cb0008037a10 */ /* 0x000fe40007ffe0ff */
[----:B------:R-:W-:Y:S02]  /*ff30*/  IMNMX R0, R0, R8, !PT ;  /* 0x0000000800007217 */ /* 0x000fe40007800200 */
[----:B------:R-:W-:Y:S02]  /*ff40*/  IMNMX R2, R2, R3, PT ;  /* 0x0000000302027217 */ /* 0x000fe40003800200 */
.L_x_239:
[----:B------:R-:W-:Y:S01]  /*ff50*/  ISETP.GT.AND P0, PT, R0, RZ, !P1 ;  /* 0x000000ff0000720c */ /* 0x000fe20004f04270 */
[----:B------:R-:W-:Y:S01]  /*ff60*/  LDSM.16.MT88.4 R36, [R210+0x1880] ;  /* 0x00188000d224783b */ /* 0x000fe20000004200 */
[----:B------:R-:W-:Y:S02]  /*ff70*/  FMNMX.FTZ R106, R19, R101, !PT ;  /* 0x00000065136a7209 */ /* 0x000fe40007810000 */
[----:B------:R-:W-:Y:S02]  /*ff80*/  ISETP.LT.OR P0, PT, R2, 0x1, P0 ;  /* 0x000000010200780c */ /* 0x000fe40000701670 */
[----:B------:R-:W-:Y:S02]  /*ff90*/  FMNMX.FTZ R106, R23, R106, !PT ;  /* 0x0000006a176a7209 */ /* 0x000fe40007810000 */
[----:B------:R-:W-:Y:S01]  /*ffa0*/  FSEL R8, R197, -INF , !P0 ;  /* 0xff800000c5087808 */ /* 0x000fe20004000000 */
[----:B------:R-:W2:Y:S01]  /*ffb0*/  LDL.LU R252, [R1+0x4] ;  /* 0x0000040001fc7983 */ /* 0x000ea20000300800 */
[----:B------:R-:W-:Y:S02]  /*ffc0*/  ISETP.NE.AND P0, PT, R13, RZ, PT ;  /* 0x000000ff0d00720c */ /* 0x000fe40003f05270 */
[----:B------:R-:W-:Y:S01]  /*ffd0*/  FMNMX.FTZ R106, R24, R106, !PT ;  /* 0x0000006a186a7209 */ /* 0x000fe20007810000 */
[----:B------:R-:W3:Y:S01]  /*ffe0*/  LDL.LU R251, [R1+0xc] ;  /* 0x00000c0001fb7983 */ /* 0x000ee20000300800 */
[----:B------:R-:W-:Y:S02]  /*fff0*/  ISETP.GT.AND P0, PT, R0, 0x1, !P0 ;  /* 0x000000010000780c */ /* 0x000fe40004704270 */
[----:B------:R-:W-:Y:S01]  /*10000*/  FMNMX.FTZ R106, R25, R106, !PT ;  /* 0x0000006a196a7209 */ /* 0x000fe20007810000 */
[----:B------:R-:W4:Y:S01]  /*10010*/  LDL.LU R250, [R1+0x10] ;  /* 0x0000100001fa7983 */ /* 0x000f220000300800 */
[----:B------:R-:W-:Y:S02]  /*10020*/  ISETP.LT.OR P0, PT, R2, 0x2, P0 ;  /* 0x000000020200780c */ /* 0x000fe40000701670 */
[----:B------:R-:W-:Y:S02]  /*10030*/  FMNMX.FTZ R106, R40, R106, !PT ;  /* 0x0000006a286a7209 */ /* 0x000fe40007810000 */
[----:B------:R-:W-:Y:S02]  /*10040*/  FSEL R13, R196, -INF , !P0 ;  /* 0xff800000c40d7808 */ /* 0x000fe40004000000 */
[----:B------:R-:W-:Y:S02]  /*10050*/  ISETP.NE.AND P0, PT, R12, RZ, PT ;  /* 0x000000ff0c00720c */ /* 0x000fe40003f05270 */
[----:B------:R-:W-:Y:S02]  /*10060*/  FMNMX.FTZ R106, R41, R106, !PT ;  /* 0x0000006a296a7209 */ /* 0x000fe40007810000 */
[----:B------:R-:W-:Y:S02]  /*10070*/  ISETP.GT.AND P0, PT, R0, 0x8, !P0 ;  /* 0x000000080000780c */ /* 0x000fe40004704270 */
[----:B------:R-:W-:Y:S02]  /*10080*/  FMNMX.FTZ R106, R166, R106, !PT ;  /* 0x0000006aa66a7209 */ /* 0x000fe40007810000 */
        /* <DEDUP_REMOVED lines=11> */
[----:B------:R-:W-:Y:S02]  /*10140*/  ISETP.NE.AND P1, PT, R4, RZ, PT ;  /* 0x000000ff0400720c */ /* 0x000fe40003f25270 */
        /* <DEDUP_REMOVED lines=38> */
[----:B------:R-:W1:Y:S01]  /*103b0*/  SHFL.BFLY PT, R0, R106, 0x2, 0x1f ;  /* 0x0c401f006a007f89 */ /* 0x000e6200000e0000 */
[----:B------:R-:W-:Y:S02]  /*103c0*/  FMNMX.FTZ R104, R17, R104, !PT ;  /* 0x0000006811687209 */ /* 0x000fe40007810000 */
[----:B------:R-:W-:Y:S02]  /*103d0*/  ISETP.LT.OR P0, PT, R2, 0x2a, P0 ;  /* 0x0000002a0200780c */ /* 0x000fe40000701670 */
[----:B------:R-:W-:Y:S02]  /*103e0*/  FMNMX.FTZ R104, R18, R104, !PT ;  /* 0x0000006812687209 */ /* 0x000fe40007810000 */
[----:B------:R-:W-:Y:S02]  /*103f0*/  FSEL R109, R47, -INF , !P0 ;  /* 0xff8000002f6d7808 */ /* 0x000fe40004000000 */
[----:B------:R-:W-:Y:S04]  /*10400*/  FMNMX.FTZ R104, R169, R104, !PT ;  /* 0x00000068a9687209 */ /* 0x000fe80007810000 */
[----:B------:R-:W-:Y:S04]  /*10410*/  FMNMX.FTZ R104, R171, R104, !PT ;  /* 0x00000068ab687209 */ /* 0x000fe80007810000 */
[----:B------:R-:W-:Y:S04]  /*10420*/  FMNMX.FTZ R104, R173, R104, !PT ;  /* 0x00000068ad687209 */ /* 0x000fe80007810000 */
[----:B------:R-:W-:Y:S04]  /*10430*/  FMNMX.FTZ R104, R175, R104, !PT ;  /* 0x00000068af687209 */ /* 0x000fe80007810000 */
[----:B------:R-:W-:Y:S04]  /*10440*/  FMNMX.FTZ R104, R187, R104, !PT ;  /* 0x00000068bb687209 */ /* 0x000fe80007810000 */
[----:B------:R-:W-:Y:S04]  /*10450*/  FMNMX.FTZ R104, R188, R104, !PT ;  /* 0x00000068bc687209 */ /* 0x000fe80007810000 */
[----:B------:R-:W-:Y:S04]  /*10460*/  FMNMX.FTZ R104, R192, R104, !PT ;  /* 0x00000068c0687209 */ /* 0x000fe80007810000 */
[----:B------:R-:W-:Y:S02]  /*10470*/  FMNMX.FTZ R104, R189, R104, !PT ;  /* 0x00000068bd687209 */ /* 0x000fe40007810000 */
[----:B-1----:R-:W-:Y:S05]  /*10480*/  FMNMX.FTZ R106, R106, R0, !PT ;  /* 0x000000006a6a7209 */ /* 0x002fea0007810000 */
[----:B------:R-:W1:Y:S02]  /*10490*/  SHFL.BFLY PT, R0, R106, 0x1, 0x1f ;  /* 0x0c201f006a007f89 */ /* 0x000e6400000e0000 */
[----:B-1----:R-:W-:Y:S06]  /*104a0*/  FMNMX.FTZ R106, R106, R0, !PT ;  /* 0x000000006a6a7209 */ /* 0x002fec0007810000 */
[----:B------:R-:W1:Y:S01]  /*104b0*/  SHFL.BFLY PT, R0, R105, 0x2, 0x1f ;  /* 0x0c401f0069007f89 */ /* 0x000e6200000e0000 */
[C---:B------:R-:W-:Y:S01]  /*104c0*/  FSETP.NEU.FTZ.AND P0, PT, R106.reuse, -INF , PT ;  /* 0xff8000006a00780b */ /* 0x040fe20003f1d000 */
[C---:B------:R-:W-:Y:S03]  /*104d0*/  FMUL.FTZ R110, R106.reuse, c[0x0][0x2d0] ;  /* 0x0000b4006a6e7a20 */ /* 0x040fe60000410000 */
[----:B------:R-:W-:Y:S02]  /*104e0*/  FSEL R3, R106, RZ, P0 ;  /* 0x000000ff6a037208 */ /* 0x000fe40000000000 */
[----:B------:R-:W-:Y:S05]  /*104f0*/  FSEL R110, R110, RZ, P0 ;  /* 0x000000ff6e6e7208 */ /* 0x000fea0000000000 */
[--C-:B------:R-:W-:Y:S02]  /*10500*/  FFMA.FTZ R6, R24, c[0x0][0x2d0], -R110.reuse ;  /* 0x0000b40018067a23 */ /* 0x100fe4000001086e */
[----:B------:R-:W-:Y:S02]  /*10510*/  FFMA.FTZ R7, R23, c[0x0][0x2d0], -R110 ;  /* 0x0000b40017077a23 */ /* 0x000fe4000001086e */
[----:B------:R5:W-:Y:S01]  /*10520*/  MUFU.EX2 R246, R6 ;  /* 0x0000000600f67308 */ /* 0x000be20000000800 */
[----:B-1----:R-:W-:Y:S09]  /*10530*/  FMNMX.FTZ R105, R105, R0, !PT ;  /* 0x0000000069697209 */ /* 0x002ff20007810000 */
[----:B------:R-:W-:Y:S01]  /*10540*/  MUFU.EX2 R245, R7 ;  /* 0x0000000700f57308 */ /* 0x000fe20000000800 */
[----:B------:R-:W1:Y:S02]  /*10550*/  SHFL.BFLY PT, R0, R105, 0x1, 0x1f ;  /* 0x0c201f0069007f89 */ /* 0x000e6400000e0000 */
[----:B-1----:R-:W-:Y:S06]  /*10560*/  FMNMX.FTZ R105, R105, R0, !PT ;  /* 0x0000000069697209 */ /* 0x002fec0007810000 */
[----:B------:R-:W1:Y:S01]  /*10570*/  SHFL.BFLY PT, R0, R104, 0x2, 0x1f ;  /* 0x0c401f0068007f89 */ /* 0x000e6200000e0000 */
[C---:B------:R-:W-:Y:S01]  /*10580*/  FSETP.NEU.FTZ.AND P0, PT, R105.reuse, -INF , PT ;  /* 0xff8000006900780b */ /* 0x040fe20003f1d000 */
[C---:B------:R-:W-:Y:S03]  /*10590*/  FMUL.FTZ R111, R105.reuse, c[0x0][0x2d0] ;  /* 0x0000b400696f7a20 */ /* 0x040fe60000410000 */
[----:B------:R-:W-:Y:S02]  /*105a0*/  FSEL R4, R105, RZ, P0 ;  /* 0x000000ff69047208 */ /* 0x000fe40000000000 */
[----:B------:R-:W-:Y:S02]  /*105b0*/  FSEL R111, R111, RZ, P0 ;  /* 0x000000ff6f6f7208 */ /* 0x000fe40000000000 */
[----:B-1----:R-:W-:Y:S05]  /*105c0*/  FMNMX.FTZ R104, R104, R0, !PT ;  /* 0x0000000068687209 */ /* 0x002fea0007810000 */
[----:B------:R-:W1:Y:S02]  /*105d0*/  SHFL.BFLY PT, R0, R104, 0x1, 0x1f ;  /* 0x0c201f0068007f89 */ /* 0x000e6400000e0000 */
[----:B-1----:R-:W-:Y:S02]  /*105e0*/  FMNMX.FTZ R104, R104, R0, !PT ;  /* 0x0000000068687209 */ /* 0x002fe40007810000 */
[----:B------:R-:W-:Y:S02]  /*105f0*/  FMNMX.FTZ R0, R8, R108, !PT ;  /* 0x0000006c08007209 */ /* 0x000fe40007810000 */
[C---:B------:R-:W-:Y:S01]  /*10600*/  FSETP.NEU.FTZ.AND P0, PT, R104.reuse, -INF , PT ;  /* 0xff8000006800780b */ /* 0x040fe20003f1d000 */
[C---:B------:R-:W-:Y:S01]  /*10610*/  FMUL.FTZ R164, R104.reuse, c[0x0][0x2d0] ;  /* 0x0000b40068a47a20 */ /* 0x040fe20000410000 */
[----:B------:R-:W-:Y:S02]  /*10620*/  FMNMX.FTZ R0, R13, R0, !PT ;  /* 0x000000000d007209 */ /* 0x000fe40007810000 */
[----:B------:R-:W-:Y:S02]  /*10630*/  FSEL R5, R104, RZ, P0 ;  /* 0x000000ff68057208 */ /* 0x000fe40000000000 */
[----:B------:R-:W-:Y:S02]  /*10640*/  FMNMX.FTZ R0, R12, R0, !PT ;  /* 0x000000000c007209 */ /* 0x000fe40007810000 */
[----:B------:R-:W-:Y:S02]  /*10650*/  FSEL R164, R164, RZ, P0 ;  /* 0x000000ffa4a47208 */ /* 0x000fe40000000000 */
[----:B------:R-:W-:Y:S03]  /*10660*/  FMNMX.FTZ R0, R11, R0, !PT ;  /* 0x000000000b007209 */ /* 0x000fe60007810000 */
[----:B-----5:R-:W-:Y:S01]  /*10670*/  FFMA.FTZ R6, R17, c[0x0][0x2d0], -R164 ;  /* 0x0000b40011067a23 */ /* 0x020fe200000108a4 */
[----:B------:R-:W-:Y:S03]  /*10680*/  FMNMX.FTZ R0, R172, R0, !PT ;  /* 0x00000000ac007209 */ /* 0x000fe60007810000 */
[----:B------:R1:W-:Y:S01]  /*10690*/  MUFU.EX2 R238, R6 ;  /* 0x0000000600ee7308 */ /* 0x0003e20000000800 */
[----:B------:R-:W-:Y:S04]  /*106a0*/  FMNMX.FTZ R0, R174, R0, !PT ;  /* 0x00000000ae007209 */ /* 0x000fe80007810000 */
[----:B------:R-:W-:Y:S04]  /*106b0*/  FMNMX.FTZ R0, R177, R0, !PT ;  /* 0x00000000b1007209 */ /* 0x000fe80007810000 */
[----:B------:R-:W-:Y:S04]  /*106c0*/  FMNMX.FTZ R0, R178, R0, !PT ;  /* 0x00000000b2007209 */ /* 0x000fe80007810000 */
[----:B------:R-:W-:Y:S04]  /*106d0*/  FMNMX.FTZ R0, R181, R0, !PT ;  /* 0x00000000b5007209 */ /* 0x000fe80007810000 */
[----:B------:R-:W-:Y:S04]  /*106e0*/  FMNMX.FTZ R0, R183, R0, !PT ;  /* 0x00000000b7007209 */ /* 0x000fe80007810000 */
[----:B------:R-:W-:Y:S04]  /*106f0*/  FMNMX.FTZ R0, R185, R0, !PT ;  /* 0x00000000b9007209 */ /* 0x000fe80007810000 */
[----:B------:R-:W-:Y:S05]  /*10700*/  FMNMX.FTZ R0, R109, R0, !PT ;  /* 0x000000006d007209 */ /* 0x000fea0007810000 */
[----:B------:R-:W5:Y:S02]  /*10710*/  SHFL.BFLY PT, R2, R0, 0x2, 0x1f ;  /* 0x0c401f0000027f89 */ /* 0x000f6400000e0000 */
[----:B-----5:R-:W-:Y:S06]  /*10720*/  FMNMX.FTZ R0, R0, R2, !PT ;  /* 0x0000000200007209 */ /* 0x020fec0007810000 */
[----:B------:R-:W5:Y:S02]  /*10730*/  SHFL.BFLY PT, R2, R0, 0x1, 0x1f ;  /* 0x0c201f0000027f89 */ /* 0x000f6400000e0000 */
[----:B-----5:R-:W-:Y:S01]  /*10740*/  FMNMX.FTZ R102, R0, R2, !PT ;  /* 0x0000000200667209 */ /* 0x020fe20007810000 */
[--C-:B------:R-:W-:Y:S03]  /*10750*/  FFMA.FTZ R0, R19, c[0x0][0x2d0], -R110.reuse ;  /* 0x0000b40013007a23 */ /* 0x100fe6000001086e */
[C---:B------:R-:W-:Y:S01]  /*10760*/  FSETP.NEU.FTZ.AND P0, PT, R102.reuse, -INF , PT ;  /* 0xff8000006600780b */ /* 0x040fe20003f1d000 */
[----:B------:R5:W2:Y:S01]  /*10770*/  MUFU.EX2 R244, R0 ;  /* 0x0000000000f47308 */ /* 0x000aa20000000800 */
[C---:B------:R-:W-:Y:S02]  /*10780*/  FMUL.FTZ R165, R102.reuse, c[0x0][0x2d0] ;  /* 0x0000b40066a57a20 */ /* 0x040fe40000410000 */
[----:B------:R-:W-:Y:S03]  /*10790*/  FSEL R2, R102, RZ, P0 ;  /* 0x000000ff66027208 */ /* 0x000fe60000000000 */
[----:B------:R-:W-:Y:S02]  /*107a0*/  FSEL R165, R165, RZ, P0 ;  /* 0x000000ffa5a57208 */ /* 0x000fe40000000000 */
[----:B------:R-:W-:Y:S03]  /*107b0*/  ISETP.GT.AND P0, PT, R224, R249, PT ;  /* 0x000000f9e000720c */ /* 0x000fe60003f04270 */
[----:B-1----:R-:W-:Y:S04]  /*107c0*/  FFMA.FTZ R6, R12, c[0x0][0x2d0], -R165 ;  /* 0x0000b4000c067a23 */ /* 0x002fe800000108a5 */
[----:B------:R-:W-:Y:S01]  /*107d0*/  MUFU.EX2 R234, R6 ;  /* 0x0000000600ea7308 */ /* 0x000fe20000000800 */
[----:B-----5:R-:W-:Y:S01]  /*107e0*/  FFMA.FTZ R0, R25, c[0x0][0x2d0], -R110 ;  /* 0x0000b40019007a23 */ /* 0x020fe2000001086e */
[----:B--2---:R-:W-:Y:S08]  /*107f0*/  F2FP.PACK_AB R160, R245, R244 ;  /* 0x000000f4f5a0723e */ /* 0x004ff000000000ff */
        /* <DEDUP_REMOVED lines=11> */
[----:B------:R2:W5:Y:S02]  /*108b0*/  MUFU.EX2 R243, R0 ;  /* 0x0000000000f37308 */ /* 0x0005640000000800 */
[--C-:B--2---:R-:W-:Y:S01]  /*108c0*/  FFMA.FTZ R0, R14, c[0x0][0x2d0], -R164.reuse ;  /* 0x0000b4000e007a23 */ /* 0x104fe200000108a4 */
[----:B-----5:R-:W-:Y:S07]  /*108d0*/  F2FP.PACK_AB R163, R243, R242 ;  /* 0x000000f2f3a3723e */ /* 0x020fee00000000ff */
[----:B------:R2:W-:Y:S02]  /*108e0*/  MUFU.EX2 R236, R0 ;  /* 0x0000000000ec7308 */ /* 0x0005e40000000800 */
[--C-:B--2---:R-:W-:Y:S08]  /*108f0*/  FFMA.FTZ R0, R16, c[0x0][0x2d0], -R164.reuse ;  /* 0x0000b40010007a23 */ /* 0x104ff000000108a4 */
[----:B------:R2:W-:Y:S02]  /*10900*/  MUFU.EX2 R237, R0 ;  /* 0x0000000000ed7308 */ /* 0x0005e40000000800 */
[----:B--2---:R-:W-:Y:S08]  /*10910*/  FFMA.FTZ R0, R18, c[0x0][0x2d0], -R164 ;  /* 0x0000b40012007a23 */ /* 0x004ff000000108a4 */
[----:B------:R2:W-:Y:S02]  /*10920*/  MUFU.EX2 R239, R0 ;  /* 0x0000000000ef7308 */ /* 0x0005e40000000800 */
[----:B--2---:R-:W-:Y:S04]  /*10930*/  FADD.FTZ R0, -R3, R101 ;  /* 0x0000006503007221 */ /* 0x004fe80000010100 */
[----:B------:R-:W-:Y:S04]  /*10940*/  FMUL.FTZ R0, R0, c[0x0][0x2d0] ;  /* 0x0000b40000007a20 */ /* 0x000fe80000410000 */
[----:B------:R2:W5:Y:S02]  /*10950*/  MUFU.EX2 R101, R0 ;  /* 0x0000000000657308 */ /* 0x0005640000000800 */
[----:B--2---:R-:W-:Y:S02]  /*10960*/  FADD.FTZ R0, -R4, R103 ;  /* 0x0000006704007221 */ /* 0x004fe40000010100 */
[----:B------:R-:W-:Y:S02]  /*10970*/  FFMA.FTZ R4, R13, c[0x0][0x2d0], -R165 ;  /* 0x0000b4000d047a23 */ /* 0x000fe400000108a5 */
[----:B------:R-:W-:Y:S04]  /*10980*/  FMUL.FTZ R0, R0, c[0x0][0x2d0] ;  /* 0x0000b40000007a20 */ /* 0x000fe80000410000 */
[----:B------:R2:W-:Y:S01]  /*10990*/  MUFU.EX2 R233, R4 ;  /* 0x0000000400e97308 */ /* 0x0005e20000000800 */
[C---:B-----5:R-:W-:Y:S02]  /*109a0*/  FMUL.FTZ R16, R101.reuse, R124 ;  /* 0x0000007c65107220 */ /* 0x060fe40000410000 */
[C---:B------:R-:W-:Y:S02]  /*109b0*/  FMUL.FTZ R17, R101.reuse, R125 ;  /* 0x0000007d65117220 */ /* 0x040fe40000410000 */
[C---:B------:R-:W-:Y:S02]  /*109c0*/  FMUL.FTZ R32, R101.reuse, R140 ;  /* 0x0000008c65207220 */ /* 0x040fe40000410000 */
[C---:B------:R-:W-:Y:S02]  /*109d0*/  FMUL.FTZ R33, R101.reuse, R141 ;  /* 0x0000008d65217220 */ /* 0x040fe40000410000 */
[C---:B------:R-:W-:Y:S01]  /*109e0*/  FMUL.FTZ R49, R101.reuse, R157 ;  /* 0x0000009d65317220 */ /* 0x040fe20000410000 */
[----:B------:R5:W1:Y:S01]  /*109f0*/  MUFU.EX2 R100, R0 ;  /* 0x0000000000647308 */ /* 0x000a620000000800 */
        /* <DEDUP_REMOVED lines=13> */
[----:B-----5:R-:W-:Y:S02]  /*10ad0*/  FADD.FTZ R0, -R5, R107 ;  /* 0x0000006b05007221 */ /* 0x020fe40000010100 */
[--C-:B------:R-:W-:Y:S02]  /*10ae0*/  FFMA.FTZ R5, R8, c[0x0][0x2d0], -R165.reuse ;  /* 0x0000b40008057a23 */ /* 0x100fe400000108a5 */
[----:B------:R-:W-:Y:S02]  /*10af0*/  FMUL.FTZ R0, R0, c[0x0][0x2d0] ;  /* 0x0000b40000007a20 */ /* 0x000fe40000410000 */
[----:B------:R2:W5:Y:S01]  /*10b00*/  MUFU.EX2 R179, R5 ;  /* 0x0000000500b37308 */ /* 0x0005620000000800 */
[C---:B-1----:R-:W-:Y:S01]  /*10b10*/  FMUL.FTZ R6, R100.reuse, R114 ;  /* 0x0000007264067220 */ /* 0x042fe20000410000 */
[----:B------:R-:W-:Y:S01]  /*10b20*/  F2FP.PACK_AB R114, R239, R238 ;  /* 0x000000eeef72723e */ /* 0x000fe200000000ff */
[C---:B------:R-:W-:Y:S02]  /*10b30*/  FMUL.FTZ R7, R100.reuse, R115 ;  /* 0x0000007364077220 */ /* 0x040fe40000410000 */
[C---:B------:R-:W-:Y:S02]  /*10b40*/  FMUL.FTZ R18, R100.reuse, R126 ;  /* 0x0000007e64127220 */ /* 0x040fe40000410000 */
[C---:B------:R-:W-:Y:S02]  /*10b50*/  FMUL.FTZ R19, R100.reuse, R127 ;  /* 0x0000007f64137220 */ /* 0x040fe40000410000 */
[----:B------:R-:W-:Y:S01]  /*10b60*/  LDSM.16.MT88.4 R124, [R210+0x1c80] ;  /* 0x001c8000d27c783b */ /* 0x000fe20000004200 */
[----:B------:R1:W1:Y:S01]  /*10b70*/  MUFU.EX2 R3, R0 ;  /* 0x0000000000037308 */ /* 0x0002620000000800 */
        /* <DEDUP_REMOVED lines=8> */
[----:B-----5:R-:W-:Y:S01]  /*10c00*/  F2FP.PACK_AB R113, R233, R179 ;  /* 0x000000b3e971723e */ /* 0x020fe200000000ff */
[C---:B------:R-:W-:Y:S02]  /*10c10*/  FMUL.FTZ R66, R100.reuse, R66 ;  /* 0x0000004264427220 */ /* 0x040fe40000410000 */
[C---:B------:R-:W-:Y:S02]  /*10c20*/  FMUL.FTZ R67, R100.reuse, R67 ;  /* 0x0000004364437220 */ /* 0x040fe40000410000 */
[C---:B------:R-:W-:Y:S01]  /*10c30*/  FMUL.FTZ R70, R100.reuse, R70 ;  /* 0x0000004664467220 */ /* 0x040fe20000410000 */
[-C--:B------:R-:W-:Y:S01]  /*10c40*/  HMMA.16816.F32 R4, R160, R20.reuse, R4 ;  /* 0x00000014a004723c */ /* 0x080fe20000001804 */
[----:B------:R-:W-:Y:S02]  /*10c50*/  FMUL.FTZ R71, R100, R71 ;  /* 0x0000004764477220 */ /* 0x000fe40000410000 */
[----:B-1----:R-:W-:Y:S02]  /*10c60*/  FFMA.FTZ R0, R11, c[0x0][0x2d0], -R165 ;  /* 0x0000b4000b007a23 */ /* 0x002fe400000108a5 */
[C---:B------:R-:W-:Y:S02]  /*10c70*/  FMUL.FTZ R8, R3.reuse, R116 ;  /* 0x0000007403087220 */ /* 0x040fe40000410000 */
        /* <DEDUP_REMOVED lines=32> */
[----:B------:R1:W5:Y:S01]  /*10e80*/  MUFU.EX2 R231, R2 ;  /* 0x0000000200e77308 */ /* 0x0003620000000800 */
        /* <DEDUP_REMOVED lines=9> */
[----:B------:R-:W2:Y:S01]  /*10f20*/  LDSM.16.MT88.4 R120, [R210+0x2480] ;  /* 0x00248000d278783b */ /* 0x000ea20000004200 */
        /* <DEDUP_REMOVED lines=20> */
[----:B-1----:R-:W-:Y:S01]  /*11070*/  FFMA.FTZ R2, R48, c[0x0][0x2d0], -R111 ;  /* 0x0000b40030027a23 */ /* 0x002fe2000001086f */
[C---:B------:R-:W-:Y:S01]  /*11080*/  HMMA.16816.F32 R24, R112.reuse, R36, R24 ;  /* 0x000000247018723c */ /* 0x040fe20000001818 */
[C---:B------:R-:W-:Y:S02]  /*11090*/  FMUL.FTZ R48, R101.reuse, R156 ;  /* 0x0000009c65307220 */ /* 0x040fe40000410000 */
[----:B------:R1:W1:Y:S01]  /*110a0*/  MUFU.EX2 R229, R2 ;  /* 0x0000000200e57308 */ /* 0x0002620000000800 */
        /* <DEDUP_REMOVED lines=12> */
[----:B-1----:R-:W-:Y:S02]  /*11170*/  FFMA.FTZ R2, R166, c[0x0][0x2d0], -R110 ;  /* 0x0000b400a6027a23 */ /* 0x002fe4000001086e */
        /* <DEDUP_REMOVED lines=8> */
[C---:B------:R-:W-:Y:S01]  /*11200*/  FMUL.FTZ R93, R3.reuse, R93 ;  /* 0x0000005d035d7220 */ /* 0x040fe20000410000 */
[C---:B------:R-:W-:Y:S01]  /*11210*/  HMMA.16816.F32 R40, R112.reuse, R116, R40 ;  /* 0x000000747028723c */ /* 0x040fe20000001828 */
[C---:B------:R-:W-:Y:S03]  /*11220*/  FMUL.FTZ R94, R0.reuse, R94 ;  /* 0x0000005e005e7220 */ /* 0x040fe60000410000 */
[----:B------:R-:W-:Y:S02]  /*11230*/  FMUL.FTZ R95, R0, R95 ;  /* 0x0000005f005f7220 */ /* 0x000fe40000410000 */
[----:B---3--:R-:W-:Y:S02]  /*11240*/  FFMA.FTZ R3, R3, R251, R236 ;  /* 0x000000fb03037223 */ /* 0x008fe400000100ec */
[-C--:B------:R-:W-:Y:S01]  /*11250*/  HMMA.16816.F32 R44, R112, R118.reuse, R44 ;  /* 0x00000076702c723c */ /* 0x080fe2000000182c */
[----:B------:R-:W-:Y:S03]  /*11260*/  FFMA.FTZ R100, R100, R252, R240 ;  /* 0x000000fc64647223 */ /* 0x000fe600000100f0 */
[----:B-1----:R-:W-:Y:S02]  /*11270*/  FFMA.FTZ R2, R167, c[0x0][0x2d0], -R110 ;  /* 0x0000b400a7027a23 */ /* 0x002fe4000001086e */
[----:B------:R-:W-:Y:S02]  /*11280*/  FADD.FTZ R3, R237, R3 ;  /* 0x00000003ed037221 */ /* 0x000fe40000010000 */
[C---:B------:R-:W-:Y:S01]  /*11290*/  HMMA.16816.F32 R48, R160.reuse, R118, R48 ;  /* 0x00000076a030723c */ /* 0x040fe20000001830 */
[----:B------:R1:W2:Y:S01]  /*112a0*/  MUFU.EX2 R206, R2 ;  /* 0x0000000200ce7308 */ /* 0x0002a20000000800 */
[----:B------:R-:W3:Y:S02]  /*112b0*/  LDSM.16.MT88.4 R116, [R209+0x3080] ;  /* 0x00308000d174783b */ /* 0x000ee40000004200 */
[----:B------:R-:W-:Y:S04]  /*112c0*/  FADD.FTZ R100, R241, R100 ;  /* 0x00000064f1647221 */ /* 0x000fe80000010000 */
[-C--:B------:R-:W-:Y:S01]  /*112d0*/  HMMA.16816.F32 R52, R160, R120.reuse, R52 ;  /* 0x00000078a034723c */ /* 0x080fe20000001834 */
[----:B------:R-:W-:Y:S07]  /*112e0*/  FADD.FTZ R100, R242, R100 ;  /* 0x00000064f2647221 */ /* 0x000fee0000010000 */
[C---:B------:R-:W-:Y:S08]  /*112f0*/  HMMA.16816.F32 R56, R112.reuse, R120, R56 ;  /* 0x000000787038723c */ /* 0x040ff00000001838 */
[-C--:B------:R-:W-:Y:S01]  /*11300*/  HMMA.16816.F32 R60, R112, R122.reuse, R60 ;  /* 0x0000007a703c723c */ /* 0x080fe2000000183c */
[--C-:B-1----:R-:W-:Y:S04]  /*11310*/  FFMA.FTZ R2, R168, c[0x0][0x2d0], -R111.reuse ;  /* 0x0000b400a8027a23 */ /* 0x102fe8000001086f */
[----:B------:R1:W-:Y:S03]  /*11320*/  MUFU.EX2 R205, R2 ;  /* 0x0000000200cd7308 */ /* 0x0003e60000000800 */
[C---:B------:R-:W-:Y:S01]  /*11330*/  HMMA.16816.F32 R64, R160.reuse, R122, R64 ;  /* 0x0000007aa040723c */ /* 0x040fe20000001840 */
[----:B------:R-:W2:Y:S07]  /*11340*/  LDSM.16.MT88.4 R120, [R210+0x3080] ;  /* 0x00308000d278783b */ /* 0x000eae0000004200 */
[-C--:B---3--:R-:W-:Y:S08]  /*11350*/  HMMA.16816.F32 R68, R160, R116.reuse, R68 ;  /* 0x00000074a044723c */ /* 0x088ff00000001844 */
[C---:B------:R-:W-:Y:S01]  /*11360*/  HMMA.16816.F32 R72, R112.reuse, R116, R72 ;  /* 0x000000747048723c */ /* 0x040fe20000001848 */
[----:B-1----:R-:W-:Y:S07]  /*11370*/  FFMA.FTZ R2, R170, c[0x0][0x2d0], -R111 ;  /* 0x0000b400aa027a23 */ /* 0x002fee000001086f */
[-C--:B------:R-:W-:Y:S01]  /*11380*/  HMMA.16816.F32 R76, R112, R118.reuse, R76 ;  /* 0x00000076704c723c */ /* 0x080fe2000000184c */
[----:B------:R1:W3:Y:S07]  /*11390*/  MUFU.EX2 R204, R2 ;  /* 0x0000000200cc7308 */ /* 0x0002ee0000000800 */
[C---:B------:R-:W-:Y:S01]  /*113a0*/  HMMA.16816.F32 R80, R160.reuse, R118, R80 ;  /* 0x00000076a050723c */ /* 0x040fe20000001850 */
[----:B------:R-:W4:Y:S07]  /*113b0*/  LDSM.16.MT88.4 R116, [R209+0x1c80] ;  /* 0x001c8000d174783b */ /* 0x000f2e0000004200 */
[-C--:B--2---:R-:W-:Y:S08]  /*113c0*/  HMMA.16816.F32 R84, R160, R120.reuse, R84 ;  /* 0x00000078a054723c */ /* 0x084ff00000001854 */
[C---:B------:R-:W-:Y:S01]  /*113d0*/  HMMA.16816.F32 R88, R112.reuse, R120, R88 ;  /* 0x000000787058723c */ /* 0x040fe20000001858 */
[--C-:B-1----:R-:W-:Y:S04]  /*113e0*/  FFMA.FTZ R2, R169, c[0x0][0x2d0], -R164.reuse ;  /* 0x0000b400a9027a23 */ /* 0x102fe800000108a4 */
[----:B------:R1:W-:Y:S03]  /*113f0*/  MUFU.EX2 R203, R2 ;  /* 0x0000000200cb7308 */ /* 0x0003e60000000800 */
[-C--:B------:R-:W-:Y:S07]  /*11400*/  HMMA.16816.F32 R92, R112, R122.reuse, R92 ;  /* 0x0000007a705c723c */ /* 0x080fee000000185c */
[----:B-----5:R-:W-:Y:S01]  /*11410*/  F2FP.PACK_AB R112, R231, R232 ;  /* 0x000000e8e770723e */ /* 0x020fe200000000ff */
[----:B------:R-:W-:Y:S01]  /*11420*/  HMMA.16816.F32 R96, R160, R122, R96 ;  /* 0x0000007aa060723c */ /* 0x000fe20000001860 */
[----:B------:R-:W-:Y:S03]  /*11430*/  F2FP.PACK_AB R113, R229, R230 ;  /* 0x000000e6e571723e */ /* 0x000fe600000000ff */
[----:B------:R-:W-:Y:S02]  /*11440*/  F2FP.PACK_AB R114, R206, R207 ;  /* 0x000000cfce72723e */ /* 0x000fe400000000ff */
[----:B---3--:R-:W-:Y:S07]  /*11450*/  F2FP.PACK_AB R115, R204, R205 ;  /* 0x000000cdcc73723e */ /* 0x008fee00000000ff */
[-C--:B----4-:R-:W-:Y:S01]  /*11460*/  HMMA.16816.F32 R4, R112, R116.reuse, R4 ;  /* 0x000000747004723c */ /* 0x090fe20000001804 */
        /* <DEDUP_REMOVED lines=47> */
[----:B------:R2:W-:Y:S03]  /*11760*/  MUFU.EX2 R194, R2 ;  /* 0x0000000200c27308 */ /* 0x0005e60000000800 */
[C---:B------:R-:W-:Y:S07]  /*11770*/  HMMA.16816.F32 R64, R112.reuse, R118, R64 ;  /* 0x000000767040723c */ /* 0x040fee0000001840 */
[----:B------:R-:W3:Y:S01]  /*11780*/  MUFU.EX2 R193, R110 ;  /* 0x0000006e00c17308 */ /* 0x000ee20000000800 */
[-C--:B-1----:R-:W-:Y:S08]  /*11790*/  HMMA.16816.F32 R68, R112, R124.reuse, R68 ;  /* 0x0000007c7044723c */ /* 0x082ff00000001844 */
[C---:B------:R-:W-:Y:S01]  /*117a0*/  HMMA.16816.F32 R72, R120.reuse, R124, R72 ;  /* 0x0000007c7848723c */ /* 0x040fe20000001848 */
[--C-:B--2---:R-:W-:Y:S02]  /*117b0*/  FFMA.FTZ R2, R190, c[0x0][0x2d0], -R111.reuse ;  /* 0x0000b400be027a23 */ /* 0x104fe4000001086f */
[----:B------:R-:W2:Y:S05]  /*117c0*/  LDL.LU R190, [R1+0x8] ;  /* 0x0000080001be7983 */ /* 0x000eaa0000300800 */
[-C--:B------:R-:W-:Y:S01]  /*117d0*/  HMMA.16816.F32 R76, R120, R126.reuse, R76 ;  /* 0x0000007e784c723c */ /* 0x080fe2000000184c */
[----:B------:R1:W-:Y:S03]  /*117e0*/  MUFU.EX2 R186, R2 ;  /* 0x0000000200ba7308 */ /* 0x0003e60000000800 */
[----:B------:R-:W-:Y:S01]  /*117f0*/  FFMA.FTZ R111, R191, c[0x0][0x2d0], -R111 ;  /* 0x0000b400bf6f7a23 */ /* 0x000fe2000001086f */
[----:B---3--:R-:W-:Y:S03]  /*11800*/  F2FP.PACK_AB R110, R193, R194 ;  /* 0x000000c2c16e723e */ /* 0x008fe600000000ff */
[C---:B------:R-:W-:Y:S03]  /*11810*/  HMMA.16816.F32 R80, R112.reuse, R126, R80 ;  /* 0x0000007e7050723c */ /* 0x040fe60000001850 */
[----:B------:R-:W3:Y:S05]  /*11820*/  MUFU.EX2 R184, R111 ;  /* 0x0000006f00b87308 */ /* 0x000eea0000000800 */
[-C--:B----4-:R-:W-:Y:S08]  /*11830*/  HMMA.16816.F32 R84, R112, R128.reuse, R84 ;  /* 0x000000807054723c */ /* 0x090ff00000001854 */
[C---:B------:R-:W-:Y:S01]  /*11840*/  HMMA.16816.F32 R88, R120.reuse, R128, R88 ;  /* 0x000000807858723c */ /* 0x040fe20000001858 */
[--C-:B-1----:R-:W-:Y:S04]  /*11850*/  FFMA.FTZ R2, R187, c[0x0][0x2d0], -R164.reuse ;  /* 0x0000b400bb027a23 */ /* 0x102fe800000108a4 */
[----:B------:R1:W-:Y:S03]  /*11860*/  MUFU.EX2 R182, R2 ;  /* 0x0000000200b67308 */ /* 0x0003e60000000800 */
[-C--:B------:R-:W-:Y:S01]  /*11870*/  HMMA.16816.F32 R92, R120, R130.reuse, R92 ;  /* 0x00000082785c723c */ /* 0x080fe2000000185c */
[----:B---3--:R-:W-:Y:S07]  /*11880*/  F2FP.PACK_AB R111, R184, R186 ;  /* 0x000000bab86f723e */ /* 0x008fee00000000ff */
[----:B------:R-:W-:Y:S01]  /*11890*/  HMMA.16816.F32 R96, R112, R130, R96 ;  /* 0x000000827060723c */ /* 0x000fe20000001860 */
[--C-:B-1----:R-:W-:Y:S04]  /*118a0*/  FFMA.FTZ R2, R188, c[0x0][0x2d0], -R164.reuse ;  /* 0x0000b400bc027a23 */ /* 0x102fe800000108a4 */
[----:B------:R1:W3:Y:S02]  /*118b0*/  MUFU.EX2 R178, R2 ;  /* 0x0000000200b27308 */ /* 0x0002e40000000800 */
[--C-:B-1----:R-:W-:Y:S01]  /*118c0*/  FFMA.FTZ R2, R192, c[0x0][0x2d0], -R164.reuse ;  /* 0x0000b400c0027a23 */ /* 0x102fe200000108a4 */
[----:B---3--:R-:W-:Y:S01]  /*118d0*/  F2FP.PACK_AB R160, R178, R182 ;  /* 0x000000b6b2a0723e */ /* 0x008fe200000000ff */
[----:B------:R-:W-:Y:S06]  /*118e0*/  FFMA.FTZ R164, R189, c[0x0][0x2d0], -R164 ;  /* 0x0000b400bda47a23 */ /* 0x000fec00000108a4 */
[----:B------:R1:W-:Y:S10]  /*118f0*/  MUFU.EX2 R180, R2 ;  /* 0x0000000200b47308 */ /* 0x0003f40000000800 */
[----:B------:R-:W3:Y:S01]  /*11900*/  MUFU.EX2 R177, R164 ;  /* 0x000000a400b17308 */ /* 0x000ee20000000800 */
[--C-:B-1----:R-:W-:Y:S09]  /*11910*/  FFMA.FTZ R2, R181, c[0x0][0x2d0], -R165.reuse ;  /* 0x0000b400b5027a23 */ /* 0x102ff200000108a5 */
[----:B------:R1:W-:Y:S01]  /*11920*/  MUFU.EX2 R173, R2 ;  /* 0x0000000200ad7308 */ /* 0x0003e20000000800 */
[----:B---3--:R-:W-:Y:S01]  /*11930*/  F2FP.PACK_AB R162, R177, R180 ;  /* 0x000000b4b1a2723e */ /* 0x008fe200000000ff */
[--C-:B-1----:R-:W-:Y:S08]  /*11940*/  FFMA.FTZ R2, R183, c[0x0][0x2d0], -R165.reuse ;  /* 0x0000b400b7027a23 */ /* 0x102ff000000108a5 */
[----:B------:R1:W3:Y:S02]  /*11950*/  MUFU.EX2 R172, R2 ;  /* 0x0000000200ac7308 */ /* 0x0002e40000000800 */
[--C-:B-1----:R-:W-:Y:S01]  /*11960*/  FFMA.FTZ R2, R185, c[0x0][0x2d0], -R165.reuse ;  /* 0x0000b400b9027a23 */ /* 0x102fe200000108a5 */
[----:B---3--:R-:W-:Y:S01]  /*11970*/  F2FP.PACK_AB R161, R172, R173 ;  /* 0x000000adaca1723e */ /* 0x008fe200000000ff */
        /* <DEDUP_REMOVED lines=8> */
[C---:B------:R-:W-:Y:S07]  /*11a00*/  HMMA.16816.F32 R116, R160.reuse, R132, R8 ;  /* 0x00000084a074723c */ /* 0x040fee0000001808 */
[----:B------:R-:W-:Y:S01]  /*11a10*/  FADD.FTZ R8, R238, R3 ;  /* 0x00000003ee087221 */ /* 0x000fe20000010000 */
[-C--:B------:R-:W-:Y:S01]  /*11a20*/  HMMA.16816.F32 R120, R160, R134.reuse, R12 ;  /* 0x00000086a078723c */ /* 0x080fe2000000180c */
[----:B------:R-:W-:Y:S03]  /*11a30*/  FFMA.FTZ R3, R0, R250, R179 ;  /* 0x000000fa00037223 */ /* 0x000fe600000100b3 */
[----:B------:R-:W-:Y:S02]  /*11a40*/  FADD.FTZ R0, R239, R8 ;  /* 0x00000008ef007221 */ /* 0x000fe40000010000 */
[----:B------:R-:W-:Y:S02]  /*11a50*/  FADD.FTZ R3, R233, R3 ;  /* 0x00000003e9037221 */ /* 0x000fe40000010000 */
[C---:B------:R-:W-:Y:S01]  /*11a60*/  HMMA.16816.F32 R124, R108.reuse, R134, R16 ;  /* 0x000000866c7c723c */ /* 0x040fe20000001810 */
[----:B------:R-:W-:Y:S03]  /*11a70*/  FADD.FTZ R8, R203, R0 ;  /* 0x00000000cb087221 */ /* 0x000fe60000010000 */
[----:B------:R-:W-:Y:S04]  /*11a80*/  FADD.FTZ R3, R234, R3 ;  /* 0x00000003ea037221 */ /* 0x000fe80000010000 */
[-C--:B------:R-:W-:Y:S01]  /*11a90*/  HMMA.16816.F32 R128, R108, R140.reuse, R20 ;  /* 0x0000008c6c80723c */ /* 0x080fe20000001814 */
[----:B------:R-:W-:Y:S04]  /*11aa0*/  FADD.FTZ R3, R235, R3 ;  /* 0x00000003eb037221 */ /* 0x000fe80000010000 */
[----:B------:R-:W-:Y:S03]  /*11ab0*/  FADD.FTZ R3, R199, R3 ;  /* 0x00000003c7037221 */ /* 0x000fe60000010000 */
[C---:B------:R-:W-:Y:S01]  /*11ac0*/  HMMA.16816.F32 R132, R160.reuse, R140, R24 ;  /* 0x0000008ca084723c */ /* 0x040fe20000001818 */
[----:B------:R-:W-:Y:S04]  /*11ad0*/  FADD.FTZ R3, R176, R3 ;  /* 0x00000003b0037221 */ /* 0x000fe80000010000 */
[----:B------:R-:W-:Y:S03]  /*11ae0*/  FADD.FTZ R3, R174, R3 ;  /* 0x00000003ae037221 */ /* 0x000fe60000010000 */
[-C--:B------:R-:W-:Y:S01]  /*11af0*/  HMMA.16816.F32 R136, R160, R142.reuse, R28 ;  /* 0x0000008ea088723c */ /* 0x080fe2000000181c */
[----:B------:R-:W-:Y:S07]  /*11b00*/  FADD.FTZ R3, R175, R3 ;  /* 0x00000003af037221 */ /* 0x000fee0000010000 */
[C---:B------:R-:W-:Y:S08]  /*11b10*/  HMMA.16816.F32 R140, R108.reuse, R142, R32 ;  /* 0x0000008e6c8c723c */ /* 0x040ff00000001820 */
[-C--:B------:R-:W-:Y:S08]  /*11b20*/  HMMA.16816.F32 R144, R108, R156.reuse, R36 ;  /* 0x0000009c6c90723c */ /* 0x080ff00000001824 */
[C---:B------:R-:W-:Y:S08]  /*11b30*/  HMMA.16816.F32 R148, R160.reuse, R156, R40 ;  /* 0x0000009ca094723c */ /* 0x040ff00000001828 */
[-C--:B------:R-:W-:Y:S08]  /*11b40*/  HMMA.16816.F32 R152, R160, R158.reuse, R44 ;  /* 0x0000009ea098723c */ /* 0x080ff0000000182c */
[C---:B------:R-:W-:Y:S08]  /*11b50*/  HMMA.16816.F32 R156, R108.reuse, R158, R48 ;  /* 0x0000009e6c9c723c */ /* 0x040ff00000001830 */
[-C--:B-1----:R-:W-:Y:S01]  /*11b60*/  HMMA.16816.F32 R52, R108, R164.reuse, R52 ;  /* 0x000000a46c34723c */ /* 0x082fe20000001834 */
[----:B--2---:R-:W-:Y:S04]  /*11b70*/  FFMA.FTZ R101, R101, R190, R244 ;  /* 0x000000be65657223 */ /* 0x004fe800000100f4 */
[----:B------:R-:W-:Y:S01]  /*11b80*/  FADD.FTZ R2, R245, R101 ;  /* 0x00000065f5027221 */ /* 0x000fe20000010000 */
[----:B------:R-:W-:Y:S02]  /*11b90*/  MOV R101, R106 ;  /* 0x0000006a00657202 */ /* 0x000fe40000000f00 */
[C---:B------:R-:W-:Y:S01]  /*11ba0*/  HMMA.16816.F32 R56, R160.reuse, R164, R56 ;  /* 0x000000a4a038723c */ /* 0x040fe20000001838 */
[----:B------:R-:W-:Y:S04]  /*11bb0*/  FADD.FTZ R2, R246, R2 ;  /* 0x00000002f6027221 */ /* 0x000fe80000010000 */
[----:B------:R-:W-:Y:S02]  /*11bc0*/  FADD.FTZ R9, R247, R2 ;  /* 0x00000002f7097221 */ /* 0x000fe40000010000 */
[----:B------:R-:W-:Y:S01]  /*11bd0*/  FADD.FTZ R2, R243, R100 ;  /* 0x00000064f3027221 */ /* 0x000fe20000010000 */
[-C--:B------:R-:W-:Y:S01]  /*11be0*/  HMMA.16816.F32 R60, R160, R166.reuse, R60 ;  /* 0x000000a6a03c723c */ /* 0x080fe2000000183c */
[----:B------:R-:W-:Y:S03]  /*11bf0*/  FADD.FTZ R9, R232, R9 ;  /* 0x00000009e8097221 */ /* 0x000fe60000010000 */
[----:B------:R-:W-:Y:S01]  /*11c00*/  FADD.FTZ R10, R230, R2 ;  /* 0x00000002e60a7221 */ /* 0x000fe20000010000 */
[-C--:B------:R-:W-:Y:S01]  /*11c10*/  MOV R100, R102.reuse ;  /* 0x0000006600647202 */ /* 0x080fe20000000f00 */
[----:B------:R-:W-:Y:S02]  /*11c20*/  FADD.FTZ R2, R231, R9 ;  /* 0x00000009e7027221 */ /* 0x000fe40000010000 */
[C---:B------:R-:W-:Y:S01]  /*11c30*/  HMMA.16816.F32 R64, R108.reuse, R166, R64 ;  /* 0x000000a66c40723c */ /* 0x040fe20000001840 */
[----:B------:R-:W-:Y:S03]  /*11c40*/  FADD.FTZ R0, R229, R10 ;  /* 0x0000000ae5007221 */ /* 0x000fe60000010000 */
[----:B------:R-:W-:Y:S02]  /*11c50*/  FADD.FTZ R10, R207, R2 ;  /* 0x00000002cf0a7221 */ /* 0x000fe40000010000 */
[----:B------:R-:W-:Y:S02]  /*11c60*/  FADD.FTZ R9, R202, R8 ;  /* 0x00000008ca097221 */ /* 0x000fe40000010000 */
[-C--:B------:R-:W-:Y:S01]  /*11c70*/  HMMA.16816.F32 R68, R108, R168.reuse, R68 ;  /* 0x000000a86c44723c */ /* 0x080fe20000001844 */
[----:B------:R-:W-:Y:S03]  /*11c80*/  FADD.FTZ R8, R205, R0 ;  /* 0x00000000cd087221 */ /* 0x000fe60000010000 */
[----:B------:R-:W-:Y:S02]  /*11c90*/  FADD.FTZ R0, R206, R10 ;  /* 0x0000000ace007221 */ /* 0x000fe40000010000 */
[----:B------:R-:W-:Y:S02]  /*11ca0*/  FADD.FTZ R2, R201, R9 ;  /* 0x00000009c9027221 */ /* 0x000fe40000010000 */
[C---:B------:R-:W-:Y:S08]  /*11cb0*/  HMMA.16816.F32 R72, R160.reuse, R168, R72 ;  /* 0x000000a8a048723c */ /* 0x040ff00000001848 */
[-C--:B------:R-:W-:Y:S08]  /*11cc0*/  HMMA.16816.F32 R76, R160, R170.reuse, R76 ;  /* 0x000000aaa04c723c */ /* 0x080ff0000000184c */
[C---:B------:R-:W-:Y:S08]  /*11cd0*/  HMMA.16816.F32 R80, R108.reuse, R170, R80 ;  /* 0x000000aa6c50723c */ /* 0x040ff00000001850 */
[-C--:B------:R-:W-:Y:S08]  /*11ce0*/  HMMA.16816.F32 R84, R108, R4.reuse, R84 ;  /* 0x000000046c54723c */ /* 0x080ff00000001854 */
        /* <DEDUP_REMOVED lines=22> */
[----:B------:R-:W-:Y:S01]  /*11e50*/  FADD.FTZ R2, R107, R2 ;  /* 0x000000026b027221 */ /* 0x000fe20000010000 */
[----:B------:R-:W-:Y:S02]  /*11e60*/  MOV R107, R104 ;  /* 0x00000068006b7202 */ /* 0x000fe40000000f00 */
[----:B------:R2:W-:Y:S01]  /*11e70*/  STL [R1+0xc], R3 ;  /* 0x00000c0301007387 */ /* 0x0005e20000100800 */
[----:B------:R-:W-:Y:S01]  /*11e80*/  FADD.FTZ R2, R103, R2 ;  /* 0x0000000267027221 */ /* 0x000fe20000010000 */
[----:B------:R-:W-:Y:S04]  /*11e90*/  MOV R103, R105 ;  /* 0x0000006900677202 */ /* 0x000fe80000000f00 */
[----:B------:R2:W-:Y:S01]  /*11ea0*/  STL [R1+0x10], R2 ;  /* 0x0000100201007387 */ /* 0x0005e20000100800 */
[----:B-1----:R-:W-:Y:S04]  /*11eb0*/  IADD3 R0, R224, -0x1, RZ ;  /* 0xffffffffe0007810 */ /* 0x002fe80007ffe0ff */
[----:B------:R-:W-:Y:S01]  /*11ec0*/  MOV R224, R0 ;  /* 0x0000000000e07202 */ /* 0x000fe20000000f00 */
[----:B--2---:R-:W-:-:S05]  /*11ed0*/  @P0 BRA `(.L_x_243) ;  /* 0xffffb9d000000947 */ /* 0x004fca000383ffff */
.L_x_222:
[----:B------:R-:W2:Y:S04]  /*11ee0*/  LDL.LU R0, [R1+0x8] ;  /* 0x0000080001007983 */ /* 0x000ea80000300800 */
[----:B-1----:R-:W3:Y:S04]  /*11ef0*/  LDL.LU R3, [R1+0x4] ;  /* 0x0000040001037983 */ /* 0x002ee80000300800 */
        /* <DEDUP_REMOVED lines=25> */
[----:B------:R-:W-:Y:S01]  /*12090*/  FSETP.NE.FTZ.AND P2, PT, R5, RZ, PT ;  /* 0x000000ff0500720b */ /* 0x000fe20003f55000 */
[----:B----4-:R-:W-:-:S03]  /*120a0*/  FADD.FTZ R7, R2, R8 ;  /* 0x0000000802077221 */ /* 0x010fc60000010000 */
[----:B------:R-:W-:Y:S02]  /*120b0*/  FSETP.NE.FTZ.AND P1, PT, R6, RZ, PT ;  /* 0x000000ff0600720b */ /* 0x000fe40003f35000 */
[----:B------:R-:W-:-:S03]  /*120c0*/  MOV R2, RZ ;  /* 0x000000ff00027202 */ /* 0x000fc60000000f00 */
[----:B------:R-:W1:Y:S01]  /*120d0*/  @P3 MUFU.RCP R0, R4 ;  /* 0x0000000400003308 */ /* 0x000e620000001000 */
[----:B------:R-:W-:-:S07]  /*120e0*/  FSETP.NE.FTZ.AND P0, PT, R7, RZ, PT ;  /* 0x000000ff0700720b */ /* 0x000fce0003f15000 */
[----:B------:R-:W-:Y:S01]  /*120f0*/  @P2 MUFU.RCP R3, R5 ;  /* 0x0000000500032308 */ /* 0x000fe20000001000 */
[----:B-1----:R-:W-:-:S07]  /*12100*/  FMUL.FTZ R112, R0, R112 ;  /* 0x0000007000707220 */ /* 0x002fce0000410000 */
        /* <DEDUP_REMOVED lines=19> */
[C---:B------:R-:W-:Y:S01]  /*12240*/  FMUL.FTZ R68, R0.reuse, R68 ;  /* 0x0000004400447220 */ /* 0x040fe20000410000 */
[----:B------:R-:W-:Y:S01]  /*12250*/  @P0 MUFU.LG2 R5, R7 ;  /* 0x0000000700050308 */ /* 0x000fe20000000c00 */
        /* <DEDUP_REMOVED lines=8> */
[C---:B-1----:R-:W-:Y:S02]  /*122e0*/  FMUL.FTZ R116, R2.reuse, R116 ;  /* 0x0000007402747220 */ /* 0x042fe40000410000 */
[----:B------:R-:W-:-:S02]  /*122f0*/  FMUL.FTZ R117, R2, R117 ;  /* 0x0000007502757220 */ /* 0x000fc40000410000 */
[C---:B------:R-:W-:Y:S01]  /*12300*/  FMUL.FTZ R120, R2.reuse, R120 ;  /* 0x0000007802787220 */ /* 0x040fe20000410000 */
[----:B------:R1:W2:Y:S01]  /*12310*/  @P0 MUFU.RCP R0, R7 ;  /* 0x0000000700000308 */ /* 0x0002a20000001000 */
[C---:B------:R-:W-:Y:S02]  /*12320*/  FMUL.FTZ R121, R2.reuse, R121 ;  /* 0x0000007902797220 */ /* 0x040fe40000410000 */
[C---:B------:R-:W-:Y:S02]  /*12330*/  FMUL.FTZ R132, R2.reuse, R132 ;  /* 0x0000008402847220 */ /* 0x040fe40000410000 */
[C---:B------:R-:W-:Y:S02]  /*12340*/  FMUL.FTZ R133, R2.reuse, R133 ;  /* 0x0000008502857220 */ /* 0x040fe40000410000 */
[C---:B------:R-:W-:Y:S02]  /*12350*/  FMUL.FTZ R136, R2.reuse, R136 ;  /* 0x0000008802887220 */ /* 0x040fe40000410000 */
[----:B------:R-:W-:-:S02]  /*12360*/  FMUL.FTZ R137, R2, R137 ;  /* 0x0000008902897220 */ /* 0x000fc40000410000 */
[C---:B------:R-:W-:Y:S02]  /*12370*/  FMUL.FTZ R148, R2.reuse, R148 ;  /* 0x0000009402947220 */ /* 0x040fe40000410000 */
[C---:B------:R-:W-:Y:S02]  /*12380*/  FMUL.FTZ R149, R2.reuse, R149 ;  /* 0x0000009502957220 */ /* 0x040fe40000410000 */
[C---:B------:R-:W-:Y:S01]  /*12390*/  FMUL.FTZ R152, R2.reuse, R152 ;  /* 0x0000009802987220 */ /* 0x040fe20000410000 */
[----:B-1----:R-:W-:Y:S01]  /*123a0*/  @P0 MOV R7, 0x3f317218 ;  /* 0x3f31721800070802 */ /* 0x002fe20000000f00 */
        /* <DEDUP_REMOVED lines=70> */
[----:B------:R-:W-:Y:S02]  /*12810*/  @P0 FMUL.FTZ R3, R5, 0.69314718246459960938 ;  /* 0x3f31721805030820 */ /* 0x000fe40000410000 */
[----:B------:R-:W-:-:S02]  /*12820*/  @P0 FMUL.FTZ R0, R7, c[0x0][0x2d0] ;  /* 0x0000b40007000a20 */ /* 0x000fc40000410000 */
[----:B------:R-:W-:Y:S02]  /*12830*/  @P3 FFMA.FTZ R30, R9, R106, R10 ;  /* 0x0000006a091e3223 */ /* 0x000fe4000001000a */
[----:B------:R-:W-:Y:S02]  /*12840*/  @P2 FFMA.FTZ R31, R4, R105, R8 ;  /* 0x00000069041f2223 */ /* 0x000fe40000010008 */
[----:B------:R-:W-:Y:S02]  /*12850*/  @P1 FFMA.FTZ R32, R2, R104, R6 ;  /* 0x0000006802201223 */ /* 0x000fe40000010006 */
[----:B------:R-:W-:Y:S02]  /*12860*/  @P0 FFMA.FTZ R33, R0, R100, R3 ;  /* 0x0000006400210223 */ /* 0x000fe40000010003 */
.L_x_167:
[----:B--2---:R-:W-:Y:S05]  /*12870*/  @P4 BRA `(.L_x_244) ;  /* 0x0000166000004947 */ /* 0x004fea0003800000 */
[----:B------:R-:W2:Y:S01]  /*12880*/  S2R R11, SR_TID.X ;  /* 0x00000000000b7919 */ /* 0x000ea20000002100 */
[----:B------:R-:W-:Y:S01]  /*12890*/  ULDC.64 UR4, c[0x0][0x490] ;  /* 0x0001240000047ab9 */ /* 0x000fe20000000a00 */
[----:B------:R-:W-:Y:S01]  /*128a0*/  F2FP.PACK_AB R62, R63, R62 ;  /* 0x0000003e3f3e723e */ /* 0x000fe200000000ff */
[----:B------:R-:W-:Y:S01]  /*128b0*/  UIMAD UR10, UR6, UR4, URZ ;  /* 0x00000004060a72a4 */ /* 0x000fe2000f8e023f */
[----:B------:R-:W3:Y:S01]  /*128c0*/  S2R R13, SR_CTAID.Z ;  /* 0x00000000000d7919 */ /* 0x000ee20000002700 */
[----:B------:R-:W-:Y:S01]  /*128d0*/  UIMAD.WIDE.U32 UR12, UR7, UR4, URZ ;  /* 0x00000004070c72a5 */ /* 0x000fe2000f8e003f */
[----:B------:R-:W-:Y:S01]  /*128e0*/  F2FP.PACK_AB R60, R61, R60 ;  /* 0x0000003c3d3c723e */ /* 0x000fe200000000ff */
[----:B------:R-:W-:Y:S01]  /*128f0*/  UIMAD UR10, UR7, UR5, UR10 ;  /* 0x00000005070a72a4 */ /* 0x000fe2000f8e020a */
[----:B------:R-:W4:Y:S01]  /*12900*/  S2R R63, SR_CTAID.X ;  /* 0x00000000003f7919 */ /* 0x000f220000002500 */
[----:B------:R-:W-:Y:S01]  /*12910*/  IMAD.MOV.U32 R61, RZ, RZ, c[0x0][0x4e8] ;  /* 0x00013a00ff3d7624 */ /* 0x000fe200078e00ff */
[----:B------:R-:W-:Y:S01]  /*12920*/  ULDC.64 UR4, c[0x0][0x3e8] ;  /* 0x0000fa0000047ab9 */ /* 0x000fe20000000a00 */
[----:B------:R-:W-:Y:S01]  /*12930*/  IMAD.U32 R2, RZ, RZ, UR12 ;  /* 0x0000000cff027e24 */ /* 0x000fe2000f8e00ff */
[----:B------:R-:W-:Y:S01]  /*12940*/  UIMAD.WIDE.U32 UR14, UR7, UR4, URZ ;  /* 0x00000004070e72a5 */ /* 0x000fe2000f8e003f */
[----:B------:R-:W-:Y:S01]  /*12950*/  IMAD.U32 R3, RZ, RZ, UR13 ;  /* 0x0000000dff037e24 */ /* 0x000fe2000f8e00ff */
[----:B------:R-:W-:Y:S01]  /*12960*/  UIMAD UR6, UR6, UR4, URZ ;  /* 0x00000004060672a4 */ /* 0x000fe2000f8e023f */
[C---:B------:R-:W-:Y:S01]  /*12970*/  ISETP.NE.AND P1, PT, R61.reuse, 0x1, PT ;  /* 0x000000013d00780c */ /* 0x040fe20003f25270 */
[----:B------:R-:W-:Y:S01]  /*12980*/  UIADD3 UR10, UR13, UR10, URZ ;  /* 0x0000000a0d0a7290 */ /* 0x000fe2000fffe03f */
[----:B------:R-:W-:Y:S01]  /*12990*/  IMAD R61, R61, c[0x0][0x388], RZ ;  /* 0x0000e2003d3d7a24 */ /* 0x000fe200078e02ff */
[----:B------:R-:W-:Y:S01]  /*129a0*/  UIMAD UR5, UR7, UR5, UR6 ;  /* 0x00000005070572a4 */ /* 0x000fe2000f8e0206 */
[----:B------:R-:W-:Y:S01]  /*129b0*/  IMAD.U32 R6, RZ, RZ, UR14 ;  /* 0x0000000eff067e24 */ /* 0x000fe2000f8e00ff */
[----:B------:R-:W-:Y:S01]  /*129c0*/  F2FP.PACK_AB R112, R113, R112 ;  /* 0x000000707170723e */ /* 0x000fe200000000ff */
[----:B------:R-:W-:Y:S01]  /*129d0*/  IMAD.U32 R7, RZ, RZ, UR15 ;  /* 0x0000000fff077e24 */ /* 0x000fe2000f8e00ff */
[----:B------:R-:W-:Y:S01]  /*129e0*/  UIADD3 UR5, UR15, UR5, URZ ;  /* 0x000000050f057290 */ /* 0x000fe2000fffe03f */
[----:B------:R-:W-:Y:S01]  /*129f0*/  IMAD.U32 R5, RZ, RZ, UR10 ;  /* 0x0000000aff057e24 */ /* 0x000fe2000f8e00ff */
[----:B--2---:R-:W-:Y:S01]  /*12a00*/  SHF.R.S32.HI R10, RZ, 0x1f, R11 ;  /* 0x0000001fff0a7819 */ /* 0x004fe2000001140b */
[----:B------:R-:W-:Y:S01]  /*12a10*/  BSSY B0, `(.L_x_245) ;  /* 0x0000104000007945 */ /* 0x000fe20003800000 */
[----:B------:R-:W-:-:S02]  /*12a20*/  F2FP.PACK_AB R114, R115, R114 ;  /* 0x000000727372723e */ /* 0x000fc400000000ff */
[CC--:B------:R-:W-:Y:S01]  /*12a30*/  LEA.HI R8, R10.reuse, R11.reuse, RZ, 0x5 ;  /* 0x0000000b0a087211 */ /* 0x0c0fe200078f28ff */
[----:B------:R-:W-:Y:S01]  /*12a40*/  IMAD.U32 R3, RZ, RZ, UR5 ;  /* 0x00000005ff037e24 */ /* 0x000fe2000f8e00ff */
[-C--:B------:R-:W-:Y:S02]  /*12a50*/  LEA.HI R9, R10, R11.reuse, RZ, 0x2 ;  /* 0x0000000b0a097211 */ /* 0x080fe400078f10ff */
[----:B------:R-:W-:Y:S02]  /*12a60*/  LOP3.LUT R0, R8, 0xffffffe0, RZ, 0xc0, !PT ;  /* 0xffffffe008007812 */ /* 0x000fe400078ec0ff */
[----:B------:R-:W-:Y:S02]  /*12a70*/  LOP3.LUT R4, R9, 0xfffffffc, RZ, 0xc0, !PT ;  /* 0xfffffffc09047812 */ /* 0x000fe400078ec0ff */
[----:B------:R-:W-:Y:S01]  /*12a80*/  LEA.HI R10, R10, R11, RZ, 0x3 ;  /* 0x0000000b0a0a7211 */ /* 0x000fe200078f18ff */
[C---:B------:R-:W-:Y:S01]  /*12a90*/  IMAD.IADD R0, R11.reuse, 0x1, -R0 ;  /* 0x000000010b007824 */ /* 0x040fe200078e0a00 */
[----:B---3--:R-:W-:Y:S01]  /*12aa0*/  SHF.R.S32.HI R12, RZ, 0x1f, R13 ;  /* 0x0000001fff0c7819 */ /* 0x008fe2000001140d */
[----:B------:R-:W-:Y:S01]  /*12ab0*/  IMAD.IADD R7, R11, 0x1, -R4 ;  /* 0x000000010b077824 */ /* 0x000fe200078e0a04 */
[----:B------:R-:W-:Y:S01]  /*12ac0*/  SHF.R.S32.HI R17, RZ, 0x2, R9 ;  /* 0x00000002ff117819 */ /* 0x000fe20000011409 */
[----:B------:R-:W-:Y:S01]  /*12ad0*/  IMAD.MOV.U32 R4, RZ, RZ, R2 ;  /* 0x000000ffff047224 */ /* 0x000fe200078e0002 */
[----:B------:R-:W-:Y:S01]  /*12ae0*/  SHF.R.S32.HI R11, RZ, 0x1f, R0 ;  /* 0x0000001fff0b7819 */ /* 0x000fe20000011400 */
[----:B------:R-:W-:Y:S01]  /*12af0*/  IMAD.MOV.U32 R2, RZ, RZ, R6 ;  /* 0x000000ffff027224 */ /* 0x000fe200078e0006 */
[----:B------:R-:W-:Y:S01]  /*12b00*/  LOP3.LUT P0, RZ, R0, 0x3, RZ, 0xc0, !PT ;  /* 0x0000000300ff7812 */ /* 0x000fe2000780c0ff */
[----:B------:R-:W-:Y:S01]  /*12b10*/  IMAD.SHL.U32 R6, R10, 0x8, RZ ;  /* 0x000000080a067824 */ /* 0x000fe200078e00ff */
[----:B------:R-:W-:Y:S01]  /*12b20*/  LEA.HI R15, R11, R0, RZ, 0x2 ;  /* 0x000000000b0f7211 */ /* 0x000fe200078f10ff */
[----:B-1----:R-:W-:Y:S01]  /*12b30*/  IMAD.SHL.U32 R16, R7, 0x8, RZ ;  /* 0x0000000807107824 */ /* 0x002fe200078e00ff */
[----:B------:R-:W-:Y:S01]  /*12b40*/  F2FP.PACK_AB R124, R125, R124 ;  /* 0x0000007c7d7c723e */ /* 0x000fe200000000ff */
[----:B------:R-:W-:Y:S01]  /*12b50*/  IMAD R24, R12, c[0x0][0x498], RZ ;  /* 0x000126000c187a24 */ /* 0x000fe200078e02ff */
[----:B------:R-:W-:Y:S01]  /*12b60*/  LOP3.LUT R0, R6, 0xc0, RZ, 0xc0, !PT ;  /* 0x000000c006007812 */ /* 0x000fe200078ec0ff */
[----:B------:R-:W-:Y:S01]  /*12b70*/  IMAD R18, R12, c[0x0][0x3f0], RZ ;  /* 0x0000fc000c127a24 */ /* 0x000fe200078e02ff */
[----:B------:R-:W-:Y:S01]  /*12b80*/  F2FP.PACK_AB R126, R127, R126 ;  /* 0x0000007e7f7e723e */ /* 0x000fe200000000ff */
[C---:B------:R-:W-:Y:S01]  /*12b90*/  IMAD R24, R13.reuse, c[0x0][0x49c], R24 ;  /* 0x000127000d187a24 */ /* 0x040fe200078e0218 */
[----:B------:R-:W-:Y:S01]  /*12ba0*/  SHF.R.U32.HI R6, RZ, 0x3, R0 ;  /* 0x00000003ff067819 */ /* 0x000fe20000011600 */
[C---:B------:R-:W-:Y:S01]  /*12bb0*/  IMAD R18, R13.reuse, c[0x0][0x3f4], R18 ;  /* 0x0000fd000d127a24 */ /* 0x040fe200078e0212 */
[----:B------:R-:W-:Y:S01]  /*12bc0*/  LOP3.LUT R0, R0, 0x18, R16, 0xf8, !PT ;  /* 0x0000001800007812 */ /* 0x000fe200078ef810 */
[----:B------:R-:W-:Y:S01]  /*12bd0*/  IMAD.WIDE.U32 R20, R13, c[0x0][0x498], R4 ;  /* 0x000126000d147a25 */ /* 0x000fe200078e0004 */
[----:B------:R-:W-:-:S02]  /*12be0*/  LEA.HI R5, R17, R17, RZ, 0x1 ;  /* 0x0000001111057211 */ /* 0x000fc400078f08ff */
[----:B------:R-:W-:Y:S01]  /*12bf0*/  LOP3.LUT R19, R0, R6, RZ, 0x3c, !PT ;  /* 0x0000000600137212 */ /* 0x000fe200078e3cff */
[----:B------:R-:W-:Y:S01]  /*12c00*/  IMAD.WIDE.U32 R12, R13, c[0x0][0x3f0], R2 ;  /* 0x0000fc000d0c7a25 */ /* 0x000fe200078e0002 */
[--C-:B------:R-:W-:Y:S02]  /*12c10*/  SHF.R.S32.HI R0, RZ, 0x5, R8.reuse ;  /* 0x00000005ff007819 */ /* 0x100fe40000011408 */
[----:B------:R-:W-:Y:S02]  /*12c20*/  SHF.R.S32.HI R2, RZ, 0x1f, R8 ;  /* 0x0000001fff027819 */ /* 0x000fe40000011408 */
[----:B------:R-:W-:Y:S01]  /*12c30*/  SHF.R.S32.HI R4, RZ, 0x1f, R9 ;  /* 0x0000001fff047819 */ /* 0x000fe20000011409 */
[----:B------:R-:W-:Y:S01]  /*12c40*/  IMAD R14, R0, 0x100, R7 ;  /* 0x00000100000e7824 */ /* 0x000fe200078e0207 */
[----:B------:R-:W-:Y:S02]  /*12c50*/  LEA.HI R3, R2, R0, RZ, 0x2 ;  /* 0x0000000002037211 */ /* 0x000fe400078f10ff */
[----:B------:R-:W-:-:S02]  /*12c60*/  LOP3.LUT R2, R5, 0x3fffffe, RZ, 0xc0, !PT ;  /* 0x03fffffe05027812 */ /* 0x000fc400078ec0ff */
[----:B------:R-:W-:Y:S02]  /*12c70*/  LEA.HI R6, R4, R17, RZ, 0x3 ;  /* 0x0000001104067211 */ /* 0x000fe400078f18ff */
[----:B------:R-:W-:Y:S02]  /*12c80*/  LEA.HI R4, R7, R7, RZ, 0x1 ;  /* 0x0000000707047211 */ /* 0x000fe400078f08ff */
[----:B------:R-:W-:Y:S01]  /*12c90*/  LOP3.LUT R5, R3, 0xffffffc, RZ, 0xc0, !PT ;  /* 0x0ffffffc03057812 */ /* 0x000fe200078ec0ff */
[----:B------:R-:W-:Y:S01]  /*12ca0*/  IMAD.IADD R3, R17, 0x1, -R2 ;  /* 0x0000000111037824 */ /* 0x000fe200078e0a02 */
[----:B------:R-:W-:Y:S02]  /*12cb0*/  LOP3.LUT R2, R4, 0x1ffffffe, RZ, 0xc0, !PT ;  /* 0x1ffffffe04027812 */ /* 0x000fe400078ec0ff */
[----:B------:R-:W-:Y:S01]  /*12cc0*/  LOP3.LUT R6, R6, 0xfffffff8, RZ, 0xc0, !PT ;  /* 0xfffffff806067812 */ /* 0x000fe200078ec0ff */
[C---:B------:R-:W-:Y:S01]  /*12cd0*/  IMAD.IADD R9, R0.reuse, 0x1, -R5 ;  /* 0x0000000100097824 */ /* 0x040fe200078e0a05 */
[----:B------:R-:W-:Y:S01]  /*12ce0*/  F2FP.PACK_AB R116, R117, R116 ;  /* 0x000000747574723e */ /* 0x000fe200000000ff */
[----:B------:R-:W-:Y:S01]  /*12cf0*/  IMAD R11, R0, 0x8, R3 ;  /* 0x00000008000b7824 */ /* 0x000fe200078e0203 */
[----:B------:R-:W-:Y:S01]  /*12d00*/  SHF.R.S32.HI R3, RZ, 0x2, R15 ;  /* 0x00000002ff037819 */ /* 0x000fe2000001140f */
[----:B------:R-:W-:Y:S01]  /*12d10*/  IMAD.IADD R10, R7, 0x1, -R2 ;  /* 0x00000001070a7824 */ /* 0x000fe200078e0a02 */
[----:B------:R-:W-:Y:S01]  /*12d20*/  F2FP.PACK_AB R118, R119, R118 ;  /* 0x000000767776723e */ /* 0x000fe200000000ff */
[----:B------:R-:W-:Y:S01]  /*12d30*/  IMAD R0, R7, 0x20, R17 ;  /* 0x0000002007007824 */ /* 0x000fe200078e0211 */
[----:B------:R-:W-:Y:S01]  /*12d40*/  F2FP.PACK_AB R120, R121, R120 ;  /* 0x000000787978723e */ /* 0x000fe200000000ff */
[----:B------:R-:W-:Y:S01]  /*12d50*/  IMAD.IADD R7, R17, 0x1, -R6 ;  /* 0x0000000111077824 */ /* 0x000fe200078e0a06 */
[----:B------:R-:W-:Y:S01]  /*12d60*/  F2FP.PACK_AB R122, R123, R122 ;  /* 0x0000007a7b7a723e */ /* 0x000fe200000000ff */
[----:B------:R-:W-:Y:S01]  /*12d70*/  IMAD.SHL.U32 R2, R4, 0x20, RZ ;  /* 0x0000002004027824 */ /* 0x000fe200078e00ff */
[----:B------:R-:W-:Y:S01]  /*12d80*/  F2FP.PACK_AB R128, R129, R128 ;  /* 0x000000808180723e */ /* 0x000fe200000000ff */
[----:B----4-:R-:W-:Y:S01]  /*12d90*/  IMAD R8, R63, 0x80, R0 ;  /* 0x000000803f087824 */ /* 0x010fe200078e0200 */
[----:B------:R-:W-:Y:S01]  /*12da0*/  LEA.HI R5, R7, R7, RZ, 0x1 ;  /* 0x0000000707057211 */ /* 0x000fe200078f08ff */
[----:B------:R-:W-:Y:S01]  /*12db0*/  IMAD R4, R9, 0x10, R3 ;  /* 0x0000001009047824 */ /* 0x000fe200078e0203 */
[----:B------:R-:W-:Y:S01]  /*12dc0*/  LOP3.LUT R2, R2, 0xffffffc0, RZ, 0xc0, !PT ;  /* 0xffffffc002027812 */ /* 0x000fe200078ec0ff */
[----:B------:R-:W-:Y:S01]  /*12dd0*/  @P1 IMAD.HI.U32 R9, R8, c[0x0][0x4ec], RZ ;  /* 0x00013b0008091a27 */ /* 0x000fe200078e00ff */
[----:B------:R-:W-:-:S02]  /*12de0*/  LOP3.LUT R6, R5, 0x3fffffe, RZ, 0xc0, !PT ;  /* 0x03fffffe05067812 */ /* 0x000fc400078ec0ff */
[----:B------:R-:W-:Y:S01]  /*12df0*/  SHF.R.S32.HI R5, RZ, 0x1, R5 ;  /* 0x00000001ff057819 */ /* 0x000fe20000011405 */
[----:B------:R-:W-:Y:S01]  /*12e00*/  IMAD R10, R10, 0x8, R2 ;  /* 0x000000080a0a7824 */ /* 0x000fe200078e0202 */
[----:B------:R-:W-:Y:S01]  /*12e10*/  F2FP.PACK_AB R130, R131, R130 ;  /* 0x000000828382723e */ /* 0x000fe200000000ff */
[----:B------:R-:W-:Y:S01]  /*12e20*/  IMAD.MOV.U32 R0, RZ, RZ, R8 ;  /* 0x000000ffff007224 */ /* 0x000fe200078e0008 */
[----:B------:R-:W-:Y:S01]  /*12e30*/  @P1 SHF.R.U32.HI R0, RZ, c[0x0][0x4f0], R9 ;  /* 0x00013c00ff001a19 */ /* 0x000fe20000011609 */
[----:B------:R-:W-:Y:S01]  /*12e40*/  IMAD.IADD R6, R7, 0x1, -R6 ;  /* 0x0000000107067824 */ /* 0x000fe200078e0a06 */
[----:B------:R-:W-:Y:S01]  /*12e50*/  LOP3.LUT R7, R5, 0x1, RZ, 0xc0, !PT ;  /* 0x0000000105077812 */ /* 0x000fe200078ec0ff */
[----:B------:R-:W-:Y:S01]  /*12e60*/  IMAD.U32 R19, R11, 0x20, R19 ;  /* 0x000000200b137824 */ /* 0x000fe200078e0013 */
[----:B------:R-:W-:Y:S01]  /*12e70*/  LOP3.LUT P2, RZ, R5, 0x2, RZ, 0xc0, !PT ;  /* 0x0000000205ff7812 */ /* 0x000fe2000784c0ff */
[----:B------:R-:W-:Y:S01]  /*12e80*/  IMAD.MOV.U32 R2, RZ, RZ, R12 ;  /* 0x000000ffff027224 */ /* 0x000fe200078e000c */
[----:B------:R-:W-:Y:S01]  /*12e90*/  ISETP.NE.U32.AND P3, PT, R7, 0x1, PT ;  /* 0x000000010700780c */ /* 0x000fe20003f65070 */
[----:B------:R-:W-:Y:S01]  /*12ea0*/  IMAD.IADD R11, R4, 0x1, R10 ;  /* 0x00000001040b7824 */ /* 0x000fe200078e020a */
[----:B------:R-:W-:Y:S01]  /*12eb0*/  F2FP.PACK_AB R140, R141, R140 ;  /* 0x0000008c8d8c723e */ /* 0x000fe200000000ff */
[----:B------:R-:W-:Y:S01]  /*12ec0*/  IMAD R12, R6, 0x10, R14 ;  /* 0x00000010060c7824 */ /* 0x000fe200078e020e */
[----:B------:R-:W-:Y:S01]  /*12ed0*/  SHF.R.S32.HI R6, RZ, 0x1f, R0 ;  /* 0x0000001fff067819 */ /* 0x000fe20000011400 */
[----:B------:R-:W-:Y:S01]  /*12ee0*/  IMAD R4, R63, 0x80, R4 ;  /* 0x000000803f047824 */ /* 0x000fe200078e0204 */
[----:B------:R-:W-:Y:S01]  /*12ef0*/  F2FP.PACK_AB R142, R143, R142 ;  /* 0x0000008e8f8e723e */ /* 0x000fe200000000ff */
[----:B------:R-:W-:Y:S01]  /*12f00*/  IMAD.MOV R9, RZ, RZ, -R0 ;  /* 0x000000ffff097224 */ /* 0x000fe200078e0a00 */
[----:B------:R-:W-:Y:S01]  /*12f10*/  F2FP.PACK_AB R132, R133, R132 ;  /* 0x000000848584723e */ /* 0x000fe200000000ff */
[----:B------:R-:W-:Y:S01]  /*12f20*/  IMAD R6, R6, c[0x0][0x3e0], RZ ;  /* 0x0000f80006067a24 */ /* 0x000fe200078e02ff */
[C---:B------:R-:W-:Y:S01]  /*12f30*/  IADD3 R10, R4.reuse, 0x8, RZ ;  /* 0x00000008040a7810 */ /* 0x040fe20007ffe0ff */
[----:B------:R-:W-:Y:S01]  /*12f40*/  IMAD.IADD R3, R13, 0x1, R18 ;  /* 0x000000010d037824 */ /* 0x000fe200078e0212 */
[-C--:B------:R-:W-:Y:S01]  /*12f50*/  ISETP.GE.OR P6, PT, R4, R61.reuse, P0 ;  /* 0x0000003d0400720c */ /* 0x080fe200007c6670 */
[----:B------:R-:W-:Y:S01]  /*12f60*/  IMAD R7, R63, 0x80, R11 ;  /* 0x000000803f077824 */ /* 0x000fe200078e020b */
[----:B------:R-:W-:Y:S01]  /*12f70*/  ISETP.GE.OR P5, PT, R10, R61, P0 ;  /* 0x0000003d0a00720c */ /* 0x000fe200007a6670 */
[----:B------:R-:W-:Y:S01]  /*12f80*/  IMAD R14, R9, c[0x0][0x4e8], R8 ;  /* 0x00013a00090e7a24 */ /* 0x000fe200078e0208 */
[----:B------:R-:W-:Y:S01]  /*12f90*/  F2FP.PACK_AB R134, R135, R134 ;  /* 0x000000868786723e */ /* 0x000fe200000000ff */
[C---:B------:R-:W-:Y:S01]  /*12fa0*/  IMAD R10, R0.reuse, c[0x0][0x3e4], R6 ;  /* 0x0000f900000a7a24 */ /* 0x040fe200078e0206 */
[----:B------:R-:W-:Y:S01]  /*12fb0*/  F2FP.PACK_AB R136, R137, R136 ;  /* 0x000000888988723e */ /* 0x000fe200000000ff */
[----:B------:R-:W-:Y:S01]  /*12fc0*/  IMAD.WIDE.U32 R8, R0, c[0x0][0x3e0], R2 ;  /* 0x0000f80000087a25 */ /* 0x000fe200078e0002 */
[----:B------:R-:W-:-:S02]  /*12fd0*/  IADD3 R0, R4, 0x48, RZ ;  /* 0x0000004804007810 */ /* 0x000fc40007ffe0ff */
[----:B------:R-:W-:Y:S01]  /*12fe0*/  F2FP.PACK_AB R138, R139, R138 ;  /* 0x0000008a8b8a723e */ /* 0x000fe200000000ff */
[----:B------:R-:W-:Y:S01]  /*12ff0*/  @P1 IMAD.HI.U32 R6, R7, c[0x0][0x4ec], RZ ;  /* 0x00013b0007061a27 */ /* 0x000fe200078e00ff */
[----:B------:R-:W-:Y:S02]  /*13000*/  F2FP.PACK_AB R35, R35, R144 ;  /* 0x000000902323723e */ /* 0x000fe400000000ff */
[----:B------:R-:W-:Y:S01]  /*13010*/  F2FP.PACK_AB R146, R147, R146 ;  /* 0x000000929392723e */ /* 0x000fe200000000ff */
[----:B------:R-:W-:Y:S01]  /*13020*/  IMAD.SHL.U32 R3, R5, 0x40, RZ ;  /* 0x0000004005037824 */ /* 0x000fe200078e00ff */
[----:B------:R-:W-:Y:S01]  /*13030*/  IADD3 R5, R4, 0x40, RZ ;  /* 0x0000004004057810 */ /* 0x000fe20007ffe0ff */
[----:B------:R-:W-:Y:S01]  /*13040*/  IMAD.MOV.U32 R2, RZ, RZ, R7 ;  /* 0x000000ffff027224 */ /* 0x000fe200078e0007 */
[----:B------:R-:W-:Y:S01]  /*13050*/  @P1 SHF.R.U32.HI R2, RZ, c[0x0][0x4f0], R6 ;  /* 0x00013c00ff021a19 */ /* 0x000fe20000011606 */
[----:B------:R-:W-:Y:S01]  /*13060*/  IMAD.MOV.U32 R4, RZ, RZ, R8 ;  /* 0x000000ffff047224 */ /* 0x000fe200078e0008 */
[----:B------:R-:W-:Y:S01]  /*13070*/  LOP3.LUT R3, R3, 0xc0, RZ, 0xc0, !PT ;  /* 0x000000c003037812 */ /* 0x000fe200078ec0ff */
[----:B------:R-:W-:Y:S01]  /*13080*/  IMAD R17, R63, 0x80, R17 ;  /* 0x000000803f117824 */ /* 0x000fe200078e0211 */
[-C--:B------:R-:W-:Y:S01]  /*13090*/  ISETP.GE.OR P4, PT, R5, R61.reuse, P0 ;  /* 0x0000003d0500720c */ /* 0x080fe20000786670 */
[----:B------:R-:W-:Y:S01]  /*130a0*/  IMAD.IADD R5, R9, 0x1, R10 ;  /* 0x0000000109057824 */ /* 0x000fe200078e020a */
[----:B------:R-:W-:-:S02]  /*130b0*/  ISETP.GE.OR P1, PT, R0, R61, P0 ;  /* 0x0000003d0000720c */ /* 0x000fc40000726670 */
[----:B------:R-:W-:Y:S02]  /*130c0*/  SHF.R.S32.HI R6, RZ, 0x1f, R2 ;  /* 0x0000001fff067819 */ /* 0x000fe40000011402 */
[----:B------:R-:W-:Y:S02]  /*130d0*/  IADD3 R10, P0, R2, R20, RZ ;  /* 0x00000014020a7210 */ /* 0x000fe40007f1e0ff */
[----:B------:R-:W-:Y:S02]  /*130e0*/  LEA.HI R3, R3, R3, RZ, 0x1d ;  /* 0x0000000303037211 */ /* 0x000fe400078fe8ff */
[----:B------:R-:W-:Y:S02]  /*130f0*/  IADD3.X R11, R6, R21, R24, P0, !PT ;  /* 0x00000015060b7210 */ /* 0x000fe400007fe418 */
[----:B------:R-:W-:Y:S01]  /*13100*/  SHF.R.S32.HI R6, RZ, 0x1f, R14 ;  /* 0x0000001fff067819 */ /* 0x000fe2000001140e */
[----:B------:R-:W-:Y:S01]  /*13110*/  IMAD.U32 R0, R12, 0x2, R3 ;  /* 0x000000020c007824 */ /* 0x000fe200078e0003 */
[----:B------:R-:W-:Y:S01]  /*13120*/  F2FP.PACK_AB R34, R34, R156 ;  /* 0x0000009c2222723e */ /* 0x000fe200000000ff */
[----:B------:R-:W-:Y:S01]  /*13130*/  IMAD.MOV R3, RZ, RZ, -R2 ;  /* 0x000000ffff037224 */ /* 0x000fe200078e0a02 */
[----:B------:R-:W-:Y:S01]  /*13140*/  F2FP.PACK_AB R158, R159, R158 ;  /* 0x0000009e9f9e723e */ /* 0x000fe200000000ff */
[----:B------:R-:W-:Y:S01]  /*13150*/  IMAD R6, R6, c[0x0][0x3d8], RZ ;  /* 0x0000f60006067a24 */ /* 0x000fe200078e02ff */
[----:B------:R-:W-:Y:S01]  /*13160*/  F2FP.PACK_AB R148, R149, R148 ;  /* 0x000000949594723e */ /* 0x000fe200000000ff */
[----:B------:R-:W-:Y:S01]  /*13170*/  IMAD R3, R3, c[0x0][0x4e8], R7 ;  /* 0x00013a0003037a24 */ /* 0x000fe200078e0207 */
[----:B------:R-:W-:Y:S01]  /*13180*/  F2FP.PACK_AB R150, R151, R150 ;  /* 0x000000969796723e */ /* 0x000fe200000000ff */
[----:B------:R-:W-:Y:S01]  /*13190*/  IMAD.SHL.U32 R0, R0, 0x2, RZ ;  /* 0x0000000200007824 */ /* 0x000fe200078e00ff */
[----:B------:R-:W-:Y:S01]  /*131a0*/  BAR.SYNC.DEFER_BLOCKING 0x1, 0x80 ;  /* 0x0042000000007b1d */ /* 0x000fe20000010000 */
[C---:B------:R-:W-:Y:S01]  /*131b0*/  IMAD R18, R14.reuse, c[0x0][0x3dc], R6 ;  /* 0x0000f7000e127a24 */ /* 0x040fe200078e0206 */
[----:B------:R-:W-:Y:S01]  /*131c0*/  SHF.R.S32.HI R6, RZ, 0x1f, R3 ;  /* 0x0000001fff067819 */ /* 0x000fe20000011403 */
[----:B------:R-:W-:Y:S01]  /*131d0*/  IMAD.WIDE.U32 R14, R14, c[0x0][0x3d8], R4 ;  /* 0x0000f6000e0e7a25 */ /* 0x000fe200078e0004 */
[----:B------:R-:W-:-:S02]  /*131e0*/  IADD3 R7, R0, 0x80, RZ ;  /* 0x0000008000077810 */ /* 0x000fc40007ffe0ff */
[----:B------:R-:W-:Y:S01]  /*131f0*/  IADD3 R2, R0, 0x70, RZ ;  /* 0x0000007000027810 */ /* 0x000fe20007ffe0ff */
[----:B------:R-:W-:Y:S01]  /*13200*/  IMAD.MOV.U32 R4, RZ, RZ, 0x20 ;  /* 0x00000020ff047424 */ /* 0x000fe200078e00ff */
[----:B------:R-:W-:Y:S01]  /*13210*/  @P3 IADD3 R2, R7, 0x10, RZ ;  /* 0x0000001007023810 */ /* 0x000fe20007ffe0ff */
[----:B------:R-:W-:Y:S01]  /*13220*/  IMAD R5, R6, c[0x0][0x488], RZ ;  /* 0x0001220006057a24 */ /* 0x000fe200078e02ff */
[----:B------:R-:W-:Y:S01]  /*13230*/  F2FP.PACK_AB R152, R153, R152 ;  /* 0x000000989998723e */ /* 0x000fe200000000ff */
[----:B------:R-:W-:Y:S01]  /*13240*/  IMAD.WIDE.U32 R6, R3, c[0x0][0x488], R10 ;  /* 0x0001220003067a25 */ /* 0x000fe200078e000a */
[----:B------:R-:W-:Y:S02]  /*13250*/  SEL R4, R4, 0xffffffe0, !P2 ;  /* 0xffffffe004047807 */ /* 0x000fe40005000000 */
[----:B------:R-:W-:Y:S01]  /*13260*/  F2FP.PACK_AB R154, R155, R154 ;  /* 0x0000009a9b9a723e */ /* 0x000fe200000000ff */
[----:B------:R-:W-:Y:S01]  /*13270*/  IMAD R5, R3, c[0x0][0x48c], R5 ;  /* 0x0001230003057a24 */ /* 0x000fe200078e0205 */
[----:B------:R-:W-:Y:S01]  /*13280*/  F2FP.PACK_AB R29, R29, R52 ;  /* 0x000000341d1d723e */ /* 0x000fe200000000ff */
[----:B------:R-:W-:Y:S01]  /*13290*/  IMAD.IADD R3, R0, 0x1, R4 ;  /* 0x0000000100037824 */ /* 0x000fe200078e0204 */
[----:B------:R-:W-:Y:S01]  /*132a0*/  F2FP.PACK_AB R54, R55, R54 ;  /* 0x000000363736723e */ /* 0x000fe200000000ff */
[----:B------:R-:W-:Y:S01]  /*132b0*/  IMAD.IADD R4, R4, 0x1, R2 ;  /* 0x0000000104047824 */ /* 0x000fe200078e0202 */
[----:B------:R-:W-:Y:S01]  /*132c0*/  F2FP.PACK_AB R28, R28, R64 ;  /* 0x000000401c1c723e */ /* 0x000fe200000000ff */
[----:B------:R-:W-:Y:S01]  /*132d0*/  IMAD.IADD R5, R7, 0x1, R5 ;  /* 0x0000000107057824 */ /* 0x000fe200078e0205 */
[----:B------:R-:W-:Y:S01]  /*132e0*/  F2FP.PACK_AB R66, R67, R66 ;  /* 0x000000424342723e */ /* 0x000fe200000000ff */
[----:B------:R-:W-:Y:S01]  /*132f0*/  STS [R0+0x80], R112 ;  /* 0x0000807000007388 */ /* 0x000fe20000000800 */
[----:B------:R-:W-:-:S02]  /*13300*/  F2FP.PACK_AB R56, R57, R56 ;  /* 0x000000383938723e */ /* 0x000fc400000000ff */
[----:B------:R-:W-:Y:S01]  /*13310*/  F2FP.PACK_AB R58, R59, R58 ;  /* 0x0000003a3b3a723e */ /* 0x000fe200000000ff */
[----:B------:R-:W-:Y:S01]  /*13320*/  STS [R0+0x280], R114 ;  /* 0x0002807200007388 */ /* 0x000fe20000000800 */
[----:B------:R-:W-:Y:S02]  /*13330*/  F2FP.PACK_AB R27, R27, R68 ;  /* 0x000000441b1b723e */ /* 0x000fe400000000ff */
        /* <DEDUP_REMOVED lines=14> */
[----:B------:R-:W-:-:S02]  /*13420*/  LEA R8, P0, R6, c[0x0][0x450], 0x2 ;  /* 0x0001140006087a11 */ /* 0x000fc400078010ff */
        /* <DEDUP_REMOVED lines=9> */
[----:B------:R-:W-:Y:S01]  /*134c0*/  LEA.HI.X R5, R6, c[0x0][0x454], R5, 0x2, P0 ;  /* 0x0001150006057a11 */ /* 0x000fe200000f1405 */
[----:B------:R-:W-:Y:S04]  /*134d0*/  STS [R4], R140 ;  /* 0x0000008c04007388 */ /* 0x000fe80000000800 */
        /* <DEDUP_REMOVED lines=28> */
[----:B------:R2:W-:Y:S04]  /*136a0*/  STS [R2+0x5200], R78 ;  /* 0x0052004e02007388 */ /* 0x0005e80000000800 */
[----:B------:R-:W-:Y:S04]  /*136b0*/  STS [R3+0x4080], R25 ;  /* 0x0040801903007388 */ /* 0x000fe80000000800 */
[----:B------:R-:W-:Y:S04]  /*136c0*/  STS [R3+0x4280], R87 ;  /* 0x0042805703007388 */ /* 0x000fe80000000800 */
[----:B------:R-:W-:Y:S04]  /*136d0*/  STS [R4+0x4000], R23 ;  /* 0x0040001704007388 */ /* 0x000fe80000000800 */
[----:B------:R-:W-:Y:S01]  /*136e0*/  STS [R4+0x4200], R22 ;  /* 0x0042001604007388 */ /* 0x000fe20000000800 */
[----:B-1----:R-:W-:Y:S01]  /*136f0*/  IMAD.SHL.U32 R0, R19, 0x2, RZ ;  /* 0x0000000213007824 */ /* 0x002fe200078e00ff */
[----:B------:R-:W-:-:S02]  /*13700*/  LEA R19, P0, R14, c[0x0][0x380], 0x1 ;  /* 0x0000e0000e137a11 */ /* 0x000fc400078008ff */
[----:B------:R-:W-:Y:S04]  /*13710*/  STS [R3+0x5080], R88 ;  /* 0x0050805803007388 */ /* 0x000fe80000000800 */
[----:B------:R-:W-:Y:S01]  /*13720*/  STS [R3+0x5280], R90 ;  /* 0x0052805a03007388 */ /* 0x000fe20000000800 */
[----:B--2---:R-:W-:-:S03]  /*13730*/  IMAD.IADD R2, R15, 0x1, R18 ;  /* 0x000000010f027824 */ /* 0x004fc600078e0212 */
[----:B------:R-:W-:Y:S02]  /*13740*/  STS [R4+0x5000], R92 ;  /* 0x0050005c04007388 */ /* 0x000fe40000000800 */
[----:B------:R-:W-:Y:S02]  /*13750*/  LEA.HI.X R18, R14, c[0x0][0x384], R2, 0x1, P0 ;  /* 0x0000e1000e127a11 */ /* 0x000fe400000f0c02 */
[----:B------:R-:W-:Y:S01]  /*13760*/  STS [R4+0x5200], R94 ;  /* 0x0052005e04007388 */ /* 0x000fe20000000800 */
[----:B------:R-:W-:-:S03]  /*13770*/  ISETP.GE.AND P0, PT, R17, R61, PT ;  /* 0x0000003d1100720c */ /* 0x000fc60003f06270 */
[----:B------:R-:W-:Y:S04]  /*13780*/  SHFL.IDX PT, R10, R8, RZ, 0x1c1f ;  /* 0x001c1fff080a7589 */ /* 0x000fe800000e0000 */
[----:B------:R-:W1:Y:S04]  /*13790*/  SHFL.IDX PT, R11, R5, RZ, 0x1c1f ;  /* 0x001c1fff050b7589 */ /* 0x000e6800000e0000 */
[----:B------:R-:W-:Y:S06]  /*137a0*/  BAR.SYNC.DEFER_BLOCKING 0x1, 0x80 ;  /* 0x0042000000007b1d */ /* 0x000fec0000010000 */
[----:B------:R-:W-:Y:S04]  /*137b0*/  SHFL.IDX PT, R6, R8, 0x1, 0x1c1f ;  /* 0x003c1f0008067f89 */ /* 0x000fe800000e0000 */
[----:B------:R-:W2:Y:S04]  /*137c0*/  SHFL.IDX PT, R7, R5, 0x1, 0x1c1f ;  /* 0x003c1f0005077f89 */ /* 0x000ea800000e0000 */
[----:B------:R-:W-:Y:S04]  /*137d0*/  SHFL.IDX PT, R12, R8, 0x2, 0x1c1f ;  /* 0x005c1f00080c7f89 */ /* 0x000fe800000e0000 */
[----:B------:R-:W3:Y:S04]  /*137e0*/  SHFL.IDX PT, R13, R5, 0x2, 0x1c1f ;  /* 0x005c1f00050d7f89 */ /* 0x000ee800000e0000 */
[----:B------:R-:W-:Y:S04]  /*137f0*/  SHFL.IDX PT, R8, R8, 0x3, 0x1c1f ;  /* 0x007c1f0008087f89 */ /* 0x000fe800000e0000 */
[----:B------:R-:W4:Y:S04]  /*13800*/  SHFL.IDX PT, R9, R5, 0x3, 0x1c1f ;  /* 0x007c1f0005097f89 */ /* 0x000f2800000e0000 */
[----:B-1----:R1:W-:Y:S04]  /*13810*/  @!P6 ST.E [R10.64], R30 ;  /* 0x0000001e0a00e985 */ /* 0x0023e8000c101908 */
[----:B--2---:R1:W-:Y:S04]  /*13820*/  @!P5 ST.E [R6.64], R31 ;  /* 0x0000001f0600d985 */ /* 0x0043e8000c101908 */
[----:B------:R1:W2:Y:S04]  /*13830*/  SHFL.IDX PT, R2, R19, RZ, 0x1c1f ;  /* 0x001c1fff13027589 */ /* 0x0002a800000e0000 */
[----:B---3--:R1:W-:Y:S04]  /*13840*/  @!P4 ST.E [R12.64], R32 ;  /* 0x000000200c00c985 */ /* 0x0083e8000c101908 */
[----:B------:R1:W3:Y:S04]  /*13850*/  SHFL.IDX PT, R3, R18, RZ, 0x1c1f ;  /* 0x001c1fff12037589 */ /* 0x0002e800000e0000 */
[----:B----4-:R1:W-:Y:S04]  /*13860*/  @!P1 ST.E [R8.64], R33 ;  /* 0x0000002108009985 */ /* 0x0103e8000c101908 */
[----:B------:R1:W4:Y:S04]  /*13870*/  LDS.128 R32, [R0+0x880] ;  /* 0x0008800000207984 */ /* 0x0003280000000c00 */
[----:B------:R1:W1:Y:S04]  /*13880*/  LDS.128 R44, [R0+0x1080] ;  /* 0x00108000002c7984 */ /* 0x0002680000000c00 */
[----:B------:R1:W1:Y:S04]  /*13890*/  LDS.128 R52, [R0+0x1880] ;  /* 0x0018800000347984 */ /* 0x0002680000000c00 */
[----:B------:R1:W1:Y:S04]  /*138a0*/  LDS.128 R28, [R0+0x2880] ;  /* 0x00288000001c7984 */ /* 0x0002680000000c00 */
[----:B------:R1:W1:Y:S04]  /*138b0*/  LDS.128 R40, [R0+0x3080] ;  /* 0x0030800000287984 */ /* 0x0002680000000c00 */
[----:B------:R1:W1:Y:S04]  /*138c0*/  LDS.128 R48, [R0+0x3880] ;  /* 0x0038800000307984 */ /* 0x0002680000000c00 */
[----:B------:R1:W1:Y:S04]  /*138d0*/  LDS.128 R24, [R0+0x4880] ;  /* 0x0048800000187984 */ /* 0x0002680000000c00 */
[----:B------:R1:W1:Y:S04]  /*138e0*/  LDS.128 R36, [R0+0x5080] ;  /* 0x0050800000247984 */ /* 0x0002680000000c00 */
[----:B------:R1:W1:Y:S01]  /*138f0*/  LDS.128 R56, [R0+0x5880] ;  /* 0x0058800000387984 */ /* 0x0002620000000c00 */
[----:B------:R-:W-:Y:S05]  /*13900*/  @P0 BRA `(.L_x_246) ;  /* 0x0000014000000947 */ /* 0x000fea0003800000 */
[----:B--23--:R-:W2:Y:S01]  /*13910*/  LDS.128 R20, [R0+0x80] ;  /* 0x0000800000147984 */ /* 0x00cea20000000c00 */
[----:B------:R-:W-:-:S02]  /*13920*/  IADD3 R5, R16, 0x20, RZ ;  /* 0x0000002010057810 */ /* 0x000fc40007ffe0ff */
[----:B-1----:R-:W-:Y:S01]  /*13930*/  IADD3 R6, R16, 0x40, RZ ;  /* 0x0000004010067810 */ /* 0x002fe20007ffe0ff */
[----:B------:R-:W1:Y:S01]  /*13940*/  LDS.128 R12, [R0+0x2080] ;  /* 0x00208000000c7984 */ /* 0x000e620000000c00 */
[----:B------:R-:W-:Y:S02]  /*13950*/  ISETP.GE.AND P1, PT, R5, c[0x0][0x3c8], PT ;  /* 0x0000f20005007a0c */ /* 0x000fe40003f26270 */
[----:B------:R-:W-:Y:S01]  /*13960*/  ISETP.GE.AND P0, PT, R6, c[0x0][0x3c8], PT ;  /* 0x0000f20006007a0c */ /* 0x000fe20003f06270 */
[----:B------:R3:W5:Y:S01]  /*13970*/  LDS.128 R8, [R0+0x4080] ;  /* 0x0040800000087984 */ /* 0x0007620000000c00 */
[----:B------:R-:W-:-:S09]  /*13980*/  ISETP.GE.AND P2, PT, R16, c[0x0][0x3c8], PT ;  /* 0x0000f20010007a0c */ /* 0x000fd20003f46270 */
[----:B------:R-:W-:-:S04]  /*13990*/  @!P1 SHF.R.S32.HI R4, RZ, 0x1f, R5 ;  /* 0x0000001fff049819 */ /* 0x000fc80000011405 */
[----:B------:R-:W-:-:S04]  /*139a0*/  @!P1 LEA.HI R4, R4, R5, RZ, 0x3 ;  /* 0x0000000504049211 */ /* 0x000fc800078f18ff */
[----:B------:R-:W-:Y:S02]  /*139b0*/  @!P1 LOP3.LUT R4, R4, 0xfffffff8, RZ, 0xc0, !PT ;  /* 0xfffffff804049812 */ /* 0x000fe400078ec0ff */
[----:B---3--:R-:W-:-:S03]  /*139c0*/  @!P0 SHF.R.S32.HI R0, RZ, 0x1f, R6 ;  /* 0x0000001fff008819 */ /* 0x008fc60000011406 */
[----:B------:R-:W-:Y:S01]  /*139d0*/  @!P1 IMAD.WIDE R4, R4, 0x2, R2 ;  /* 0x0000000204049825 */ /* 0x000fe200078e0202 */
[----:B------:R-:W-:-:S03]  /*139e0*/  @!P0 LEA.HI R0, R0, R6, RZ, 0x3 ;  /* 0x0000000600008211 */ /* 0x000fc600078f18ff */
[----:B------:R-:W-:Y:S01]  /*139f0*/  @!P2 IMAD.WIDE R6, R16, 0x2, R2 ;  /* 0x000000021006a825 */ /* 0x000fe200078e0202 */
[----:B------:R-:W-:-:S04]  /*13a00*/  @!P0 LOP3.LUT R0, R0, 0xfffffff8, RZ, 0xc0, !PT ;  /* 0xfffffff800008812 */ /* 0x000fc800078ec0ff */
[----:B--2---:R2:W-:Y:S01]  /*13a10*/  @!P2 ST.E.128 [R6.64], R20 ;  /* 0x000000140600a985 */ /* 0x0045e2000c101d08 */
[----:B------:R-:W-:-:S03]  /*13a20*/  @!P0 IMAD.WIDE R2, R0, 0x2, R2 ;  /* 0x0000000200028825 */ /* 0x000fc600078e0202 */
[----:B-1----:R2:W-:Y:S04]  /*13a30*/  @!P1 ST.E.128 [R4.64], R12 ;  /* 0x0000000c04009985 */ /* 0x0025e8000c101d08 */
[----:B-----5:R2:W-:Y:S02]  /*13a40*/  @!P0 ST.E.128 [R2.64], R8 ;  /* 0x0000000802008985 */ /* 0x0205e4000c101d08 */
.L_x_246:
[----:B--23--:R-:W-:Y:S05]  /*13a50*/  BSYNC B0 ;  /* 0x0000000000007941 */ /* 0x00cfea0003800000 */
.L_x_245:
[----:B-1----:R-:W-:Y:S01]  /*13a60*/  IADD3 R0, R17, 0x20, RZ ;  /* 0x0000002011007810 */ /* 0x002fe20007ffe0ff */
[----:B------:R1:W2:Y:S01]  /*13a70*/  SHFL.IDX PT, R3, R18, 0x1, 0x1c1f ;  /* 0x003c1f0012037f89 */ /* 0x0002a200000e0000 */
[----:B------:R-:W-:Y:S02]  /*13a80*/  BSSY B0, `(.L_x_247) ;  /* 0x0000015000007945 */ /* 0x000fe40003800000 */
[----:B------:R-:W-:Y:S01]  /*13a90*/  ISETP.GE.AND P0, PT, R0, R61, PT ;  /* 0x0000003d0000720c */ /* 0x000fe20003f06270 */
[----:B------:R1:W3:-:S12]  /*13aa0*/  SHFL.IDX PT, R2, R19, 0x1, 0x1c1f ;  /* 0x003c1f0013027f89 */ /* 0x0002d800000e0000 */
[----:B------:R-:W-:Y:S05]  /*13ab0*/  @P0 BRA `(.L_x_248) ;  /* 0x0000011000000947 */ /* 0x000fea0003800000 */
[C---:B------:R-:W-:Y:S02]  /*13ac0*/  IADD3 R5, R16.reuse, 0x20, RZ ;  /* 0x0000002010057810 */ /* 0x040fe40007ffe0ff */
[----:B------:R-:W-:Y:S02]  /*13ad0*/  IADD3 R6, R16, 0x40, RZ ;  /* 0x0000004010067810 */ /* 0x000fe40007ffe0ff */
[----:B------:R-:W-:Y:S02]  /*13ae0*/  ISETP.GE.AND P1, PT, R5, c[0x0][0x3c8], PT ;  /* 0x0000f20005007a0c */ /* 0x000fe40003f26270 */
[----:B------:R-:W-:Y:S02]  /*13af0*/  ISETP.GE.AND P0, PT, R6, c[0x0][0x3c8], PT ;  /* 0x0000f20006007a0c */ /* 0x000fe40003f06270 */
[----:B------:R-:W-:-:S09]  /*13b00*/  ISETP.GE.AND P2, PT, R16, c[0x0][0x3c8], PT ;  /* 0x0000f20010007a0c */ /* 0x000fd20003f46270 */
[----:B------:R-:W-:Y:S02]  /*13b10*/  @!P1 SHF.R.S32.HI R4, RZ, 0x1f, R5 ;  /* 0x0000001fff049819 */ /* 0x000fe40000011405 */
[----:B------:R-:W-:Y:S02]  /*13b20*/  @!P0 SHF.R.S32.HI R0, RZ, 0x1f, R6 ;  /* 0x0000001fff008819 */ /* 0x000fe40000011406 */
[----:B------:R-:W-:Y:S02]  /*13b30*/  @!P1 LEA.HI R4, R4, R5, RZ, 0x3 ;  /* 0x0000000504049211 */ /* 0x000fe400078f18ff */
[----:B------:R-:W-:Y:S01]  /*13b40*/  @!P0 LEA.HI R0, R0, R6, RZ, 0x3 ;  /* 0x0000000600008211 */ /* 0x000fe200078f18ff */
[----:B--23--:R-:W-:Y:S01]  /*13b50*/  @!P2 IMAD.WIDE R6, R16, 0x2, R2 ;  /* 0x000000021006a825 */ /* 0x00cfe200078e0202 */
[----:B------:R-:W-:Y:S02]  /*13b60*/  @!P1 LOP3.LUT R4, R4, 0xfffffff8, RZ, 0xc0, !PT ;  /* 0xfffffff804049812 */ /* 0x000fe400078ec0ff */
[----:B------:R-:W-:-:S02]  /*13b70*/  @!P0 LOP3.LUT R0, R0, 0xfffffff8, RZ, 0xc0, !PT ;  /* 0xfffffff800008812 */ /* 0x000fc400078ec0ff */
[----:B----4-:R2:W-:Y:S01]  /*13b80*/  @!P2 ST.E.128 [R6.64], R32 ;  /* 0x000000200600a985 */ /* 0x0105e2000c101d08 */
[----:B------:R-:W-:-:S04]  /*13b90*/  @!P1 IMAD.WIDE R4, R4, 0x2, R2 ;  /* 0x0000000204049825 */ /* 0x000fc800078e0202 */
[----:B------:R-:W-:Y:S01]  /*13ba0*/  @!P0 IMAD.WIDE R2, R0, 0x2, R2 ;  /* 0x0000000200028825 */ /* 0x000fe200078e0202 */
[----:B------:R2:W-:Y:S04]  /*13bb0*/  @!P1 ST.E.128 [R4.64], R28 ;  /* 0x0000001c04009985 */ /* 0x0005e8000c101d08 */
[----:B------:R2:W-:Y:S02]  /*13bc0*/  @!P0 ST.E.128 [R2.64], R24 ;  /* 0x0000001802008985 */ /* 0x0005e4000c101d08 */
.L_x_248:
[----:B------:R-:W-:Y:S05]  /*13bd0*/  BSYNC B0 ;  /* 0x0000000000007941 */ /* 0x000fea0003800000 */
.L_x_247:
[----:B------:R-:W-:Y:S01]  /*13be0*/  IADD3 R0, R17, 0x40, RZ ;  /* 0x0000004011007810 */ /* 0x000fe20007ffe0ff */
[----:B--2---:R2:W1:Y:S01]  /*13bf0*/  SHFL.IDX PT, R3, R18, 0x2, 0x1c1f ;  /* 0x005c1f0012037f89 */ /* 0x00446200000e0000 */
[----:B------:R-:W-:Y:S02]  /*13c00*/  BSSY B0, `(.L_x_249) ;  /* 0x0000015000007945 */ /* 0x000fe40003800000 */
[----:B------:R-:W-:Y:S01]  /*13c10*/  ISETP.GE.AND P0, PT, R0, R61, PT ;  /* 0x0000003d0000720c */ /* 0x000fe20003f06270 */
[----:B---3--:R2:W3:-:S12]  /*13c20*/  SHFL.IDX PT, R2, R19, 0x2, 0x1c1f ;  /* 0x005c1f0013027f89 */ /* 0x0084d800000e0000 */
        /* <DEDUP_REMOVED lines=10> */
[----:B-1-3--:R-:W-:Y:S01]  /*13cd0*/  @!P2 IMAD.WIDE R6, R16, 0x2, R2 ;  /* 0x000000021006a825 */ /* 0x00afe200078e0202 */
[----:B------:R-:W-:Y:S02]  /*13ce0*/  @!P1 LOP3.LUT R4, R4, 0xfffffff8, RZ, 0xc0, !PT ;  /* 0xfffffff804049812 */ /* 0x000fe400078ec0ff */
[----:B------:R-:W-:-:S02]  /*13cf0*/  @!P0 LOP3.LUT R0, R0, 0xfffffff8, RZ, 0xc0, !PT ;  /* 0xfffffff800008812 */ /* 0x000fc400078ec0ff */
[----:B------:R1:W-:Y:S01]  /*13d00*/  @!P2 ST.E.128 [R6.64], R44 ;  /* 0x0000002c0600a985 */ /* 0x0003e2000c101d08 */
[----:B------:R-:W-:-:S04]  /*13d10*/  @!P1 IMAD.WIDE R4, R4, 0x2, R2 ;  /* 0x0000000204049825 */ /* 0x000fc800078e0202 */
[----:B------:R-:W-:Y:S01]  /*13d20*/  @!P0 IMAD.WIDE R2, R0, 0x2, R2 ;  /* 0x0000000200028825 */ /* 0x000fe200078e0202 */
[----:B------:R1:W-:Y:S04]  /*13d30*/  @!P1 ST.E.128 [R4.64], R40 ;  /* 0x0000002804009985 */ /* 0x0003e8000c101d08 */
[----:B------:R1:W-:Y:S02]  /*13d40*/  @!P0 ST.E.128 [R2.64], R36 ;  /* 0x0000002402008985 */ /* 0x0003e4000c101d08 */
.L_x_250:
[----:B------:R-:W-:Y:S05]  /*13d50*/  BSYNC B0 ;  /* 0x0000000000007941 */ /* 0x000fea0003800000 */
.L_x_249:
[----:B------:R-:W-:Y:S01]  /*13d60*/  IADD3 R0, R17, 0x60, RZ ;  /* 0x0000006011007810 */ /* 0x000fe20007ffe0ff */
[----:B-1----:R1:W2:Y:S03]  /*13d70*/  SHFL.IDX PT, R7, R18, 0x3, 0x1c1f ;  /* 0x007c1f0012077f89 */ /* 0x0022a600000e0000 */
[----:B------:R-:W-:Y:S01]  /*13d80*/  ISETP.GE.AND P0, PT, R0, R61, PT ;  /* 0x0000003d0000720c */ /* 0x000fe20003f06270 */
[----:B------:R1:W4:-:S12]  /*13d90*/  SHFL.IDX PT, R6, R19, 0x3, 0x1c1f ;  /* 0x007c1f0013067f89 */ /* 0x00031800000e0000 */
[----:B------:R-:W-:Y:S05]  /*13da0*/  @P0 EXIT ;  /* 0x000000000000094d */ /* 0x000fea0003800000 */
[C---:B---3--:R-:W-:Y:S02]  /*13db0*/  IADD3 R2, R16.reuse, 0x20, RZ ;  /* 0x0000002010027810 */ /* 0x048fe40007ffe0ff */
[----:B------:R-:W-:Y:S02]  /*13dc0*/  ISETP.GE.AND P1, PT, R16, c[0x0][0x3c8], PT ;  /* 0x0000f20010007a0c */ /* 0x000fe40003f26270 */
[----:B------:R-:W-:-:S11]  /*13dd0*/  ISETP.GE.AND P0, PT, R2, c[0x0][0x3c8], PT ;  /* 0x0000f20002007a0c */ /* 0x000fd60003f06270 */
[----:B--2-4-:R-:W-:Y:S02]  /*13de0*/  @!P1 IMAD.WIDE R4, R16, 0x2, R6 ;  /* 0x0000000210049825 */ /* 0x014fe400078e0206 */
        /* <DEDUP_REMOVED lines=15> */
.L_x_244:
[----:B------:R-:W2:Y:S01]  /*13ee0*/  S2R R8, SR_TID.X ;  /* 0x0000000000087919 */ /* 0x000ea20000002100 */
[----:B------:R-:W-:Y:S03]  /*13ef0*/  BSSY B0, `(.L_x_251) ;  /* 0x0000028000007945 */ /* 0x000fe60003800000 */
[----:B------:R-:W3:Y:S01]  /*13f00*/  S2R R9, SR_CTAID.Z ;  /* 0x0000000000097919 */ /* 0x000ee20000002700 */
[----:B--2---:R-:W-:Y:S02]  /*13f10*/  ISETP.GT.AND P0, PT, R8, 0x7f, PT ;  /* 0x0000007f0800780c */ /* 0x004fe40003f04270 */
[----:B---3--:R-:W-:-:S11]  /*13f20*/  SHF.R.S32.HI R10, RZ, 0x1f, R9 ;  /* 0x0000001fff0a7819 */ /* 0x008fd60000011409 */
[----:B------:R-:W-:Y:S05]  /*13f30*/  @P0 BRA `(.L_x_252) ;  /* 0x0000023000000947 */ /* 0x000fea0003800000 */
[----:B------:R-:W2:Y:S01]  /*13f40*/  S2R R5, SR_CTAID.X ;  /* 0x0000000000057919 */ /* 0x000ea20000002500 */
[----:B------:R-:W-:-:S05]  /*13f50*/  MOV R2, c[0x0][0x4e8] ;  /* 0x00013a0000027a02 */ /* 0x000fca0000000f00 */
[----:B------:R-:W-:Y:S01]  /*13f60*/  IMAD R0, R2, c[0x0][0x388], RZ ;  /* 0x0000e20002007a24 */ /* 0x000fe200078e02ff */
[----:B--2---:R-:W-:-:S04]  /*13f70*/  LEA R5, R5, R8, 0x7 ;  /* 0x0000000805057211 */ /* 0x004fc800078e38ff */
[----:B------:R-:W-:-:S13]  /*13f80*/  ISETP.GE.AND P0, PT, R5, R0, PT ;  /* 0x000000000500720c */ /* 0x000fda0003f06270 */
[----:B------:R-:W-:Y:S05]  /*13f90*/  @P0 BRA `(.L_x_252) ;  /* 0x000001d000000947 */ /* 0x000fea0003800000 */
[----:B------:R-:W-:Y:S01]  /*13fa0*/  ISETP.NE.AND P0, PT, R2, 0x1, PT ;  /* 0x000000010200780c */ /* 0x000fe20003f05270 */
[----:B------:R-:W-:Y:S01]  /*13fb0*/  ULDC.64 UR4, c[0x0][0x490] ;  /* 0x0001240000047ab9 */ /* 0x000fe20000000a00 */
[----:B------:R-:W-:Y:S01]  /*13fc0*/  MOV R0, R5 ;  /* 0x0000000500007202 */ /* 0x000fe20000000f00 */
[----:B------:R-:W-:Y:S01]  /*13fd0*/  UIMAD UR10, UR6, UR4, URZ ;  /* 0x00000004060a72a4 */ /* 0x000fe2000f8e023f */
[----:B------:R-:W-:Y:S01]  /*13fe0*/  IMAD R6, R10, c[0x0][0x498], RZ ;  /* 0x000126000a067a24 */ /* 0x000fe200078e02ff */
[----:B------:R-:W-:Y:S02]  /*13ff0*/  UIMAD.WIDE.U32 UR12, UR7, UR4, URZ ;  /* 0x00000004070c72a5 */ /* 0x000fe4000f8e003f */
[----:B------:R-:W-:Y:S01]  /*14000*/  UIMAD UR4, UR7, UR5, UR10 ;  /* 0x00000005070472a4 */ /* 0x000fe2000f8e020a */
[----:B------:R-:W-:-:S03]  /*14010*/  IMAD R6, R9, c[0x0][0x49c], R6 ;  /* 0x0001270009067a24 */ /* 0x000fc600078e0206 */
[----:B------:R-:W-:Y:S01]  /*14020*/  UIADD3 UR4, UR13, UR4, URZ ;  /* 0x000000040d047290 */ /* 0x000fe2000fffe03f */
[----:B------:R-:W-:Y:S01]  /*14030*/  MOV R3, UR13 ;  /* 0x0000000d00037c02 */ /* 0x000fe20008000f00 */
[----:B------:R-:W-:-:S04]  /*14040*/  @P0 IMAD.HI.U32 R2, R5, c[0x0][0x4ec], RZ ;  /* 0x00013b0005020a27 */ /* 0x000fc800078e00ff */
[----:B------:R-:W-:Y:S01]  /*14050*/  IMAD.U32 R3, RZ, RZ, UR4 ;  /* 0x00000004ff037e24 */ /* 0x000fe2000f8e00ff */
[----:B------:R-:W-:Y:S01]  /*14060*/  @P0 SHF.R.U32.HI R0, RZ, c[0x0][0x4f0], R2 ;  /* 0x00013c00ff000a19 */ /* 0x000fe20000011602 */
[----:B------:R-:W-:-:S03]  /*14070*/  IMAD.U32 R2, RZ, RZ, UR12 ;  /* 0x0000000cff027e24 */ /* 0x000fc6000f8e00ff */
[----:B------:R-:W-:Y:S01]  /*14080*/  IADD3 R4, -R0, RZ, RZ ;  /* 0x000000ff00047210 */ /* 0x000fe20007ffe1ff */
[----:B------:R-:W-:Y:S01]  /*14090*/  IMAD.WIDE.U32 R2, R9, c[0x0][0x498], R2 ;  /* 0x0001260009027a25 */ /* 0x000fe200078e0002 */
[----:B------:R-:W-:-:S03]  /*140a0*/  SHF.R.S32.HI R7, RZ, 0x1f, R0 ;  /* 0x0000001fff077819 */ /* 0x000fc60000011400 */
[----:B------:R-:W-:Y:S01]  /*140b0*/  IMAD R4, R4, c[0x0][0x4e8], R5 ;  /* 0x00013a0004047a24 */ /* 0x000fe200078e0205 */
[----:B------:R-:W-:-:S04]  /*140c0*/  IADD3 R2, P0, R0, R2, RZ ;  /* 0x0000000200027210 */ /* 0x000fc80007f1e0ff */
[----:B------:R-:W-:Y:S02]  /*140d0*/  SHF.R.S32.HI R5, RZ, 0x1f, R4 ;  /* 0x0000001fff057819 */ /* 0x000fe40000011404 */
[----:B------:R-:W-:-:S03]  /*140e0*/  IADD3.X R3, R7, R3, R6, P0, !PT ;  /* 0x0000000307037210 */ /* 0x000fc600007fe406 */
[----:B------:R-:W-:Y:S02]  /*140f0*/  IMAD R0, R5, c[0x0][0x488], RZ ;  /* 0x0001220005007a24 */ /* 0x000fe400078e02ff */
[----:B------:R-:W-:-:S04]  /*14100*/  IMAD.WIDE.U32 R2, R4, c[0x0][0x488], R2 ;  /* 0x0001220004027a25 */ /* 0x000fc800078e0002 */
[----:B------:R-:W-:Y:S01]  /*14110*/  IMAD R0, R4, c[0x0][0x48c], R0 ;  /* 0x0001230004007a24 */ /* 0x000fe200078e0200 */
[----:B------:R-:W-:-:S04]  /*14120*/  LEA R4, P0, R2, c[0x0][0x450], 0x2 ;  /* 0x0001140002047a11 */ /* 0x000fc800078010ff */
[----:B------:R-:W-:-:S04]  /*14130*/  IADD3 R0, R3, R0, RZ ;  /* 0x0000000003007210 */ /* 0x000fc80007ffe0ff */
[----:B------:R-:W-:Y:S01]  /*14140*/  LEA.HI.X R5, R2, c[0x0][0x454], R0, 0x2, P0 ;  /* 0x0001150002057a11 */ /* 0x000fe200000f1400 */
[----:B------:R-:W-:-:S05]  /*14150*/  IMAD.MOV.U32 R0, RZ, RZ, -0x800000 ;  /* 0xff800000ff007424 */ /* 0x000fca00078e00ff */
[----:B------:R2:W-:Y:S02]  /*14160*/  STG.E [R4.64], R0 ;  /* 0x0000000004007986 */ /* 0x0005e4000c101908 */
.L_x_252:
[----:B------:R-:W-:Y:S05]  /*14170*/  BSYNC B0 ;  /* 0x0000000000007941 */ /* 0x000fea0003800000 */
.L_x_251:
[----:B------:R-:W3:Y:S01]  /*14180*/  S2R R15, SR_CTAID.X ;  /* 0x00000000000f7919 */ /* 0x000ee20000002500 */
[----:B--2---:R-:W-:Y:S01]  /*14190*/  SHF.R.S32.HI R0, RZ, 0x1f, R8 ;  /* 0x0000001fff007819 */ /* 0x004fe20000011408 */
[----:B------:R-:W-:Y:S01]  /*141a0*/  IMAD.MOV.U32 R14, RZ, RZ, c[0x0][0x4e8] ;  /* 0x00013a00ff0e7624 */ /* 0x000fe200078e00ff */
[----:B------:R-:W-:Y:S01]  /*141b0*/  ULDC.64 UR4, c[0x0][0x3e8] ;  /* 0x0000fa0000047ab9 */ /* 0x000fe20000000a00 */
[----:B------:R-:W-:Y:S01]  /*141c0*/  IMAD R7, R10, c[0x0][0x3f0], RZ ;  /* 0x0000fc000a077a24 */ /* 0x000fe200078e02ff */
[----:B------:R-:W-:Y:S01]  /*141d0*/  LEA.HI R0, R0, R8, RZ, 0x2 ;  /* 0x0000000800007211 */ /* 0x000fe200078f10ff */
[----:B------:R-:W-:Y:S01]  /*141e0*/  UIMAD UR6, UR6, UR4, URZ ;  /* 0x00000004060672a4 */ /* 0x000fe2000f8e023f */
[----:B------:R-:W-:Y:S01]  /*141f0*/  ISETP.NE.AND P0, PT, R14, 0x1, PT ;  /* 0x000000010e00780c */ /* 0x000fe20003f05270 */
[----:B------:R-:W-:Y:S01]  /*14200*/  UIMAD.WIDE.U32 UR10, UR7, UR4, URZ ;  /* 0x00000004070a72a5 */ /* 0x000fe2000f8e003f */
[----:B------:R-:W-:Y:S01]  /*14210*/  LOP3.LUT R2, R0, 0xfffffffc, RZ, 0xc0, !PT ;  /* 0xfffffffc00027812 */ /* 0x000fe200078ec0ff */
[----:B------:R-:W-:Y:S01]  /*14220*/  UIMAD UR4, UR7, UR5, UR6 ;  /* 0x00000005070472a4 */ /* 0x000fe2000f8e0206 */
[----:B------:R-:W-:Y:S01]  /*14230*/  SHF.R.S32.HI R11, RZ, 0x2, R0 ;  /* 0x00000002ff0b7819 */ /* 0x000fe20000011400 */
[----:B------:R-:W-:Y:S01]  /*14240*/  IMAD R7, R9, c[0x0][0x3f4], R7 ;  /* 0x0000fd0009077a24 */ /* 0x000fe200078e0207 */
[----:B------:R-:W-:Y:S01]  /*14250*/  BSSY B0, `(.L_x_253) ;  /* 0x0000033000007945 */ /* 0x000fe20003800000 */
[----:B------:R-:W-:Y:S01]  /*14260*/  IMAD.IADD R8, R8, 0x1, -R2 ;  /* 0x0000000108087824 */ /* 0x000fe200078e0a02 */
[----:B------:R-:W-:Y:S01]  /*14270*/  UIADD3 UR4, UR11, UR4, URZ ;  /* 0x000000040b047290 */ /* 0x000fe2000fffe03f */
[----:B------:R-:W-:Y:S01]  /*14280*/  IMAD.U32 R3, RZ, RZ, UR11 ;  /* 0x0000000bff037e24 */ /* 0x000fe2000f8e00ff */
[----:B------:R-:W-:Y:S01]  /*14290*/  MOV R2, UR10 ;  /* 0x0000000a00027c02 */ /* 0x000fe20008000f00 */
[----:B------:R-:W-:Y:S01]  /*142a0*/  IMAD R14, R14, c[0x0][0x388], RZ ;  /* 0x0000e2000e0e7a24 */ /* 0x000fe200078e02ff */
[----:B------:R-:W-:-:S02]  /*142b0*/  LEA R0, R8, R11, 0x5 ;  /* 0x0000000b08007211 */ /* 0x000fc400078e28ff */
[----:B------:R-:W-:-:S03]  /*142c0*/  MOV R3, UR4 ;  /* 0x0000000400037c02 */ /* 0x000fc60008000f00 */
[C---:B---3--:R-:W-:Y:S01]  /*142d0*/  IMAD R4, R15.reuse, 0x80, R0 ;  /* 0x000000800f047824 */ /* 0x048fe200078e0200 */
[----:B------:R-:W-:Y:S01]  /*142e0*/  LEA R11, R15, R11, 0x7 ;  /* 0x0000000b0f0b7211 */ /* 0x000fe200078e38ff */
[----:B------:R-:W-:-:S04]  /*142f0*/  IMAD.WIDE.U32 R2, R9, c[0x0][0x3f0], R2 ;  /* 0x0000fc0009027a25 */ /* 0x000fc800078e0002 */
[----:B------:R-:W-:-:S04]  /*14300*/  @P0 IMAD.HI.U32 R5, R4, c[0x0][0x4ec], RZ ;  /* 0x00013b0004050a27 */ /* 0x000fc800078e00ff */
[----:B------:R-:W-:Y:S01]  /*14310*/  IMAD.MOV.U32 R0, RZ, RZ, R4 ;  /* 0x000000ffff007224 */ /* 0x000fe200078e0004 */
[----:B------:R-:W-:Y:S01]  /*14320*/  @P0 SHF.R.U32.HI R0, RZ, c[0x0][0x4f0], R5 ;  /* 0x00013c00ff000a19 */ /* 0x000fe20000011605 */
[----:B------:R-:W-:-:S03]  /*14330*/  IMAD.IADD R3, R3, 0x1, R7 ;  /* 0x0000000103037824 */ /* 0x000fc600078e0207 */
[----:B------:R-:W-:Y:S01]  /*14340*/  SHF.R.S32.HI R6, RZ, 0x1f, R0 ;  /* 0x0000001fff067819 */ /* 0x000fe20000011400 */
[C---:B------:R-:W-:Y:S01]  /*14350*/  IMAD.WIDE.U32 R2, R0.reuse, c[0x0][0x3e0], R2 ;  /* 0x0000f80000027a25 */ /* 0x040fe200078e0002 */
[----:B------:R-:W-:-:S03]  /*14360*/  IADD3 R5, -R0, RZ, RZ ;  /* 0x000000ff00057210 */ /* 0x000fc60007ffe1ff */
[----:B------:R-:W-:Y:S02]  /*14370*/  IMAD R6, R6, c[0x0][0x3e0], RZ ;  /* 0x0000f80006067a24 */ /* 0x000fe400078e02ff */
[----:B------:R-:W-:Y:S02]  /*14380*/  IMAD R5, R5, c[0x0][0x4e8], R4 ;  /* 0x00013a0005057a24 */ /* 0x000fe400078e0204 */
[----:B------:R-:W-:-:S03]  /*14390*/  IMAD R0, R0, c[0x0][0x3e4], R6 ;  /* 0x0000f90000007a24 */ /* 0x000fc600078e0206 */
[----:B------:R-:W-:Y:S02]  /*143a0*/  SHF.R.S32.HI R4, RZ, 0x1f, R5 ;  /* 0x0000001fff047819 */ /* 0x000fe40000011405 */
[----:B------:R-:W-:-:S03]  /*143b0*/  IADD3 R3, R3, R0, RZ ;  /* 0x0000000003037210 */ /* 0x000fc60007ffe0ff */
[----:B------:R-:W-:Y:S02]  /*143c0*/  IMAD R0, R4, c[0x0][0x3d8], RZ ;  /* 0x0000f60004007a24 */ /* 0x000fe400078e02ff */
[----:B------:R-:W-:-:S04]  /*143d0*/  IMAD.WIDE.U32 R2, R5, c[0x0][0x3d8], R2 ;  /* 0x0000f60005027a25 */ /* 0x000fc800078e0002 */
[----:B------:R-:W-:Y:S01]  /*143e0*/  IMAD R0, R5, c[0x0][0x3dc], R0 ;  /* 0x0000f70005007a24 */ /* 0x000fe200078e0200 */
[----:B------:R-:W-:-:S03]  /*143f0*/  LEA R13, P0, R2, c[0x0][0x380], 0x1 ;  /* 0x0000e000020d7a11 */ /* 0x000fc600078008ff */
[----:B------:R-:W-:-:S05]  /*14400*/  IMAD.IADD R0, R3, 0x1, R0 ;  /* 0x0000000103007824 */ /* 0x000fca00078e0200 */
[----:B------:R-:W-:Y:S02]  /*14410*/  LEA.HI.X R12, R2, c[0x0][0x384], R0, 0x1, P0 ;  /* 0x0000e100020c7a11 */ /* 0x000fe400000f0c00 */
[----:B------:R-:W-:Y:S01]  /*14420*/  ISETP.GE.AND P0, PT, R11, R14, PT ;  /* 0x0000000e0b00720c */ /* 0x000fe20003f06270 */
[----:B------:R2:W3:Y:S01]  /*14430*/  SHFL.IDX PT, R2, R13, RZ, 0x1c1f ;  /* 0x001c1fff0d027589 */ /* 0x0004e200000e0000 */
[----:B------:R-:W-:-:S03]  /*14440*/  SHF.L.U32 R0, R8, 0x3, RZ ;  /* 0x0000000308007819 */ /* 0x000fc600000006ff */
[----:B------:R2:W4:Y:S01]  /*14450*/  SHFL.IDX PT, R3, R12, RZ, 0x1c1f ;  /* 0x001c1fff0c037589 */ /* 0x00052200000e0000 */
        /* <DEDUP_REMOVED lines=18> */
.L_x_254:
[----:B------:R-:W-:Y:S05]  /*14580*/  BSYNC B0 ;  /* 0x0000000000007941 */ /* 0x000fea0003800000 */
.L_x_253:
[----:B---3--:R-:W-:Y:S01]  /*14590*/  IADD3 R4, R11, 0x20, RZ ;  /* 0x000000200b047810 */ /* 0x008fe20007ffe0ff */
[----:B----4-:R3:W4:Y:S01]  /*145a0*/  SHFL.IDX PT, R3, R12, 0x1, 0x1c1f ;  /* 0x003c1f000c037f89 */ /* 0x01072200000e0000 */
[----:B------:R-:W-:Y:S02]  /*145b0*/  BSSY B0, `(.L_x_255) ;  /* 0x0000013000007945 */ /* 0x000fe40003800000 */
[----:B------:R-:W-:Y:S01]  /*145c0*/  ISETP.GE.AND P0, PT, R4, R14, PT ;  /* 0x0000000e0400720c */ /* 0x000fe20003f06270 */
[----:B------:R3:W1:-:S12]  /*145d0*/  SHFL.IDX PT, R2, R13, 0x1, 0x1c1f ;  /* 0x003c1f000d027f89 */ /* 0x00065800000e0000 */
        /* <DEDUP_REMOVED lines=16> */
.L_x_256:
[----:B------:R-:W-:Y:S05]  /*146e0*/  BSYNC B0 ;  /* 0x0000000000007941 */ /* 0x000fea0003800000 */
.L_x_255:
[----:B-1----:R-:W-:Y:S01]  /*146f0*/  IADD3 R4, R11, 0x40, RZ ;  /* 0x000000400b047810 */ /* 0x002fe20007ffe0ff */
[----:B----4-:R1:W4:Y:S01]  /*14700*/  SHFL.IDX PT, R3, R12, 0x2, 0x1c1f ;  /* 0x005c1f000c037f89 */ /* 0x01032200000e0000 */
[----:B------:R-:W-:Y:S02]  /*14710*/  BSSY B0, `(.L_x_257) ;  /* 0x0000013000007945 */ /* 0x000fe40003800000 */
[----:B------:R-:W-:Y:S01]  /*14720*/  ISETP.GE.AND P0, PT, R4, R14, PT ;  /* 0x0000000e0400720c */ /* 0x000fe20003f06270 */
[----:B------:R1:W2:-:S12]  /*14730*/  SHFL.IDX PT, R2, R13, 0x2, 0x1c1f ;  /* 0x005c1f000d027f89 */ /* 0x00029800000e0000 */
[----:B------:R-:W-:Y:S05]  /*14740*/  @P0 BRA `(.L_x_258) ;  /* 0x000000f000000947 */ /* 0x000fea0003800000 */
[----:B------:R-:W-:Y:S02]  /*14750*/  ISETP.GE.AND P1, PT, R9, c[0x0][0x3c8], PT ;  /* 0x0000f20009007a0c */ /* 0x000fe40003f26270 */
[----:B------:R-:W-:Y:S02]  /*14760*/  ISETP.GE.AND P0, PT, R10, c[0x0][0x3c8], PT ;  /* 0x0000f2000a007a0c */ /* 0x000fe40003f06270 */
[----:B------:R-:W-:-:S09]  /*14770*/  ISETP.GE.AND P2, PT, R0, c[0x0][0x3c8], PT ;  /* 0x0000f20000007a0c */ /* 0x000fd20003f46270 */
[----:B------:R-:W-:Y:S02]  /*14780*/  @!P1 SHF.R.S32.HI R5, RZ, 0x1f, R9 ;  /* 0x0000001fff059819 */ /* 0x000fe40000011409 */
[----:B------:R-:W-:Y:S02]  /*14790*/  @!P0 SHF.R.S32.HI R4, RZ, 0x1f, R10 ;  /* 0x0000001fff048819 */ /* 0x000fe4000001140a */
[----:B------:R-:W-:Y:S01]  /*147a0*/  @!P1 LEA.HI R5, R5, R9, RZ, 0x3 ;  /* 0x0000000905059211 */ /* 0x000fe200078f18ff */
[--C-:B--2-4-:R-:W-:Y:S01]  /*147b0*/  @!P2 IMAD.WIDE R6, R0, 0x2, R2.reuse ;  /* 0x000000020006a825 */ /* 0x114fe200078e0202 */
        /* <DEDUP_REMOVED lines=8> */
.L_x_258:
[----:B------:R-:W-:Y:S05]  /*14840*/  BSYNC B0 ;  /* 0x0000000000007941 */ /* 0x000fea0003800000 */
.L_x_257:
[----:B--2---:R-:W-:Y:S01]  /*14850*/  IADD3 R4, R11, 0x60, RZ ;  /* 0x000000600b047810 */ /* 0x004fe20007ffe0ff */
[----:B----4-:R2:W4:Y:S03]  /*14860*/  SHFL.IDX PT, R3, R12, 0x3, 0x1c1f ;  /* 0x007c1f000c037f89 */ /* 0x01052600000e0000 */
[----:B------:R-:W-:Y:S01]  /*14870*/  ISETP.GE.AND P0, PT, R4, R14, PT ;  /* 0x0000000e0400720c */ /* 0x000fe20003f06270 */
[----:B------:R2:W1:-:S12]  /*14880*/  SHFL.IDX PT, R2, R13, 0x3, 0x1c1f ;  /* 0x007c1f000d027f89 */ /* 0x00045800000e0000 */
[----:B------:R-:W-:Y:S05]  /*14890*/  @P0 EXIT ;  /* 0x000000000000094d */ /* 0x000fea0003800000 */
[----:B------:R-:W-:Y:S02]  /*148a0*/  ISETP.GE.AND P0, PT, R9, c[0x0][0x3c8], PT ;  /* 0x0000f20009007a0c */ /* 0x000fe40003f06270 */
[----:B------:R-:W-:-:S11]  /*148b0*/  ISETP.GE.AND P1, PT, R0, c[0x0][0x3c8], PT ;  /* 0x0000f20000007a0c */ /* 0x000fd60003f26270 */
[----:B------:R-:W-:Y:S02]  /*148c0*/  @!P0 SHF.R.S32.HI R4, RZ, 0x1f, R9 ;  /* 0x0000001fff048819 */ /* 0x000fe40000011409 */
[----:B-1--4-:R-:W-:Y:S02]  /*148d0*/  @!P1 IMAD.WIDE R6, R0, 0x2, R2 ;  /* 0x0000000200069825 */ /* 0x012fe400078e0202 */
        /* <DEDUP_REMOVED lines=13> */
.L_x_170:
[----:B------:R-:W-:Y:S02]  /*149b0*/  MOV R3, R28 ;  /* 0x0000001c00037202 */ /* 0x000fe40000000f00 */
[----:B------:R-:W-:Y:S02]  /*149c0*/  MOV R2, 0x149e0 ;  /* 0x000149e000027802 */ /* 0x000fe40000000f00 */
[----:B------:R-:W-:Y:S05]  /*149d0*/  CALL.REL.NOINC `($__internal_0_$__cuda_sm70_shflsync_idx_p) ;  /* 0x000001e000007944 */ /* 0x000fea0003c00000 */
[----:B------:R-:W-:Y:S01]  /*149e0*/  IMAD.MOV.U32 R6, RZ, RZ, R7 ;  /* 0x000000ffff067224 */ /* 0x000fe200078e0007 */
[----:B------:R-:W-:Y:S02]  /*149f0*/  MOV R3, R30 ;  /* 0x0000001e00037202 */ /* 0x000fe40000000f00 */
[----:B------:R-:W-:Y:S02]  /*14a00*/  MOV R2, 0x14a20 ;  /* 0x00014a2000027802 */ /* 0x000fe40000000f00 */
[----:B------:R-:W-:Y:S05]  /*14a10*/  CALL.REL.NOINC `($__internal_0_$__cuda_sm70_shflsync_idx_p) ;  /* 0x000001a000007944 */ /* 0x000fea0003c00000 */
[----:B------:R-:W-:Y:S01]  /*14a20*/  MOV R2, R7 ;  /* 0x0000000700027202 */ /* 0x000fe20000000f00 */
[----:B------:R-:W-:Y:S05]  /*14a30*/  BRA `(.L_x_259) ;  /* 0xfffed24000007947 */ /* 0x000fea000383ffff */
.L_x_194:
[----:B------:R-:W-:Y:S02]  /*14a40*/  MOV R2, 0x14a60 ;  /* 0x00014a6000027802 */ /* 0x000fe40000000f00 */
[----:B--2---:R-:W-:Y:S05]  /*14a50*/  CALL.REL.NOINC `($__internal_0_$__cuda_sm70_shflsync_idx_p) ;  /* 0x0000016000007944 */ /* 0x004fea0003c00000 */
[----:B------:R-:W-:Y:S01]  /*14a60*/  MOV R3, R10 ;  /* 0x0000000a00037202 */ /* 0x000fe20000000f00 */
[----:B------:R-:W-:Y:S01]  /*14a70*/  IMAD.MOV.U32 R4, RZ, RZ, R7 ;  /* 0x000000ffff047224 */ /* 0x000fe200078e0007 */
[----:B------:R-:W-:Y:S02]  /*14a80*/  MOV R2, 0x14aa0 ;  /* 0x00014aa000027802 */ /* 0x000fe40000000f00 */
[----:B------:R-:W-:Y:S05]  /*14a90*/  CALL.REL.NOINC `($__internal_0_$__cuda_sm70_shflsync_idx_p) ;  /* 0x0000012000007944 */ /* 0x000fea0003c00000 */
[----:B------:R-:W-:Y:S01]  /*14aa0*/  MOV R0, R7 ;  /* 0x0000000700007202 */ /* 0x000fe20000000f00 */
[----:B------:R-:W-:-:S05]  /*14ab0*/  BRA `(.L_x_260) ;  /* 0xffff15d000007947 */ /* 0x000fca000383ffff */
.L_x_219:
        /* <DEDUP_REMOVED lines=8> */
.L_x_225:
[----:B------:R-:W-:Y:S02]  /*14b40*/  MOV R2, 0x14b60 ;  /* 0x00014b6000027802 */ /* 0x000fe40000000f00 */
[----:B----4-:R-:W-:Y:S05]  /*14b50*/  CALL.REL.NOINC `($__internal_0_$__cuda_sm70_shflsync_idx_p) ;  /* 0x0000006000007944 */ /* 0x010fea0003c00000 */
[----:B------:R-:W-:Y:S01]  /*14b60*/  MOV R3, R10 ;  /* 0x0000000a00037202 */ /* 0x000fe20000000f00 */
[----:B------:R-:W-:Y:S01]  /*14b70*/  IMAD.MOV.U32 R4, RZ, RZ, R7 ;  /* 0x000000ffff047224 */ /* 0x000fe200078e0007 */
[----:B------:R-:W-:Y:S02]  /*14b80*/  MOV R2, 0x14ba0 ;  /* 0x00014ba000027802 */ /* 0x000fe40000000f00 */
[----:B------:R-:W-:Y:S05]  /*14b90*/  CALL.REL.NOINC `($__internal_0_$__cuda_sm70_shflsync_idx_p) ;  /* 0x0000002000007944 */ /* 0x000fea0003c00000 */
[----:B------:R-:W-:Y:S01]  /*14ba0*/  MOV R0, R7 ;  /* 0x0000000700007202 */ /* 0x000fe20000000f00 */
[----:B------:R-:W-:-:S05]  /*14bb0*/  BRA `(.L_x_262) ;  /* 0xffff912000007947 */ /* 0x000fca000383ffff */
        .weak           $__internal_0_$__cuda_sm70_shflsync_idx_p
        .type           $__internal_0_$__cuda_sm70_shflsync_idx_p,@function
        .size           $__internal_0_$__cuda_sm70_shflsync_idx_p,(.L_x_858 - $__internal_0_$__cuda_sm70_shflsync_idx_p)
$__internal_0_$__cuda_sm70_shflsync_idx_p:
[----:B------:R-:W-:Y:S01]  /*14bc0*/  MOV R7, 0x1 ;  /* 0x0000000100077802 */ /* 0x000fe20000000f00 */
[----:B------:R-:W-:-:S02]  /*14bd0*/  IMAD.MOV.U32 R25, RZ, RZ, -0x1 ;  /* 0xffffffffff197424 */ /* 0x000fc400078e00ff */
[----:B------:R-:W-:Y:S02]  /*14be0*/  IMAD.MOV.U32 R24, RZ, RZ, 0x1c1f ;  /* 0x00001c1fff187424 */ /* 0x000fe400078e00ff */
[----:B------:R-:W-:Y:S04]  /*14bf0*/  WARPSYNC R25 ;  /* 0x0000001900007348 */ /* 0x000fe80003800000 */
[----:B------:R1:W2:Y:S02]  /*14c00*/  SHFL.IDX PT, R7, R3, R7, R24 ;  /* 0x0000000703077389 */ /* 0x0002a400000e0018 */
[----:B-1----:R-:W-:-:S04]  /*14c10*/  MOV R3, 0x0 ;  /* 0x0000000000037802 */ /* 0x002fc80000000f00 */
[----:B--2---:R-:W-:Y:S05]  /*14c20*/  RET.REL.NODEC R2 `(_ZN7cutlass13device_kernelIN5flash19enable_sm80_to_sm89INS1_16FlashAttnFwdSm80INS1_25CollectiveMainloopFwdSm80ILi4ELi1ELb0EN4cute5tupleIJNS5_1CILi128EEENS7_ILi48EEENS7_ILi96EEEEEELi96ENS_6half_tEfNS_4arch4Sm80ELb0ELb1ELb1ELb0ELb1ELb0ELb1ELb0EEENS1_21CollectiveEpilogueFwdINS6_IJS8_SA_S9_EEENS6_IJNS7_ILi1EEESI_SI_EEESC_SE_Li128ELb0ELb1ELb0ELb0EEENS1_19SingleTileSchedulerILb0ELb0ELb1ELi128EEEEEEEEEvNT_6ParamsE) ;  /* 0xfffeb3d002007950 */ /* 0x004fea0003c3ffff */
.L_x_263:
        /* <DEDUP_REMOVED lines=13> */
.L_x_858:


//--------------------- .text._ZN7cutlass13device_kernelIN5flash19enable_sm80_to_sm89INS1_16FlashAttnFwdSm80INS1_25CollectiveMainloopFwdSm80ILi4ELi1ELb0EN4cute5tupleIJNS5_1CILi128EEENS7_ILi48EEENS7_ILi96EEEEEELi96ENS_6half_tEfNS_4arch4Sm80ELb0ELb1ELb1ELb1ELb1ELb0ELb1ELb0EEENS1_21CollectiveEpilogueFwdINS6_IJS8_SA_S9_EEENS6_IJNS7_ILi1EEESI_SI_EEESC_SE_Li128ELb1ELb1ELb0ELb0EEENS1_19SingleTileSchedulerILb1ELb0ELb1ELi128EEEEEEEEEvNT_6ParamsE --------------------------
	.section	.text._ZN7cutlass13device_kernelIN5flash19enable_sm80_to_sm89INS1_16FlashAttnFwdSm80INS1_25CollectiveMainloopFwdSm80ILi4ELi1ELb0EN4cute5tupleIJNS5_1CILi128EEENS7_ILi48EEENS7_ILi96EEEEEELi96ENS_6half_tEfNS_4arch4Sm80ELb0ELb1ELb1ELb1ELb1ELb0ELb1ELb0EEENS1_21CollectiveEpilogueFwdINS6_IJS8_SA_S9_EEENS6_IJNS7_ILi1EEESI_SI_EEESC_SE_Li128ELb1ELb1ELb0ELb0EEENS1_19SingleTileSchedulerILb1ELb0ELb1ELi128EEEEEEEEEvNT_6ParamsE,"ax",@progbits
	.sectioninfo	@"SHI_REGISTERS=255"
	.align	128
.text._ZN7cutlass13device_kernelIN5flash19enable_sm80_to_sm89INS1_16FlashAttnFwdSm80INS1_25CollectiveMainloopFwdSm80ILi4ELi1ELb0EN4cute5tupleIJNS5_1CILi128EEENS7_ILi48EEENS7_ILi96EEEEEELi96ENS_6half_tEfNS_4arch4Sm80ELb0ELb1ELb1ELb1ELb1ELb0ELb1ELb0EEENS1_21CollectiveEpilogueFwdINS6_IJS8_SA_S9_EEENS6_IJNS7_ILi1EEESI_SI_EEESC_SE_Li128ELb1ELb1ELb0ELb0EEENS1_19SingleTileSchedulerILb1ELb0ELb1ELi128EEEEEEEEEvNT_6ParamsE:
        .type           _ZN7cutlass13device_kernelIN5flash19enable_sm80_to_sm89INS1_16FlashAttnFwdSm80INS1_25CollectiveMainloopFwdSm80ILi4ELi1ELb0EN4cute5tupleIJNS5_1CILi128EEENS7_ILi48EEENS7_ILi96EEEEEELi96ENS_6half_tEfNS_4arch4Sm80ELb0ELb1ELb1ELb1ELb1ELb0ELb1ELb0EEENS1_21CollectiveEpilogueFwdINS6_IJS8_SA_S9_EEENS6_IJNS7_ILi1EEESI_SI_EEESC_SE_Li128ELb1ELb1ELb0ELb0EEENS1_19SingleTileSchedulerILb1ELb0ELb1ELi128EEEEEEEEEvNT_6ParamsE,@function
        .size           _ZN7cutlass13device_kernelIN5flash19enable_sm80_to_sm89INS1_16FlashAttnFwdSm80INS1_25CollectiveMainloopFwdSm80ILi4ELi1ELb0EN4cute5tupleIJNS5_1CILi128EEENS7_ILi48EEENS7_ILi96EEEEEELi96ENS_6half_tEfNS_4arch4Sm80ELb0ELb1ELb1ELb1ELb1ELb0ELb1ELb0EEENS1_21CollectiveEpilogueFwdINS6_IJS8_SA_S9_EEENS6_IJNS7_ILi1EEESI_SI_EEESC_SE_Li128ELb1ELb1ELb0ELb0EEENS1_19SingleTileSchedulerILb1ELb0ELb1ELi128EEEEEEEEEvNT_6ParamsE,(.L_x_860 - _ZN7cutlass13device_kernelIN5flash19enable_sm80_to_sm89INS1_16FlashAttnFwdSm80INS1_25CollectiveMainloopFwdSm80ILi4ELi1ELb0EN4cute5tupleIJNS5_1CILi128EEENS7_ILi48EEENS7_ILi96EEEEEELi96ENS_6half_tEfNS_4arch4Sm80ELb0ELb1ELb1ELb1ELb1ELb0ELb1ELb0EEENS1_21CollectiveEpilogueFwdINS6_IJS8_SA_S9_EEENS6_IJNS7_ILi1EEESI_SI_EEESC_SE_Li128ELb1ELb1ELb0ELb0EEENS1_19SingleTileSchedulerILb1ELb0ELb1ELi128EEEEEEEEEvNT_6ParamsE)
        .other          _ZN7cutlass13device_kernelIN5flash19enable_sm80_to_sm89INS1_16FlashAttnFwdSm80INS1_25CollectiveMainloopFwdSm80ILi4ELi1ELb0EN4cute5tupleIJNS5_1CILi128EEENS7_ILi48EEENS7_ILi96EEEEEELi96ENS_6half_tEfNS_4arch4Sm80ELb0ELb1ELb1ELb1ELb1ELb0ELb1ELb0EEENS1_21CollectiveEpilogueFwdINS6_IJS8_SA_S9_EEENS6_IJNS7_ILi1EEESI_SI_EEESC_SE_Li128ELb1ELb1ELb0ELb0EEENS1_19SingleTileSchedulerILb1ELb0ELb1ELi128EEEEEEEEEvNT_6ParamsE,@"STO_CUDA_ENTRY STV_DEFAULT"
_ZN7cutlass13device_kernelIN5flash19enable_sm80_to_sm89INS1_16FlashAttnFwdSm80INS1_25CollectiveMainloopFwdSm80ILi4ELi1ELb0EN4cute5tupleIJNS5_1CILi128EEENS7_ILi48EEENS7_ILi96EEEEEELi96ENS_6half_tEfNS_4arch4Sm80ELb0ELb1ELb1ELb1ELb1ELb0ELb1ELb0EEENS1_21CollectiveEpilogueFwdINS6_IJS8_SA_S9_EEENS6_IJNS7_ILi1EEESI_SI_EEESC_SE_Li128ELb1ELb1ELb0ELb0EEENS1_19SingleTileSchedulerILb1ELb0ELb1ELi128EEEEEEEEEvNT_6ParamsE:
[----:B------:R-:W-:Y:S02]  /*0000*/  MOV R1, c[0x0][0x28] ;  /* 0x00000a0000017a02 */ /* 0x000fe40000000f00 */
[----:B------:R-:W1:Y:S01]  /*0010*/  S2R R48, SR_TID.X ;  /* 0x0000000000307919 */ /* 0x000e620000002100 */
[----:B------:R-:W-:Y:S01]  /*0020*/  IMAD.MOV.U32 R10, RZ, RZ, 0x4 ;  /* 0x00000004ff0a7424 */ /* 0x000fe200078e00ff */
[----:B------:R-:W2:Y:S01]  /*0030*/  S2UR UR4, SR_CTAID.X ;  /* 0x00000000000479c3 */ /* 0x000ea20000002500 */
[----:B------:R-:W-:Y:S01]  /*0040*/  ULDC.64 UR6, c[0x0][0x118] ;  /* 0x0000460000067ab9 */ /* 0x000fe20000000a00 */
[----:B------:R-:W3:Y:S01]  /*0050*/  S2R R5, SR_CTAID.Z ;  /* 0x0000000000057919 */ /* 0x000ee20000002700 */
[----:B------:R-:W-:Y:S02]  /*0060*/  IADD3 R1, R1, -0x48, RZ ;  /* 0xffffffb801017810 */ /* 0x000fe40007ffe0ff */
[----:B-1----:R-:W-:Y:S01]  /*0070*/  SHF.R.U32.HI R0, RZ, 0x5, R48 ;  /* 0x00000005ff007819 */ /* 0x002fe20000011630 */
[----:B---3--:R-:W-:-:S05]  /*0080*/  IMAD.WIDE R2, R5, R10, c[0x0][0x568] ;  /* 0x00015a0005027625 */ /* 0x008fca00078e020a */
[----:B------:R-:W1:Y:S02]  /*0090*/  SHFL.IDX PT, R0, R0, RZ, 0x1f ;  /* 0x00001fff00007589 */ /* 0x000e6400000e0000 */
[----:B-1----:R-:W-:-:S13]  /*00a0*/  ISETP.NE.AND P0, PT, R0, RZ, PT ;  /* 0x000000ff0000720c */ /* 0x002fda0003f05270 */
[----:B--2---:R-:W-:Y:S05]  /*00b0*/  @!P0 BRA `(.L_x_264) ;  /* 0x0000015000008947 */ /* 0x004fea0003800000 */
[----:B------:R-:W-:-:S04]  /*00c0*/  ISETP.NE.U32.AND P0, PT, RZ, c[0x0][0x568], PT ;  /* 0x00015a00ff007a0c */ /* 0x000fc80003f05070 */
[----:B------:R-:W-:-:S13]  /*00d0*/  ISETP.NE.AND.EX P0, PT, RZ, c[0x0][0x56c], PT, P0 ;  /* 0x00015b00ff007a0c */ /* 0x000fda0003f05300 */
[----:B------:R-:W-:Y:S05]  /*00e0*/  @!P0 BRA `(.L_x_265) ;  /* 0x0000002000008947 */ /* 0x000fea0003800000 */
[----:B------:R1:W5:Y:S01]  /*00f0*/  LDG.E R0, [R2.64] ;  /* 0x0000000602007981 */ /* 0x000362000c1e1900 */
[----:B------:R-:W-:Y:S05]  /*0100*/  BRA `(.L_x_266) ;  /* 0x0000009000007947 */ /* 0x000fea0003800000 */
.L_x_265:
        /* <DEDUP_REMOVED lines=8> */
.L_x_267:
[----:B------:R-:W-:-:S04]  /*0190*/  MOV R0, c[0x0][0x54c] ;  /* 0x0001530000007a02 */ /* 0x000fc80000000f00 */
.L_x_266:
[----:B------:R-:W-:Y:S01]  /*01a0*/  USHF.L.U32 UR4, UR4, 0x7, URZ ;  /* 0x0000000704047899 */ /* 0x000fe2000800063f */
[----:B-----5:R-:W-:-:S05]  /*01b0*/  IMAD R0, R0, c[0x0][0x548], RZ ;  /* 0x0001520000007a24 */ /* 0x020fca00078e02ff */
[----:B------:R-:W-:-:S04]  /*01c0*/  MOV R8, UR4 ;  /* 0x0000000400087c02 */ /* 0x000fc80008000f00 */
[----:B------:R-:W-:-:S04]  /*01d0*/  ISETP.GE.AND P0, PT, R8, R0, PT ;  /* 0x000000000800720c */ /* 0x000fc80003f06270 */
[----:B------:R-:W-:-:S05]  /*01e0*/  SEL R0, R5, 0xffffffff, !P0 ;  /* 0xffffffff05007807 */ /* 0x000fca0004000000 */
[----:B------:R2:W-:Y:S01]  /*01f0*/  STL [R1+0x44], R0 ;  /* 0x0000440001007387 */ /* 0x0005e20000100800 */
[----:B------:R-:W-:Y:S05]  /*0200*/  BRA `(.L_x_268) ;  /* 0x0000014000007947 */ /* 0x000fea0003800000 */
.L_x_264:
[----:B------:R-:W-:-:S04]  /*0210*/  ISETP.NE.U32.AND P0, PT, RZ, c[0x0][0x568], PT ;  /* 0x00015a00ff007a0c */ /* 0x000fc80003f05070 */
[----:B------:R-:W-:-:S13]  /*0220*/  ISETP.NE.AND.EX P0, PT, RZ, c[0x0][0x56c], PT, P0 ;  /* 0x00015b00ff007a0c */ /* 0x000fda0003f05300 */
[----:B------:R-:W-:Y:S05]  /*0230*/  @!P0 BRA `(.L_x_269) ;  /* 0x0000002000008947 */ /* 0x000fea0003800000 */
[----:B------:R1:W5:Y:S01]  /*0240*/  LDG.E R0, [R2.64] ;  /* 0x0000000602007981 */ /* 0x000362000c1e1900 */
[----:B------:R-:W-:Y:S05]  /*0250*/  BRA `(.L_x_270) ;  /* 0x0000009000007947 */ /* 0x000fea0003800000 */
.L_x_269:
        /* <DEDUP_REMOVED lines=8> */
.L_x_271:
[----:B------:R-:W-:-:S04]  /*02e0*/  MOV R0, c[0x0][0x54c] ;  /* 0x0001530000007a02 */ /* 0x000fc80000000f00 */
.L_x_270:
[----:B------:R-:W-:Y:S01]  /*02f0*/  USHF.L.U32 UR4, UR4, 0x7, URZ ;  /* 0x0000000704047899 */ /* 0x000fe2000800063f */
[----:B-----5:R-:W-:-:S05]  /*0300*/  IMAD R0, R0, c[0x0][0x548], RZ ;  /* 0x0001520000007a24 */ /* 0x020fca00078e02ff */
[----:B------:R-:W-:-:S04]  /*0310*/  MOV R8, UR4 ;  /* 0x0000000400087c02 */ /* 0x000fc80008000f00 */
[----:B------:R-:W-:-:S04]  /*0320*/  ISETP.GE.AND P0, PT, R8, R0, PT ;  /* 0x000000000800720c */ /* 0x000fc80003f06270 */
[----:B------:R-:W-:-:S05]  /*0330*/  SEL R0, R5, 0xffffffff, !P0 ;  /* 0xffffffff05007807 */ /* 0x000fca0004000000 */
[----:B------:R2:W-:Y:S04]  /*0340*/  STL [R1+0x44], R0 ;  /* 0x0000440001007387 */ /* 0x0005e80000100800 */
.L_x_268:
[----:B------:R-:W3:Y:S02]  /*0350*/  LDL R52, [R1+0x44] ;  /* 0x0000440001347983 */ /* 0x000ee40000100800 */
[----:B---3--:R-:W-:-:S13]  /*0360*/  ISETP.GE.AND P0, PT, R52, RZ, PT ;  /* 0x000000ff3400720c */ /* 0x008fda0003f06270 */
[----:B------:R-:W-:Y:S05]  /*0370*/  @!P0 EXIT ;  /* 0x000000000000894d */ /* 0x000fea0003800000 */
[----:B------:R-:W-:Y:S01]  /*0380*/  ISETP.NE.U32.AND P0, PT, RZ, c[0x0][0x370], PT ;  /* 0x0000dc00ff007a0c */ /* 0x000fe20003f05070 */
[----:B------:R-:W-:Y:S01]  /*0390*/  IMAD.MOV.U32 R49, RZ, RZ, RZ ;  /* 0x000000ffff317224 */ /* 0x000fe200078e00ff */
[----:B------:R-:W-:Y:S01]  /*03a0*/  ISETP.NE.U32.AND P2, PT, RZ, c[0x0][0x360], PT ;  /* 0x0000d800ff007a0c */ /* 0x000fe20003f45070 */
[----:B------:R-:W-:Y:S01]  /*03b0*/  IMAD.MOV.U32 R9, RZ, RZ, RZ ;  /* 0x000000ffff097224 */ /* 0x000fe200078e00ff */
[----:B------:R-:W-:Y:S01]  /*03c0*/  ISETP.NE.AND.EX P1, PT, RZ, c[0x0][0x374], PT, P0 ;  /* 0x0000dd00ff007a0c */ /* 0x000fe20003f25300 */
[----:B-1----:R-:W-:Y:S01]  /*03d0*/  IMAD.WIDE R2, R52, R10, c[0x0][0x348] ;  /* 0x0000d20034027625 */ /* 0x002fe200078e020a */
[----:B------:R-:W-:Y:S02]  /*03e0*/  ISETP.NE.U32.AND P3, PT, RZ, c[0x0][0x348], PT ;  /* 0x0000d200ff007a0c */ /* 0x000fe40003f65070 */
[----:B------:R-:W-:Y:S01]  /*03f0*/  ISETP.NE.AND.EX P0, PT, RZ, c[0x0][0x364], PT, P2 ;  /* 0x0000d900ff007a0c */ /* 0x000fe20003f05320 */
[----:B------:R-:W-:Y:S01]  /*0400*/  IMAD.MOV.U32 R230, RZ, RZ, c[0x0][0x168] ;  /* 0x00005a00ffe67624 */ /* 0x000fe200078e00ff */
[----:B------:R-:W-:-:S07]  /*0410*/  ISETP.NE.AND.EX P2, PT, RZ, c[0x0][0x34c], PT, P3 ;  /* 0x0000d300ff007a0c */ /* 0x000fce0003f45330 */
[CC--:B------:R-:W-:Y:S01]  /*0420*/  @P1 IMAD.WIDE R6, R52.reuse, R10.reuse, c[0x0][0x370] ;  /* 0x0000dc0034061625 */ /* 0x0c0fe200078e020a */
[----:B------:R-:W1:Y:S01]  /*0430*/  S2R R29, SR_CTAID.Y ;  /* 0x00000000001d7919 */ /* 0x000e620000002600 */
[----:B------:R-:W-:Y:S02]  /*0440*/  ULDC UR5, c[0x0][0x2ac] ;  /* 0x0000ab0000057ab9 */ /* 0x000fe40000000800 */
[----:B------:R-:W-:Y:S01]  /*0450*/  ULDC UR4, c[0x0][0x1d0] ;  /* 0x0000740000047ab9 */ /* 0x000fe20000000800 */
[----:B------:R-:W3:Y:S01]  /*0460*/  @P1 LDG.E R49, [R6.64] ;  /* 0x0000000606311981 */ /* 0x000ee2000c1e1900 */
[----:B------:R-:W-:-:S03]  /*0470*/  @P0 IMAD.WIDE R4, R52, R10, c[0x0][0x360] ;  /* 0x0000d80034040625 */ /* 0x000fc600078e020a */
[----:B------:R4:W5:Y:S01]  /*0480*/  @P2 LDG.E R9, [R2.64] ;  /* 0x0000000602092981 */ /* 0x000962000c1e1900 */
[----:B------:R-:W-:-:S03]  /*0490*/  UIMAD UR4, UR5, UR4, URZ ;  /* 0x00000004050472a4 */ /* 0x000fc6000f8e023f */
[----:B------:R2:W5:Y:S01]  /*04a0*/  @P0 LDG.E R230, [R4.64] ;  /* 0x0000000604e60981 */ /* 0x000562000c1e1900 */
[----:B-1----:R-:W-:Y:S02]  /*04b0*/  SHF.R.S32.HI R61, RZ, 0x1f, R29 ;  /* 0x0000001fff3d7819 */ /* 0x002fe4000001141d */
[----:B--2---:R-:W-:Y:S01]  /*04c0*/  IMAD.U32 R4, RZ, RZ, UR4 ;  /* 0x00000004ff047e24 */ /* 0x004fe2000f8e00ff */
[----:B---3--:R4:W-:Y:S01]  /*04d0*/  STL [R1+0x28], R49 ;  /* 0x0000283101007387 */ /* 0x0089e20000100800 */
[----:B------:R-:W-:Y:S05]  /*04e0*/  @P0 BRA `(.L_x_272) ;  /* 0x0000004000000947 */ /* 0x000fea0003800000 */
[----:B------:R-:W-:Y:S05]  /*04f0*/  @!P2 BRA `(.L_x_272) ;  /* 0x000000300000a947 */ /* 0x000fea0003800000 */
[----:B------:R1:W2:Y:S04]  /*0500*/  LDG.E R0, [R2.64] ;  /* 0x0000000602007981 */ /* 0x0002a8000c1e1900 */
[----:B-1--4-:R-:W2:Y:S02]  /*0510*/  LDG.E R2, [R2.64+0x4] ;  /* 0x0000040602027981 */ /* 0x012ea4000c1e1900 */
[----:B--2--5:R-:W-:-:S02]  /*0520*/  IADD3 R230, -R0, R2, RZ ;  /* 0x0000000200e67210 */ /* 0x024fc40007ffe1ff */
.L_x_272:
[----:B------:R-:W-:-:S04]  /*0530*/  ISETP.NE.U32.AND P0, PT, RZ, c[0x0][0x368], PT ;  /* 0x0000da00ff007a0c */ /* 0x000fc80003f05070 */
[----:B------:R-:W-:-:S13]  /*0540*/  ISETP.NE.AND.EX P0, PT, RZ, c[0x0][0x36c], PT, P0 ;  /* 0x0000db00ff007a0c */ /* 0x000fda0003f05300 */
[----:B------:R-:W-:Y:S05]  /*0550*/  @!P0 BRA `(.L_x_273) ;  /* 0x0000003000008947 */ /* 0x000fea0003800000 */
[----:B----4-:R-:W-:-:S05]  /*0560*/  IMAD.WIDE R2, R52, R10, c[0x0][0x368] ;  /* 0x0000da0034027625 */ /* 0x010fca00078e020a */
[----:B------:R1:W5:Y:S01]  /*0570*/  LDG.E R4, [R2.64] ;  /* 0x0000000602047981 */ /* 0x000362000c1e1900 */
[----:B------:R-:W-:Y:S05]  /*0580*/  BRA `(.L_x_274) ;  /* 0x0000007000007947 */ /* 0x000fea0003800000 */
.L_x_273:
[----:B------:R-:W-:-:S04]  /*0590*/  ISETP.NE.U32.AND P0, PT, RZ, c[0x0][0x350], PT ;  /* 0x0000d400ff007a0c */ /* 0x000fc80003f05070 */
[----:B------:R-:W-:-:S13]  /*05a0*/  ISETP.NE.AND.EX P0, PT, RZ, c[0x0][0x354], PT, P0 ;  /* 0x0000d500ff007a0c */ /* 0x000fda0003f05300 */
[----:B------:R-:W-:Y:S05]  /*05b0*/  @!P0 BRA `(.L_x_274) ;  /* 0x0000004000008947 */ /* 0x000fea0003800000 */
[----:B----4-:R-:W-:-:S05]  /*05c0*/  IMAD.WIDE R2, R52, R10, c[0x0][0x350] ;  /* 0x0000d40034027625 */ /* 0x010fca00078e020a */
[----:B------:R1:W2:Y:S04]  /*05d0*/  LDG.E R4, [R2.64] ;  /* 0x0000000602047981 */ /* 0x0002a8000c1e1900 */
[----:B-1----:R-:W2:Y:S02]  /*05e0*/  LDG.E R2, [R2.64+0x4] ;  /* 0x0000040602027981 */ /* 0x002ea4000c1e1900 */
[----:B--2---:R-:W-:Y:S02]  /*05f0*/  IADD3 R4, -R4, R2, RZ ;  /* 0x0000000204047210 */ /* 0x004fe40007ffe1ff */
.L_x_274:
[----:B------:R-:W-:Y:S01]  /*0600*/  IMAD.MOV.U32 R0, RZ, RZ, c[0x0][0x2c4] ;  /* 0x0000b100ff007624 */ /* 0x000fe200078e00ff */
[----:B------:R-:W-:Y:S01]  /*0610*/  LOP3.LUT R26, R26, 0xffffefff, RZ, 0xc0, !PT ;  /* 0xffffefff1a1a7812 */ /* 0x000fe200078ec0ff */
[----:B------:R-:W-:Y:S02]  /*0620*/  IMAD.MOV.U32 R172, RZ, RZ, R8 ;  /* 0x000000ffffac7224 */ /* 0x000fe400078e0008 */
[----:B------:R-:W-:Y:S01]  /*0630*/  IMAD.MOV.U32 R6, RZ, RZ, c[0x0][0x32c] ;  /* 0x0000cb00ff067624 */ /* 0x000fe200078e00ff */
[----:B------:R-:W-:Y:S01]  /*0640*/  ISETP.NE.AND P3, PT, R0, 0x1, PT ;  /* 0x000000010000780c */ /* 0x000fe20003f65270 */
[----:B-----5:R-:W-:-:S03]  /*0650*/  IMAD.IADD R229, R4, 0x1, -R49 ;  /* 0x0000000104e57824 */ /* 0x020fc600078e0a31 */
[----:B------:R-:W-:Y:S02]  /*0660*/  ISETP.GE.AND P1, PT, R6, 0x1, PT ;  /* 0x000000010600780c */ /* 0x000fe40003f26270 */
[----:B-1--4-:R-:W-:-:S07]  /*0670*/  IADD3 R2, R229, 0x1, -R230 ;  /* 0x00000001e5027810 */ /* 0x012fce0007ffe8e6 */
[----:B------:R-:W-:Y:S02]  /*0680*/  @P3 IADD3 R0, R172, 0x7f, RZ ;  /* 0x0000007fac003810 */ /* 0x000fe40007ffe0ff */
[----:B------:R-:W-:-:S03]  /*0690*/  @P3 LOP3.LUT R26, R26, 0x1000, RZ, 0xfc, !PT ;  /* 0x000010001a1a3812 */ /* 0x000fc600078efcff */
[----:B------:R-:W-:Y:S01]  /*06a0*/  @P3 IMAD.HI.U32 R3, R0, c[0x0][0x2c8], RZ ;  /* 0x0000b20000033a27 */ /* 0x000fe200078e00ff */
[----:B------:R-:W-:Y:S02]  /*06b0*/  IADD3 R0, R8, 0x7f, RZ ;  /* 0x0000007f08007810 */ /* 0x000fe40007ffe0ff */
[----:B------:R-:W-:Y:S02]  /*06c0*/  LOP3.LUT R26, R26, 0xfffffbff, RZ, 0xc0, !PT ;  /* 0xfffffbff1a1a7812 */ /* 0x000fe400078ec0ff */
[----:B------:R-:W-:Y:S02]  /*06d0*/  @P3 SHF.R.U32.HI R0, RZ, c[0x0][0x2cc], R3 ;  /* 0x0000b300ff003a19 */ /* 0x000fe40000011603 */
[----:B------:R-:W-:-:S03]  /*06e0*/  @P1 LOP3.LUT R26, R26, 0x400, RZ, 0xfc, !PT ;  /* 0x000004001a1a1812 */ /* 0x000fc600078efcff */
[----:B------:R-:W-:-:S05]  /*06f0*/  IMAD.IADD R0, R2, 0x1, R0 ;  /* 0x0000000102007824 */ /* 0x000fca00078e0200 */
[----:B------:R-:W-:Y:S01]  /*0700*/  IADD3 R3, R0, c[0x0][0x328], RZ ;  /* 0x0000ca0000037a10 */ /* 0x000fe20007ffe0ff */
[----:B------:R-:W-:Y:S05]  /*0710*/  @!P1 BRA `(.L_x_275) ;  /* 0x000000e000009947 */ /* 0x000fea0003800000 */
[C---:B------:R-:W-:Y:S02]  /*0720*/  ISETP.GT.AND P0, PT, R0.reuse, RZ, PT ;  /* 0x000000ff0000720c */ /* 0x040fe40003f04270 */
[----:B------:R-:W-:-:S11]  /*0730*/  IADD3 R2, R0, -0x1, RZ ;  /* 0xffffffff00027810 */ /* 0x000fd60007ffe0ff */
[----:B------:R-:W-:Y:S05]  /*0740*/  @P0 BRA `(.L_x_276) ;  /* 0x0000006000000947 */ /* 0x000fea0003800000 */
[----:B------:R-:W-:Y:S01]  /*0750*/  ISETP.NE.AND P0, PT, R6, 0x1, PT ;  /* 0x000000010600780c */ /* 0x000fe20003f05270 */
[----:B------:R-:W-:-:S12]  /*0760*/  IMAD.MOV R0, RZ, RZ, -R0 ;  /* 0x000000ffff007224 */ /* 0x000fd800078e0a00 */
[----:B------:R-:W-:-:S05]  /*0770*/  @P0 IMAD.HI.U32 R2, R0, c[0x0][0x330], RZ ;  /* 0x0000cc0000020a27 */ /* 0x000fca00078e00ff */
[----:B------:R-:W-:-:S04]  /*0780*/  @P0 SHF.R.U32.HI R0, RZ, c[0x0][0x334], R2 ;  /* 0x0000cd00ff000a19 */ /* 0x000fc80000011602 */
[----:B------:R-:W-:Y:S01]  /*0790*/  LOP3.LUT R2, RZ, R0, RZ, 0x33, !PT ;  /* 0x00000000ff027212 */ /* 0x000fe200078e33ff */
[----:B------:R-:W-:Y:S05]  /*07a0*/  BRA `(.L_x_277) ;  /* 0x0000003000007947 */ /* 0x000fea0003800000 */
.L_x_276:
[----:B------:R-:W-:-:S13]  /*07b0*/  ISETP.NE.AND P0, PT, R6, 0x1, PT ;  /* 0x000000010600780c */ /* 0x000fda0003f05270 */
[----:B------:R-:W-:-:S05]  /*07c0*/  @P0 IMAD.HI.U32 R0, R2, c[0x0][0x330], RZ ;  /* 0x0000cc0002000a27 */ /* 0x000fca00078e00ff */
[----:B------:R-:W-:-:S05]  /*07d0*/  @P0 SHF.R.U32.HI R2, RZ, c[0x0][0x334], R0 ;  /* 0x0000cd00ff020a19 */ /* 0x000fca0000011600 */
.L_x_277:
[----:B------:R-:W-:-:S05]  /*07e0*/  IMAD R2, R2, R6, c[0x0][0x32c] ;  /* 0x0000cb0002027624 */ /* 0x000fca00078e0206 */
[----:B------:R-:W-:-:S04]  /*07f0*/  IMNMX R3, R3, R2, PT ;  /* 0x0000000203037217 */ /* 0x000fc80003800200 */
.L_x_275:
[----:B------:R-:W-:Y:S01]  /*0800*/  IADD3 R2, R3, 0x2f, RZ ;  /* 0x0000002f03027810 */ /* 0x000fe20007ffe0ff */
[----:B------:R-:W-:Y:S01]  /*0810*/  @P3 IMAD.HI.U32 R4, R172, c[0x0][0x2c8], RZ ;  /* 0x0000b200ac043a27 */ /* 0x000fe200078e00ff */
[----:B------:R-:W-:-:S03]  /*0820*/  IADD3 R3, R229, 0x2f, RZ ;  /* 0x0000002fe5037810 */ /* 0x000fc60007ffe0ff */
[----:B------:R-:W-:-:S04]  /*0830*/  IMAD.HI R5, R2, 0x2aaaaaab, RZ ;  /* 0x2aaaaaab02057827 */ /* 0x000fc800078e02ff */
[----:B------:R-:W-:-:S04]  /*0840*/  IMAD.HI R2, R3, 0x2aaaaaab, RZ ;  /* 0x2aaaaaab03027827 */ /* 0x000fc800078e02ff */
[----:B------:R-:W-:Y:S01]  /*0850*/  IMAD.MOV.U32 R0, RZ, RZ, R172 ;  /* 0x000000ffff007224 */ /* 0x000fe200078e00ac */
[----:B------:R-:W-:Y:S01]  /*0860*/  @P3 SHF.R.U32.HI R0, RZ, c[0x0][0x2cc], R4 ;  /* 0x0000b300ff003a19 */ /* 0x000fe20000011604 */
[----:B------:R-:W-:Y:S01]  /*0870*/  IMAD.IADD R249, R229, 0x1, -R230 ;  /* 0x00000001e5f97824 */ /* 0x000fe200078e0ae6 */
[----:B------:R-:W-:Y:S02]  /*0880*/  SHF.R.U32.HI R4, RZ, 0x1f, R5 ;  /* 0x0000001fff047819 */ /* 0x000fe40000011605 */
[----:B------:R-:W-:Y:S01]  /*0890*/  SHF.R.U32.HI R3, RZ, 0x1f, R2 ;  /* 0x0000001fff037819 */ /* 0x000fe20000011602 */
[----:B------:R-:W-:Y:S01]  /*08a0*/  IMAD.IADD R0, R249, 0x1, R0 ;  /* 0x00000001f9007824 */ /* 0x000fe200078e0200 */
[----:B------:R-:W-:Y:S02]  /*08b0*/  LEA.HI.SX32 R4, R5, R4, 0x1d ;  /* 0x0000000405047211 */ /* 0x000fe400078feaff */
[----:B------:R-:W-:Y:S02]  /*08c0*/  LEA.HI.SX32 R2, R2, R3, 0x1d ;  /* 0x0000000302027211 */ /* 0x000fe400078feaff */
[----:B------:R-:W-:-:S02]  /*08d0*/  IADD3 R3, R0, -c[0x0][0x324], RZ ;  /* 0x8000c90000037a10 */ /* 0x000fc40007ffe0ff */
[----:B------:R-:W-:Y:S01]  /*08e0*/  IMNMX R224, R2, R4, PT ;  /* 0x0000000402e07217 */ /* 0x000fe20003800200 */
[----:B------:R-:W-:Y:S05]  /*08f0*/  @!P1 BRA `(.L_x_278) ;  /* 0x000000d000009947 */ /* 0x000fea0003800000 */
[----:B------:R-:W-:-:S13]  /*0900*/  ISETP.GT.AND P0, PT, R0, -0x1, PT ;  /* 0xffffffff0000780c */ /* 0x000fda0003f04270 */
[----:B------:R-:W-:Y:S05]  /*0910*/  @P0 BRA `(.L_x_279) ;  /* 0x0000006000000947 */ /* 0x000fea0003800000 */
[----:B------:R-:W-:Y:S02]  /*0920*/  ISETP.NE.AND P0, PT, R6, 0x1, PT ;  /* 0x000000010600780c */ /* 0x000fe40003f05270 */
[----:B------:R-:W-:-:S11]  /*0930*/  LOP3.LUT R0, RZ, R0, RZ, 0x33, !PT ;  /* 0x00000000ff007212 */ /* 0x000fd600078e33ff */
[----:B------:R-:W-:-:S05]  /*0940*/  @P0 IMAD.HI.U32 R2, R0, c[0x0][0x330], RZ ;  /* 0x0000cc0000020a27 */ /* 0x000fca00078e00ff */
[----:B------:R-:W-:-:S04]  /*0950*/  @P0 SHF.R.U32.HI R0, RZ, c[0x0][0x334], R2 ;  /* 0x0000cd00ff000a19 */ /* 0x000fc80000011602 */
[----:B------:R-:W-:Y:S01]  /*0960*/  LOP3.LUT R0, RZ, R0, RZ, 0x33, !PT ;  /* 0x00000000ff007212 */ /* 0x000fe200078e33ff */
[----:B------:R-:W-:Y:S05]  /*0970*/  BRA `(.L_x_280) ;  /* 0x0000003000007947 */ /* 0x000fea0003800000 */
.L_x_279:
[----:B------:R-:W-:-:S13]  /*0980*/  ISETP.NE.AND P0, PT, R6, 0x1, PT ;  /* 0x000000010600780c */ /* 0x000fda0003f05270 */
[----:B------:R-:W-:-:S05]  /*0990*/  @P0 IMAD.HI.U32 R2, R0, c[0x0][0x330], RZ ;  /* 0x0000cc0000020a27 */ /* 0x000fca00078e00ff */
[----:B------:R-:W-:-:S05]  /*09a0*/  @P0 SHF.R.U32.HI R0, RZ, c[0x0][0x334], R2 ;  /* 0x0000cd00ff000a19 */ /* 0x000fca0000011602 */
.L_x_280:
[----:B------:R-:W-:-:S05]  /*09b0*/  IMAD R0, R0, c[0x0][0x32c], RZ ;  /* 0x0000cb0000007a24 */ /* 0x000fca00078e02ff */
[----:B------:R-:W-:-:S05]  /*09c0*/  IMNMX R3, R3, R0, !PT ;  /* 0x0000000003037217 */ /* 0x000fca0007800200 */
.L_x_278:
[----:B------:R-:W-:Y:S01]  /*09d0*/  IMAD.HI R0, R3, 0x2aaaaaab, RZ ;  /* 0x2aaaaaab03007827 */ /* 0x000fe200078e02ff */
[----:B------:R-:W-:Y:S01]  /*09e0*/  PLOP3.LUT P4, PT, PT, PT, PT, 0x80, 0x0 ;  /* 0x000000000000781c */ /* 0x000fe20003f8f070 */
[----:B------:R-:W-:Y:S01]  /*09f0*/  CS2R R94, SRZ ;  /* 0x00000000005e7805 */ /* 0x000fe2000001ff00 */
[----:B------:R-:W-:Y:S01]  /*0a00*/  CS2R R98, SRZ ;  /* 0x0000000000627805 */ /* 0x000fe2000001ff00 */
[----:B------:R-:W-:Y:S01]  /*0a10*/  IMAD.MOV.U32 R11, RZ, RZ, RZ ;  /* 0x000000ffff0b7224 */ /* 0x000fe200078e00ff */
[----:B------:R-:W-:Y:S01]  /*0a20*/  SHF.R.U32.HI R2, RZ, 0x1f, R0 ;  /* 0x0000001fff027819 */ /* 0x000fe20000011600 */
[----:B------:R-:W-:Y:S01]  /*0a30*/  IMAD.MOV.U32 R92, RZ, RZ, RZ ;  /* 0x000000ffff5c7224 */ /* 0x000fe200078e00ff */
[----:B------:R-:W-:Y:S01]  /*0a40*/  CS2R R96, SRZ ;  /* 0x0000000000607805 */ /* 0x000fe2000001ff00 */
[----:B------:R-:W-:Y:S01]  /*0a50*/  CS2R R12, SRZ ;  /* 0x00000000000c7805 */ /* 0x000fe2000001ff00 */
[----:B------:R-:W-:Y:S01]  /*0a60*/  LEA.HI.SX32 R0, R0, R2, 0x1d ;  /* 0x0000000200007211 */ /* 0x000fe200078feaff */
[----:B------:R-:W-:Y:S01]  /*0a70*/  CS2R R88, SRZ ;  /* 0x0000000000587805 */ /* 0x000fe2000001ff00 */
[----:B------:R-:W-:Y:S01]  /*0a80*/  MOV R90, RZ ;  /* 0x000000ff005a7202 */ /* 0x000fe20000000f00 */
[----:B------:R-:W-:Y:S01]  /*0a90*/  CS2R R86, SRZ ;  /* 0x0000000000567805 */ /* 0x000fe2000001ff00 */
[----:B------:R-:W-:Y:S01]  /*0aa0*/  IMNMX R4, RZ, R0, !PT ;  /* 0x00000000ff047217 */ /* 0x000fe20007800200 */
[----:B------:R-:W-:Y:S01]  /*0ab0*/  CS2R R84, SRZ ;  /* 0x0000000000547805 */ /* 0x000fe2000001ff00 */
[----:B------:R-:W-:Y:S01]  /*0ac0*/  CS2R R14, SRZ ;  /* 0x00000000000e7805 */ /* 0x000fe2000001ff00 */
[----:B------:R-:W-:Y:S01]  /*0ad0*/  IMAD.MOV.U32 R78, RZ, RZ, RZ ;  /* 0x000000ffff4e7224 */ /* 0x000fe200078e00ff */
[----:B------:R-:W-:Y:S01]  /*0ae0*/  ISETP.GT.AND P0, PT, R224, R4, PT ;  /* 0x00000004e000720c */ /* 0x000fe20003f04270 */
[----:B------:R1:W-:Y:S01]  /*0af0*/  STL [R1+0x18], R4 ;  /* 0x0000180401007387 */ /* 0x0003e20000100800 */
        /* <DEDUP_REMOVED lines=55> */
[----:B------:R-:W-:Y:S01]  /*0e70*/  CS2R R50, SRZ ;  /* 0x0000000000327805 */ /* 0x000fe2000001ff00 */
[----:B------:R-:W-:Y:S05]  /*0e80*/  @!P0 BRA `(.L_x_281) ;  /* 0x0001236000008947 */ /* 0x000fea0003800000 */
[----:B-1----:R-:W-:-:S04]  /*0e90*/  ISETP.NE.U32.AND P1, PT, RZ, c[0x0][0x340], PT ;  /* 0x0000d000ff007a0c */ /* 0x002fc80003f25070 */
[----:B------:R-:W-:-:S13]  /*0ea0*/  ISETP.NE.AND.EX P1, PT, RZ, c[0x0][0x344], PT, P1 ;  /* 0x0000d100ff007a0c */ /* 0x000fda0003f25310 */
[----:B------:R-:W-:-:S05]  /*0eb0*/  @P1 IMAD.WIDE R2, R52, R10, c[0x0][0x340] ;  /* 0x0000d00034021625 */ /* 0x000fca00078e020a */
[----:B------:R1:W5:Y:S01]  /*0ec0*/  @P1 LDG.E R15, [R2.64] ;  /* 0x00000006020f1981 */ /* 0x000362000c1e1900 */
[----:B------:R-:W-:Y:S01]  /*0ed0*/  SHF.R.S32.HI R10, RZ, 0x1f, R48 ;  /* 0x0000001fff0a7819 */ /* 0x000fe20000011430 */
[----:B------:R-:W-:Y:S01]  /*0ee0*/  IMAD R6, R61, c[0x0][0x1b8], RZ ;  /* 0x00006e003d067a24 */ /* 0x000fe200078e02ff */
[----:B------:R-:W-:Y:S01]  /*0ef0*/  SHF.R.S32.HI R0, RZ, 0x1f, R9 ;  /* 0x0000001fff007819 */ /* 0x000fe20000011409 */
[----:B------:R-:W-:Y:S01]  /*0f00*/  IMAD R12, R230, c[0x0][0x2c4], RZ ;  /* 0x0000b100e60c7a24 */ /* 0x000fe200078e02ff */
[CC--:B------:R-:W-:Y:S01]  /*0f10*/  LEA.HI R5, R10.reuse, R48.reuse, RZ, 0x2 ;  /* 0x000000300a057211 */ /* 0x0c0fe200078f10ff */
[----:B------:R-:W-:Y:S01]  /*0f20*/  IMAD R6, R29, c[0x0][0x1bc], R6 ;  /* 0x00006f001d067a24 */ /* 0x000fe200078e0206 */
[-C--:B------:R-:W-:Y:S01]  /*0f30*/  LEA.HI R20, R10, R48.reuse, RZ, 0x4 ;  /* 0x000000300a147211 */ /* 0x080fe200078f20ff */
[----:B------:R-:W-:Y:S01]  /*0f40*/  IMAD R0, R0, c[0x0][0x178], RZ ;  /* 0x00005e0000007a24 */ /* 0x000fe200078e02ff */
[----:B------:R-:W-:Y:S01]  /*0f50*/  LOP3.LUT R4, R5, 0xfffffffc, RZ, 0xc0, !PT ;  /* 0xfffffffc05047812 */ /* 0x000fe200078ec0ff */
[----:B------:R-:W-:Y:S01]  /*0f60*/  BSSY B0, `(.L_x_282) ;  /* 0x0000056000007945 */ /* 0x000fe20003800000 */
[----:B------:R-:W-:Y:S01]  /*0f70*/  SHF.R.S32.HI R22, RZ, 0x2, R5 ;  /* 0x00000002ff167819 */ /* 0x000fe20000011405 */
[----:B------:R-:W-:Y:S01]  /*0f80*/  IMAD R0, R9, c[0x0][0x17c], R0 ;  /* 0x00005f0009007a24 */ /* 0x000fe200078e0200 */
[-C--:B------:R-:W-:Y:S01]  /*0f90*/  LEA.HI R21, R10, R48.reuse, RZ, 0x3 ;  /* 0x000000300a157211 */ /* 0x080fe200078f18ff */
[----:B------:R-:W-:Y:S01]  /*0fa0*/  IMAD.IADD R41, R48, 0x1, -R4 ;  /* 0x0000000130297824 */ /* 0x000fe200078e0a04 */
[----:B------:R-:W-:Y:S01]  /*0fb0*/  SEL R4, R52, RZ, !P2 ;  /* 0x000000ff34047207 */ /* 0x000fe20005000000 */
[--C-:B------:R-:W-:Y:S01]  /*0fc0*/  IMAD.IADD R11, R172, 0x1, R22.reuse ;  /* 0x00000001ac0b7824 */ /* 0x100fe200078e0216 */
[----:B------:R-:W-:Y:S01]  /*0fd0*/  SHF.R.S32.HI R19, RZ, 0x3, R21 ;  /* 0x00000003ff137819 */ /* 0x000fe20000011415 */
[C---:B------:R-:W-:Y:S01]  /*0fe0*/  IMAD R31, R41.reuse, 0x20, R22 ;  /* 0x00000020291f7824 */ /* 0x040fe200078e0216 */
[----:B------:R-:W-:Y:S01]  /*0ff0*/  LEA.HI R126, R10, R48, RZ, 0x5 ;  /* 0x000000300a7e7211 */ /* 0x000fe200078f28ff */
[----:B------:R-:W-:Y:S01]  /*1000*/  IMAD.SHL.U32 R226, R41, 0x8, RZ ;  /* 0x0000000829e27824 */ /* 0x000fe200078e00ff */
[----:B------:R-:W-:Y:S01]  /*1010*/  ISETP.GE.AND P4, PT, R11, R12, PT ;  /* 0x0000000c0b00720c */ /* 0x000fe20003f86270 */
[----:B------:R-:W-:Y:S01]  /*1020*/  IMAD.IADD R5, R172, 0x1, R31 ;  /* 0x00000001ac057824 */ /* 0x000fe200078e021f */
[----:B------:R2:W-:Y:S01]  /*1030*/  STL [R1+0x1c], R31 ;  /* 0x00001c1f01007387 */ /* 0x0005e20000100800 */
[----:B------:R-:W-:Y:S01]  /*1040*/  SHF.R.S32.HI R125, RZ, 0x5, R126 ;  /* 0x00000005ff7d7819 */ /* 0x000fe2000001147e */
[----:B-1----:R-:W-:Y:S01]  /*1050*/  IMAD.WIDE.U32 R2, R9, c[0x0][0x178], RZ ;  /* 0x00005e0009027a25 */ /* 0x002fe200078e00ff */
[----:B------:R-:W-:-:S03]  /*1060*/  IADD3 R51, R226, 0x40, RZ ;  /* 0x00000040e2337810 */ /* 0x000fc60007ffe0ff */
[----:B------:R-:W-:Y:S01]  /*1070*/  IMAD.IADD R3, R3, 0x1, R0 ;  /* 0x0000000103037824 */ /* 0x000fe200078e0200 */
[----:B------:R-:W-:Y:S01]  /*1080*/  SHF.R.S32.HI R0, RZ, 0x1f, R52 ;  /* 0x0000001fff007819 */ /* 0x000fe20000011434 */
[----:B------:R-:W-:-:S03]  /*1090*/  @P3 IMAD.HI.U32 R8, R5, c[0x0][0x2c8], RZ ;  /* 0x0000b20005083a27 */ /* 0x000fc600078e00ff */
[----:B------:R-:W-:Y:S01]  /*10a0*/  SEL R7, R0, RZ, !P2 ;  /* 0x000000ff00077207 */ /* 0x000fe20005000000 */
[----:B------:R-:W-:-:S04]  /*10b0*/  IMAD.WIDE.U32 R2, R29, c[0x0][0x1b8], R2 ;  /* 0x00006e001d027a25 */ /* 0x000fc800078e0002 */
[----:B------:R-:W-:Y:S02]  /*10c0*/  IMAD.IADD R3, R3, 0x1, R6 ;  /* 0x0000000103037824 */ /* 0x000fe400078e0206 */
[----:B------:R-:W-:Y:S01]  /*10d0*/  IMAD.MOV.U32 R0, RZ, RZ, R5 ;  /* 0x000000ffff007224 */ /* 0x000fe200078e0005 */
[----:B------:R-:W-:Y:S01]  /*10e0*/  @P3 SHF.R.U32.HI R0, RZ, c[0x0][0x2cc], R8 ;  /* 0x0000b300ff003a19 */ /* 0x000fe20000011608 */
[----:B------:R-:W-:Y:S01]  /*10f0*/  IMAD R6, R7, c[0x0][0x1c0], RZ ;  /* 0x0000700007067a24 */ /* 0x000fe200078e02ff */
[----:B------:R-:W-:Y:S01]  /*1100*/  ISETP.GE.AND P3, PT, R51, c[0x0][0x198], PT ;  /* 0x0000660033007a0c */ /* 0x000fe20003f66270 */
[----:B------:R-:W-:-:S04]  /*1110*/  IMAD.WIDE.U32 R2, R4, c[0x0][0x1c0], R2 ;  /* 0x0000700004027a25 */ /* 0x000fc800078e0002 */
[----:B------:R-:W-:Y:S01]  /*1120*/  IMAD R7, R4, c[0x0][0x1c4], R6 ;  /* 0x0000710004077a24 */ /* 0x000fe200078e0206 */
[--C-:B------:R-:W-:Y:S01]  /*1130*/  SHF.R.S32.HI R6, RZ, 0x1f, R0.reuse ;  /* 0x0000001fff067819 */ /* 0x100fe20000011400 */
[----:B------:R-:W-:Y:S02]  /*1140*/  IMAD.MOV R4, RZ, RZ, -R0 ;  /* 0x000000ffff047224 */ /* 0x000fe400078e0a00 */
[----:B------:R-:W-:Y:S02]  /*1150*/  IMAD.IADD R3, R3, 0x1, R7 ;  /* 0x0000000103037824 */ /* 0x000fe400078e0207 */
[----:B------:R-:W-:Y:S02]  /*1160*/  IMAD R6, R6, c[0x0][0x1b0], RZ ;  /* 0x00006c0006067a24 */ /* 0x000fe400078e02ff */
[----:B------:R-:W-:Y:S01]  /*1170*/  IMAD R4, R4, c[0x0][0x2c4], R5 ;  /* 0x0000b10004047a24 */ /* 0x000fe200078e0205 */
[----:B------:R-:W-:Y:S01]  /*1180*/  LOP3.LUT R5, R20, 0xfffffff0, RZ, 0xc0, !PT ;  /* 0xfffffff014057812 */ /* 0x000fe200078ec0ff */
[----:B------:R-:W-:-:S02]  /*1190*/  IMAD R6, R0, c[0x0][0x1b4], R6 ;  /* 0x00006d0000067a24 */ /* 0x000fc400078e0206 */
[----:B------:R-:W-:Y:S01]  /*11a0*/  IMAD.WIDE.U32 R2, R0, c[0x0][0x1b0], R2 ;  /* 0x00006c0000027a25 */ /* 0x000fe200078e0002 */
[----:B------:R-:W-:-:S03]  /*11b0*/  SHF.R.S32.HI R0, RZ, 0x1f, R4 ;  /* 0x0000001fff007819 */ /* 0x000fc60000011404 */
[----:B------:R-:W-:Y:S02]  /*11c0*/  IMAD.IADD R16, R48, 0x1, -R5 ;  /* 0x0000000130107824 */ /* 0x000fe400078e0a05 */
[----:B------:R-:W-:Y:S02]  /*11d0*/  IMAD R0, R0, c[0x0][0x1a8], RZ ;  /* 0x00006a0000007a24 */ /* 0x000fe400078e02ff */
[----:B------:R-:W-:Y:S01]  /*11e0*/  IMAD.SHL.U32 R5, R19, 0x40, RZ ;  /* 0x0000004013057824 */ /* 0x000fe200078e00ff */
[----:B------:R-:W-:Y:S01]  /*11f0*/  LEA.HI R17, R16, R16, RZ, 0x1 ;  /* 0x0000001010117211 */ /* 0x000fe200078f08ff */
[----:B------:R-:W-:Y:S02]  /*1200*/  IMAD.IADD R3, R3, 0x1, R6 ;  /* 0x0000000103037824 */ /* 0x000fe400078e0206 */
[C---:B------:R-:W-:Y:S01]  /*1210*/  IMAD R6, R4.reuse, c[0x0][0x1ac], R0 ;  /* 0x00006b0004067a24 */ /* 0x040fe200078e0200 */
[----:B------:R-:W-:Y:S01]  /*1220*/  LOP3.LUT R0, R5, 0xc0, RZ, 0xc0, !PT ;  /* 0x000000c005007812 */ /* 0x000fe200078ec0ff */
[----:B------:R-:W-:Y:S01]  /*1230*/  IMAD.WIDE.U32 R2, R4, c[0x0][0x1a8], R2 ;  /* 0x00006a0004027a25 */ /* 0x000fe200078e0002 */
[----:B------:R-:W-:-:S02]  /*1240*/  SHF.R.S32.HI R5, RZ, 0x1, R17 ;  /* 0x00000001ff057819 */ /* 0x000fc40000011411 */
[----:B------:R-:W-:Y:S01]  /*1250*/  SHF.R.S32.HI R4, RZ, 0x1f, R17 ;  /* 0x0000001fff047819 */ /* 0x000fe20000011411 */
[----:B------:R-:W-:Y:S01]  /*1260*/  IMAD.IADD R6, R3, 0x1, R6 ;  /* 0x0000000103067824 */ /* 0x000fe200078e0206 */
[----:B------:R-:W-:Y:S02]  /*1270*/  SHF.R.U32.HI R7, RZ, 0x3, R0 ;  /* 0x00000003ff077819 */ /* 0x000fe40000011600 */
[----:B------:R-:W-:Y:S02]  /*1280*/  LOP3.LUT R0, R0, 0x18, R226, 0xf8, !PT ;  /* 0x0000001800007812 */ /* 0x000fe400078ef8e2 */
[----:B------:R-:W-:Y:S02]  /*1290*/  LEA.HI R3, R4, R5, RZ, 0x2 ;  /* 0x0000000504037211 */ /* 0x000fe400078f10ff */
[----:B------:R-:W-:Y:S02]  /*12a0*/  LEA R14, P0, R2, c[0x0][0x160], 0x1 ;  /* 0x00005800020e7a11 */ /* 0x000fe400078008ff */
[----:B------:R-:W-:-:S02]  /*12b0*/  LOP3.LUT R4, R0, R7, RZ, 0x3c, !PT ;  /* 0x0000000700047212 */ /* 0x000fc400078e3cff */
[----:B------:R-:W-:Y:S02]  /*12c0*/  LOP3.LUT R0, R3, 0xfffffffc, RZ, 0xc0, !PT ;  /* 0xfffffffc03007812 */ /* 0x000fe400078ec0ff */
[----:B------:R-:W-:Y:S02]  /*12d0*/  LEA.HI.X R13, R2, c[0x0][0x164], R6, 0x1, P0 ;  /* 0x00005900020d7a11 */ /* 0x000fe400000f0c06 */
[----:B------:R-:W-:Y:S01]  /*12e0*/  LEA.HI R6, R22, R22, RZ, 0x1 ;  /* 0x0000001616067211 */ /* 0x000fe200078f08ff */
[----:B------:R-:W-:Y:S01]  /*12f0*/  IMAD.IADD R18, R5, 0x1, -R0 ;  /* 0x0000000105127824 */ /* 0x000fe200078e0a00 */
[----:B------:R2:W1:Y:S01]  /*1300*/  SHFL.IDX PT, R2, R14, RZ, 0x1c1f ;  /* 0x001c1fff0e027589 */ /* 0x00046200000e0000 */
[----:B------:R-:W-:Y:S01]  /*1310*/  IMAD.MOV.U32 R5, RZ, RZ, 0x10 ;  /* 0x00000010ff057424 */ /* 0x000fe200078e00ff */
[----:B------:R-:W-:Y:S02]  /*1320*/  LOP3.LUT R0, R6, 0x7fffffe, RZ, 0xc0, !PT ;  /* 0x07fffffe06007812 */ /* 0x000fe400078ec0ff */
[----:B------:R-:W-:Y:S01]  /*1330*/  LOP3.LUT P0, RZ, R18, 0x2, RZ, 0xc0, !PT ;  /* 0x0000000212ff7812 */ /* 0x000fe2000780c0ff */
[----:B------:R2:W3:Y:S02]  /*1340*/  SHFL.IDX PT, R3, R13, RZ, 0x1c1f ;  /* 0x001c1fff0d037589 */ /* 0x0004e400000e0000 */
[----:B------:R-:W-:-:S04]  /*1350*/  IMAD.IADD R0, R22, 0x1, -R0 ;  /* 0x0000000116007824 */ /* 0x000fc800078e0a00 */
[----:B------:R-:W-:-:S04]  /*1360*/  IMAD R0, R125, 0x8, R0 ;  /* 0x000000087d007824 */ /* 0x000fc800078e0200 */
[----:B------:R-:W-:Y:S01]  /*1370*/  IMAD.U32 R222, R0, 0x20, R4 ;  /* 0x0000002000de7824 */ /* 0x000fe200078e0004 */
[----:B------:R-:W-:Y:S01]  /*1380*/  SEL R4, R5, 0xfffffff0, !P0 ;  /* 0xfffffff005047807 */ /* 0x000fe20004000000 */
[----:B------:R-:W-:Y:S01]  /*1390*/  @!P1 IMAD.MOV.U32 R15, RZ, RZ, R52 ;  /* 0x000000ffff0f9224 */ /* 0x000fe200078e0034 */
[C---:B------:R-:W-:Y:S02]  /*13a0*/  IADD3 R52, R226.reuse, 0x20, RZ ;  /* 0x00000020e2347810 */ /* 0x040fe40007ffe0ff */
[----:B------:R-:W-:Y:S02]  /*13b0*/  ISETP.GE.AND P1, PT, R226, c[0x0][0x198], PT ;  /* 0x00006600e2007a0c */ /* 0x000fe40003f26270 */
[----:B------:R-:W-:Y:S01]  /*13c0*/  ISETP.GE.AND P2, PT, R52, c[0x0][0x198], PT ;  /* 0x0000660034007a0c */ /* 0x000fe20003f46270 */
[----:B------:R-:W-:Y:S07]  /*13d0*/  @P4 BRA `(.L_x_283) ;  /* 0x000000e000004947 */ /* 0x000fee0003800000 */
[----:B-123--:R-:W-:Y:S01]  /*13e0*/  SHF.R.S32.HI R5, RZ, 0x1f, R52 ;  /* 0x0000001fff057819 */ /* 0x00efe20000011434 */
[----:B------:R-:W-:Y:S01]  /*13f0*/  IMAD.WIDE R8, R226, 0x2, R2 ;  /* 0x00000002e2087825 */ /* 0x000fe200078e0202 */
[----:B------:R-:W-:-:S02]  /*1400*/  SHF.R.S32.HI R0, RZ, 0x1f, R51 ;  /* 0x0000001fff007819 */ /* 0x000fc40000011433 */
[----:B------:R-:W-:Y:S02]  /*1410*/  LEA.HI R5, R5, R52, RZ, 0x3 ;  /* 0x0000003405057211 */ /* 0x000fe400078f18ff */
[----:B------:R-:W-:Y:S02]  /*1420*/  LEA.HI R0, R0, R51, RZ, 0x3 ;  /* 0x0000003300007211 */ /* 0x000fe400078f18ff */
        /* <DEDUP_REMOVED lines=9> */
.L_x_283:
[----:B-123--:R-:W-:Y:S05]  /*14c0*/  BSYNC B0 ;  /* 0x0000000000007941 */ /* 0x00efea0003800000 */
.L_x_282:
        /* <DEDUP_REMOVED lines=20> */
.L_x_285:
[----:B------:R-:W-:Y:S05]  /*1610*/  BSYNC B0 ;  /* 0x0000000000007941 */ /* 0x000fea0003800000 */
.L_x_284:
        /* <DEDUP_REMOVED lines=20> */
.L_x_287:
[----:B------:R-:W-:Y:S05]  /*1760*/  BSYNC B0 ;  /* 0x0000000000007941 */ /* 0x000fea0003800000 */
.L_x_286:
[----:B---3--:R-:W-:Y:S01]  /*1770*/  SHFL.IDX PT, R2, R14, 0x3, 0x1c1f ;  /* 0x007c1f000e027f89 */ /* 0x008fe200000e0000 */
[----:B------:R-:W-:Y:S01]  /*1780*/  IADD3 R0, R11, 0x60, RZ ;  /* 0x000000600b007810 */ /* 0x000fe20007ffe0ff */
[----:B------:R-:W-:Y:S01]  /*1790*/  IMAD.MOV.U32 R5, RZ, RZ, c[0x0][0x2b8] ;  /* 0x0000ae00ff057624 */ /* 0x000fe200078e00ff */
[----:B------:R-:W-:Y:S01]  /*17a0*/  SHF.R.S32.HI R9, RZ, 0x1f, R51 ;  /* 0x0000001fff097819 */ /* 0x000fe20000011433 */
[----:B----4-:R3:W4:Y:S01]  /*17b0*/  SHFL.IDX PT, R3, R13, 0x3, 0x1c1f ;  /* 0x007c1f000d037f89 */ /* 0x01072200000e0000 */
[----:B------:R-:W-:Y:S01]  /*17c0*/  ISETP.GE.AND P0, PT, R0, R12, PT ;  /* 0x0000000c0000720c */ /* 0x000fe20003f06270 */
[----:B------:R-:W-:Y:S01]  /*17d0*/  IMAD.MOV.U32 R40, RZ, RZ, 0x30 ;  /* 0x00000030ff287424 */ /* 0x000fe200078e00ff */
[----:B------:R-:W-:Y:S01]  /*17e0*/  ISETP.NE.AND P4, PT, R5, 0x1, PT ;  /* 0x000000010500780c */ /* 0x000fe20003f85270 */
[----:B------:R-:W-:Y:S01]  /*17f0*/  IMAD.SHL.U32 R222, R222, 0x2, RZ ;  /* 0x00000002dede7824 */ /* 0x000fe200078e00ff */
[----:B------:R-:W-:Y:S01]  /*1800*/  SHF.R.S32.HI R5, RZ, 0x1f, R52 ;  /* 0x0000001fff057819 */ /* 0x000fe20000011434 */
[----:B------:R-:W-:Y:S01]  /*1810*/  IMAD R43, R224, R40, -0x30 ;  /* 0xffffffd0e02b7424 */ /* 0x000fe200078e0228 */
[----:B-----5:R-:W-:Y:S01]  /*1820*/  SHF.R.S32.HI R8, RZ, 0x1f, R15 ;  /* 0x0000001fff087819 */ /* 0x020fe2000001140f */
[----:B------:R-:W-:Y:S01]  /*1830*/  IMAD.MOV.U32 R223, RZ, RZ, RZ ;  /* 0x000000ffffdf7224 */ /* 0x000fe200078e00ff */
[----:B------:R-:W-:Y:S01]  /*1840*/  LEA.HI R5, R5, R52, RZ, 0x3 ;  /* 0x0000003405057211 */ /* 0x000fe200078f18ff */
[----:B------:R-:W-:Y:S01]  /*1850*/  IMAD.IADD R0, R31, 0x1, R43 ;  /* 0x000000011f007824 */ /* 0x000fe200078e022b */
[----:B------:R-:W-:-:S02]  /*1860*/  LEA.HI R9, R9, R51, RZ, 0x3 ;  /* 0x0000003309097211 */ /* 0x000fc400078f18ff */
[----:B------:R-:W-:Y:S01]  /*1870*/  LOP3.LUT R50, R5, 0xfffffff8, RZ, 0xc0, !PT ;  /* 0xfffffff805327812 */ /* 0x000fe200078ec0ff */
[----:B-123--:R-:W-:-:S04]  /*1880*/  IMAD.WIDE.U32 R12, R15, c[0x0][0x2b0], RZ ;  /* 0x0000ac000f0c7a25 */ /* 0x00efc800078e00ff */
[----:B----4-:R-:W-:Y:S01]  /*1890*/  @!P0 IMAD.WIDE R6, R226, 0x2, R2 ;  /* 0x00000002e2068825 */ /* 0x010fe200078e0202 */
[----:B------:R-:W-:Y:S04]  /*18a0*/  STL.64 [R1+0x30], R12 ;  /* 0x0000300c01007387 */ /* 0x000fe80000100a00 */
[----:B------:R-:W-:Y:S01]  /*18b0*/  @!PT LDS RZ, [RZ] ;  /* 0x00000000fffff984 */ /* 0x000fe20000000800 */
[----:B------:R1:W-:Y:S01]  /*18c0*/  @!P0 LDGSTS.E.BYPASS.LTC128B.128 [R222+0x7880], [R6.64], !P1 ;  /* 0x0788000006de8fae */ /* 0x0003e2000c901d46 */
[----:B------:R-:W-:-:S04]  /*18d0*/  ISETP.GE.AND P1, PT, R0, R229, PT ;  /* 0x000000e50000720c */ /* 0x000fc80003f26270 */
[----:B------:R-:W-:Y:S01]  /*18e0*/  ISETP.GT.OR P1, PT, R31, 0x2f, P1 ;  /* 0x0000002f1f00780c */ /* 0x000fe20000f24670 */
[----:B-1----:R-:W-:Y:S02]  /*18f0*/  IMAD R6, R8, c[0x0][0x2b0], RZ ;  /* 0x0000ac0008067a24 */ /* 0x002fe400078e02ff */
[----:B------:R-:W-:Y:S01]  /*1900*/  IMAD.IADD R8, R0, 0x1, R49 ;  /* 0x0000000100087824 */ /* 0x000fe200078e0231 */
[----:B------:R-:W-:Y:S01]  /*1910*/  LOP3.LUT R49, R9, 0xfffffff8, RZ, 0xc0, !PT ;  /* 0xfffffff809317812 */ /* 0x000fe200078ec0ff */
[----:B------:R-:W-:Y:S02]  /*1920*/  IMAD R10, R15, c[0x0][0x2b4], R6 ;  /* 0x0000ad000f0a7a24 */ /* 0x000fe400078e0206 */
[----:B------:R-:W-:-:S04]  /*1930*/  @!P0 IMAD.WIDE R6, R50, 0x2, R2 ;  /* 0x0000000232068825 */ /* 0x000fc800078e0202 */
[----:B------:R-:W-:Y:S01]  /*1940*/  @!P0 IMAD.WIDE R2, R49, 0x2, R2 ;  /* 0x0000000231028825 */ /* 0x000fe200078e0202 */
[----:B------:R1:W-:Y:S03]  /*1950*/  @!P0 LDGSTS.E.BYPASS.LTC128B.128 [R222+0x9880], [R6.64], !P2 ;  /* 0x0988000006de8fae */ /* 0x0003e6000d101d46 */
[----:B------:R-:W-:Y:S01]  /*1960*/  @P4 IMAD.HI.U32 R5, R8, c[0x0][0x2bc], RZ ;  /* 0x0000af0008054a27 */ /* 0x000fe200078e00ff */
[----:B------:R2:W-:Y:S03]  /*1970*/  @!P0 LDGSTS.E.BYPASS.LTC128B.128 [R222+0xb880], [R2.64], !P3 ;  /* 0x0b88000002de8fae */ /* 0x0005e6000d901d46 */
[----:B------:R-:W-:Y:S01]  /*1980*/  IMAD.MOV.U32 R0, RZ, RZ, R8 ;  /* 0x000000ffff007224 */ /* 0x000fe200078e0008 */
[----:B------:R-:W0:Y:S01]  /*1990*/  LDGDEPBAR ;  /* 0x00000000000079af */ /* 0x000e220000000000 */
[----:B------:R-:W-:Y:S01]  /*19a0*/  @P4 SHF.R.U32.HI R0, RZ, c[0x0][0x2c0], R5 ;  /* 0x0000b000ff004a19 */ /* 0x000fe20000011605 */
[----:B------:R-:W-:-:S03]  /*19b0*/  IMAD.IADD R11, R13, 0x1, R10 ;  /* 0x000000010d0b7824 */ /* 0x000fc600078e020a */
[C---:B------:R-:W-:Y:S02]  /*19c0*/  @!P1 IADD3 R5, P2, R0.reuse, R12, RZ ;  /* 0x0000000c00059210 */ /* 0x040fe40007f5e0ff */
[----:B------:R3:W-:Y:S02]  /*19d0*/  STL [R1+0x38], R11 ;  /* 0x0000380b01007387 */ /* 0x0007e40000100800 */
[----:B-1----:R-:W-:Y:S02]  /*19e0*/  @!P1 LEA.HI.X.SX32 R7, R0, R11, 0x1, P2 ;  /* 0x0000000b00079211 */ /* 0x002fe400010f0eff */
[----:B------:R-:W-:-:S04]  /*19f0*/  @!P1 LEA R6, P2, R5, c[0x0][0x2a0], 0x2 ;  /* 0x0000a80005069a11 */ /* 0x000fc800078410ff */
[----:B------:R-:W-:Y:S01]  /*1a00*/  @!P1 LEA.HI.X R7, R5, c[0x0][0x2a4], R7, 0x2, P2 ;  /* 0x0000a90005079a11 */ /* 0x000fe200010f1407 */
[----:B------:R-:W-:Y:S06]  /*1a10*/  BAR.SYNC.DEFER_BLOCKING 0x0 ;  /* 0x0000000000007b1d */ /* 0x000fec0000010000 */
[----:B------:R-:W4:Y:S01]  /*1a20*/  @!P1 LDG.E R223, [R6.64] ;  /* 0x0000000606df9981 */ /* 0x000f22000c1e1900 */
[----:B------:R-:W-:Y:S01]  /*1a30*/  IMAD.MOV R0, RZ, RZ, -R0 ;  /* 0x000000ffff007224 */ /* 0x000fe200078e0a00 */
[----:B------:R-:W-:Y:S01]  /*1a40*/  ISETP.GE.AND P6, PT, R226, c[0x0][0x1d4], PT ;  /* 0x00007500e2007a0c */ /* 0x000fe20003fc6270 */
[----:B---3--:R-:W-:Y:S01]  /*1a50*/  IMAD.WIDE.U32 R10, R29, c[0x0][0x1e8], RZ ;  /* 0x00007a001d0a7a25 */ /* 0x008fe200078e00ff */
[----:B------:R-:W-:Y:S01]  /*1a60*/  ISETP.GE.AND P5, PT, R52, c[0x0][0x1d4], PT ;  /* 0x0000750034007a0c */ /* 0x000fe20003fa6270 */
[----:B------:R-:W-:Y:S01]  /*1a70*/  BSSY B0, `(.L_x_288) ;  /* 0x00000ac000007945 */ /* 0x000fe20003800000 */
[----:B------:R-:W-:Y:S01]  /*1a80*/  ISETP.GE.AND P4, PT, R51, c[0x0][0x1d4], PT ;  /* 0x0000750033007a0c */ /* 0x000fe20003f86270 */
[----:B------:R-:W-:Y:S01]  /*1a90*/  IMAD R225, R0, c[0x0][0x2b8], R8 ;  /* 0x0000ae0000e17a24 */ /* 0x000fe200078e0208 */
[----:B------:R-:W-:Y:S01]  /*1aa0*/  ISETP.GE.AND P3, PT, R226, c[0x0][0x1d4], PT ;  /* 0x00007500e2007a0c */ /* 0x000fe20003f66270 */
[----:B------:R-:W-:Y:S01]  /*1ab0*/  IMAD R40, R224, -0x30, R40 ;  /* 0xffffffd0e0287824 */ /* 0x000fe200078e0228 */
[----:B------:R-:W-:Y:S01]  /*1ac0*/  ISETP.GE.AND P2, PT, R52, c[0x0][0x1d4], PT ;  /* 0x0000750034007a0c */ /* 0x000fe20003f46270 */
[----:B--2---:R-:W-:Y:S01]  /*1ad0*/  IMAD.WIDE.U32 R2, R225, c[0x0][0x1e0], RZ ;  /* 0x00007800e1027a25 */ /* 0x004fe200078e00ff */
[----:B------:R-:W-:-:S02]  /*1ae0*/  SHF.R.S32.HI R12, RZ, 0x1f, R225 ;  /* 0x0000001fff0c7819 */ /* 0x000fc400000114e1 */
[----:B------:R-:W-:Y:S01]  /*1af0*/  ISETP.GE.AND P1, PT, R51, c[0x0][0x1d4], PT ;  /* 0x0000750033007a0c */ /* 0x000fe20003f26270 */
[----:B------:R-:W-:Y:S01]  /*1b00*/  IMAD.IADD R42, R229, 0x1, R40 ;  /* 0x00000001e52a7824 */ /* 0x000fe200078e0228 */
[----:B------:R-:W-:Y:S01]  /*1b10*/  IADD3 R124, R224, -0x1, RZ ;  /* 0xffffffffe07c7810 */ /* 0x000fe20007ffe0ff */
[----:B------:R-:W-:Y:S02]  /*1b20*/  IMAD R0, R12, c[0x0][0x1e0], RZ ;  /* 0x000078000c007a24 */ /* 0x000fe400078e02ff */
[----:B------:R-:W-:-:S04]  /*1b30*/  IMAD.WIDE.U32 R14, R29, c[0x0][0x210], RZ ;  /* 0x000084001d0e7a25 */ /* 0x000fc800078e00ff */
[----:B------:R-:W-:-:S04]  /*1b40*/  IMAD R0, R225, c[0x0][0x1e4], R0 ;  /* 0x00007900e1007a24 */ /* 0x000fc800078e0200 */
[----:B------:R-:W-:Y:S02]  /*1b50*/  IMAD.IADD R3, R3, 0x1, R0 ;  /* 0x0000000103037824 */ /* 0x000fe400078e0200 */
[----:B------:R-:W-:-:S04]  /*1b60*/  IMAD R0, R61, c[0x0][0x1e8], RZ ;  /* 0x00007a003d007a24 */ /* 0x000fc800078e02ff */
[----:B------:R-:W-:-:S04]  /*1b70*/  IMAD R0, R29, c[0x0][0x1ec], R0 ;  /* 0x00007b001d007a24 */ /* 0x000fc800078e0200 */
[----:B------:R-:W-:Y:S01]  /*1b80*/  IMAD.IADD R9, R11, 0x1, R0 ;  /* 0x000000010b097824 */ /* 0x000fe200078e0200 */
[----:B----4-:R-:W-:Y:S01]  /*1b90*/  SHF.R.S32.HI R13, RZ, 0x1f, R223 ;  /* 0x0000001fff0d7819 */ /* 0x010fe200000114df */
[----:B------:R-:W-:-:S04]  /*1ba0*/  IMAD.WIDE.U32 R2, R223, c[0x0][0x1f0], R2 ;  /* 0x00007c00df027a25 */ /* 0x000fc800078e0002 */
[----:B------:R-:W-:Y:S01]  /*1bb0*/  IMAD R5, R13, c[0x0][0x1f0], RZ ;  /* 0x00007c000d057a24 */ /* 0x000fe200078e02ff */
[----:B------:R-:W-:-:S03]  /*1bc0*/  IADD3 R0, P0, R10, R2, RZ ;  /* 0x000000020a007210 */ /* 0x000fc60007f1e0ff */
[----:B------:R-:W-:-:S05]  /*1bd0*/  IMAD R5, R223, c[0x0][0x1f4], R5 ;  /* 0x00007d00df057a24 */ /* 0x000fca00078e0205 */
[----:B------:R-:W-:Y:S02]  /*1be0*/  IADD3.X R2, R9, R3, R5, P0, !PT ;  /* 0x0000000309027210 */ /* 0x000fe400007fe405 */
[----:B------:R-:W-:Y:S02]  /*1bf0*/  LEA R6, P0, R0, c[0x0][0x1c8], 0x1 ;  /* 0x0000720000067a11 */ /* 0x000fe400078008ff */
[----:B------:R-:W-:Y:S02]  /*1c00*/  IMNMX R5, R42, 0x30, PT ;  /* 0x000000302a057817 */ /* 0x000fe40003800200 */
[----:B------:R-:W-:Y:S02]  /*1c10*/  LEA.HI.X R0, R0, c[0x0][0x1cc], R2, 0x1, P0 ;  /* 0x0000730000007a11 */ /* 0x000fe400000f0c02 */
[----:B------:R-:W-:Y:S01]  /*1c20*/  SHFL.IDX PT, R2, R6, RZ, 0x1c1f ;  /* 0x001c1fff06027589 */ /* 0x000fe200000e0000 */
[----:B------:R-:W-:-:S03]  /*1c30*/  IMAD.IADD R5, R5, 0x1, -R22 ;  /* 0x0000000105057824 */ /* 0x000fc600078e0a16 */
[----:B------:R-:W1:Y:S02]  /*1c40*/  SHFL.IDX PT, R3, R0, RZ, 0x1c1f ;  /* 0x001c1fff00037589 */ /* 0x000e6400000e0000 */
[----:B------:R-:W-:Y:S02]  /*1c50*/  ISETP.GE.AND P0, PT, R5, 0x1, PT ;  /* 0x000000010500780c */ /* 0x000fe40003f06270 */
[----:B------:R-:W-:Y:S04]  /*1c60*/  SHFL.IDX PT, R6, R6, 0x1, 0x1c1f ;  /* 0x003c1f0006067f89 */ /* 0x000fe800000e0000 */
[----:B------:R2:W3:Y:S07]  /*1c70*/  SHFL.IDX PT, R7, R0, 0x1, 0x1c1f ;  /* 0x003c1f0000077f89 */ /* 0x0004ee00000e0000 */
[----:B-1----:R-:W-:-:S04]  /*1c80*/  @P0 IMAD.WIDE R10, R226, 0x2, R2 ;  /* 0x00000002e20a0825 */ /* 0x002fc800078e0202 */
[--C-:B------:R-:W-:Y:S01]  /*1c90*/  @P0 IMAD.WIDE R8, R50, 0x2, R2.reuse ;  /* 0x0000000232080825 */ /* 0x100fe200078e0202 */
[----:B------:R3:W-:Y:S03]  /*1ca0*/  @P0 LDGSTS.E.BYPASS.LTC128B.128 [R222+0x3c80], [R10.64], !P6 ;  /* 0x03c800000ade0fae */ /* 0x0007e6000f101d46 */
[----:B------:R-:W-:Y:S01]  /*1cb0*/  @P0 IMAD.WIDE R2, R49, 0x2, R2 ;  /* 0x0000000231020825 */ /* 0x000fe200078e0202 */
[----:B------:R1:W-:Y:S03]  /*1cc0*/  @P0 LDGSTS.E.BYPASS.LTC128B.128 [R222+0x4880], [R8.64], !P5 ;  /* 0x0488000008de0fae */ /* 0x0003e6000e901d46 */
[----:B--2---:R-:W-:Y:S01]  /*1cd0*/  IMAD R0, R12, c[0x0][0x208], RZ ;  /* 0x000082000c007a24 */ /* 0x004fe200078e02ff */
[----:B------:R2:W-:Y:S01]  /*1ce0*/  @P0 LDGSTS.E.BYPASS.LTC128B.128 [R222+0x5480], [R2.64], !P4 ;  /* 0x0548000002de0fae */ /* 0x0005e2000e101d46 */
[----:B------:R-:W-:Y:S01]  /*1cf0*/  ISETP.GT.AND P0, PT, R5, 0x20, PT ;  /* 0x000000200500780c */ /* 0x000fe20003f04270 */
[----:B------:R-:W-:-:S02]  /*1d00*/  IMAD R5, R13, c[0x0][0x218], RZ ;  /* 0x000086000d057a24 */ /* 0x000fc400078e02ff */
[----:B------:R-:W-:Y:S02]  /*1d10*/  IMAD R0, R225, c[0x0][0x20c], R0 ;  /* 0x00008300e1007a24 */ /* 0x000fe400078e0200 */
[----:B------:R-:W-:-:S08]  /*1d20*/  IMAD R5, R223, c[0x0][0x21c], R5 ;  /* 0x00008700df057a24 */ /* 0x000fd000078e0205 */
[----:B---3--:R-:W-:-:S04]  /*1d30*/  @P0 IMAD.WIDE R10, R226, 0x2, R6 ;  /* 0x00000002e20a0825 */ /* 0x008fc800078e0206 */
[--C-:B-1----:R-:W-:Y:S01]  /*1d40*/  @P0 IMAD.WIDE R8, R50, 0x2, R6.reuse ;  /* 0x0000000232080825 */ /* 0x102fe200078e0206 */
[----:B------:R1:W-:Y:S03]  /*1d50*/  @P0 LDGSTS.E.BYPASS.LTC128B.128 [R222+0x4480], [R10.64], !P6 ;  /* 0x044800000ade0fae */ /* 0x0003e6000f101d46 */
[----:B------:R-:W-:Y:S01]  /*1d60*/  @P0 IMAD.WIDE R6, R49, 0x2, R6 ;  /* 0x0000000231060825 */ /* 0x000fe200078e0206 */
[----:B------:R3:W-:Y:S03]  /*1d70*/  @P0 LDGSTS.E.BYPASS.LTC128B.128 [R222+0x5080], [R8.64], !P5 ;  /* 0x0508000008de0fae */ /* 0x0007e6000e901d46 */
[----:B--2---:R-:W-:Y:S01]  /*1d80*/  IMAD.WIDE.U32 R2, R225, c[0x0][0x208], RZ ;  /* 0x00008200e1027a25 */ /* 0x004fe200078e00ff */
[----:B------:R2:W-:Y:S01]  /*1d90*/  @P0 LDGSTS.E.BYPASS.LTC128B.128 [R222+0x5c80], [R6.64], !P4 ;  /* 0x05c8000006de0fae */ /* 0x0005e2000e101d46 */
[----:B------:R-:W-:-:S02]  /*1da0*/  ISETP.GT.AND P4, PT, R31, 0x2f, PT ;  /* 0x0000002f1f00780c */ /* 0x000fc40003f84270 */
[----:B------:R-:W-:Y:S01]  /*1db0*/  IMAD.IADD R3, R3, 0x1, R0 ;  /* 0x0000000103037824 */ /* 0x000fe200078e0200 */
[----:B------:R-:W0:Y:S01]  /*1dc0*/  LDGDEPBAR ;  /* 0x00000000000079af */ /* 0x000e220000000000 */
[----:B------:R-:W-:Y:S02]  /*1dd0*/  IMAD R0, R61, c[0x0][0x210], RZ ;  /* 0x000084003d007a24 */ /* 0x000fe400078e02ff */
[----:B------:R-:W-:-:S04]  /*1de0*/  IMAD.WIDE.U32 R2, R223, c[0x0][0x218], R2 ;  /* 0x00008600df027a25 */ /* 0x000fc800078e0002 */
[----:B------:R-:W-:Y:S01]  /*1df0*/  IMAD R0, R29, c[0x0][0x214], R0 ;  /* 0x000085001d007a24 */ /* 0x000fe200078e0200 */
[----:B------:R-:W-:-:S03]  /*1e00*/  IADD3 R2, P0, R14, R2, RZ ;  /* 0x000000020e027210 */ /* 0x000fc60007f1e0ff */
[----:B-1----:R-:W-:Y:S01]  /*1e10*/  IMAD.IADD R11, R15, 0x1, R0 ;  /* 0x000000010f0b7824 */ /* 0x002fe200078e0200 */
[----:B------:R-:W-:Y:S02]  /*1e20*/  SHF.R.S32.HI R10, RZ, 0x4, R20 ;  /* 0x00000004ff0a7819 */ /* 0x000fe40000011414 */
[----:B---3--:R-:W-:Y:S02]  /*1e30*/  LOP3.LUT R8, R17, 0x7fffffe, RZ, 0xc0, !PT ;  /* 0x07fffffe11087812 */ /* 0x008fe400078ec0ff */
[----:B------:R-:W-:Y:S02]  /*1e40*/  IADD3.X R3, R11, R3, R5, P0, !PT ;  /* 0x000000030b037210 */ /* 0x000fe400007fe405 */
[----:B--2---:R-:W-:Y:S01]  /*1e50*/  LOP3.LUT R7, R21, 0xfffffff8, RZ, 0xc0, !PT ;  /* 0xfffffff815077812 */ /* 0x004fe200078ec0ff */
[----:B------:R-:W-:Y:S01]  /*1e60*/  IMAD.IADD R29, R16, 0x1, -R8 ;  /* 0x00000001101d7824 */ /* 0x000fe200078e0a08 */
[----:B------:R-:W-:Y:S01]  /*1e70*/  LEA.HI R6, R20, R10, RZ, 0x1 ;  /* 0x0000000a14067211 */ /* 0x000fe200078f08ff */
[----:B------:R-:W-:-:S04]  /*1e80*/  DEPBAR.LE SB0, 0x1 ;  /* 0x000080400000791a */ /* 0x000fc80000000000 */
[----:B------:R-:W-:Y:S01]  /*1e90*/  IMAD.IADD R7, R48, 0x1, -R7 ;  /* 0x0000000130077824 */ /* 0x000fe200078e0a07 */
[----:B------:R-:W-:Y:S01]  /*1ea0*/  LEA R30, P0, R2, c[0x0][0x1f8], 0x1 ;  /* 0x00007e00021e7a11 */ /* 0x000fe200078008ff */
[----:B------:R-:W-:-:S04]  /*1eb0*/  DEPBAR.LE SB0, 0x0 ;  /* 0x000080000000791a */ /* 0x000fc80000000000 */
[C---:B------:R-:W-:Y:S01]  /*1ec0*/  LEA.HI R0, R7.reuse, R7, RZ, 0x1 ;  /* 0x0000000707007211 */ /* 0x040fe200078f08ff */
[----:B------:R-:W-:Y:S01]  /*1ed0*/  SHFL.IDX PT, R24, R30, RZ, 0x1c1f ;  /* 0x001c1fff1e187589 */ /* 0x000fe200000e0000 */
[----:B------:R-:W-:Y:S02]  /*1ee0*/  SHF.R.S32.HI R9, RZ, 0x1f, R16 ;  /* 0x0000001fff097819 */ /* 0x000fe40000011410 */
[----:B------:R-:W-:Y:S02]  /*1ef0*/  LOP3.LUT R5, R0, 0x3fffffe, RZ, 0xc0, !PT ;  /* 0x03fffffe00057812 */ /* 0x000fe400078ec0ff */
[----:B------:R-:W-:Y:S02]  /*1f00*/  SHF.R.S32.HI R0, RZ, 0x1, R0 ;  /* 0x00000001ff007819 */ /* 0x000fe40000011400 */
[----:B------:R-:W-:Y:S01]  /*1f10*/  LOP3.LUT R6, R6, 0xfffffffe, RZ, 0xc0, !PT ;  /* 0xfffffffe06067812 */ /* 0x000fe200078ec0ff */
[----:B------:R-:W-:Y:S01]  /*1f20*/  IMAD.IADD R5, R7, 0x1, -R5 ;  /* 0x0000000107057824 */ /* 0x000fe200078e0a05 */
[----:B------:R-:W-:Y:S01]  /*1f30*/  LEA.HI.X R28, R2, c[0x0][0x1fc], R3, 0x1, P0 ;  /* 0x00007f00021c7a11 */ /* 0x000fe200000f0c03 */
[----:B------:R-:W-:Y:S01]  /*1f40*/  IMAD.SHL.U32 R2, R0, 0x40, RZ ;  /* 0x0000004000027824 */ /* 0x000fe200078e00ff */
[----:B------:R-:W-:Y:S01]  /*1f50*/  LEA.HI R9, R9, R16, RZ, 0x3 ;  /* 0x0000001009097211 */ /* 0x000fe200078f18ff */
[----:B------:R-:W-:Y:S01]  /*1f60*/  IMAD.SHL.U32 R3, R18, 0x40, RZ ;  /* 0x0000004012037824 */ /* 0x000fe200078e00ff */
[----:B------:R-:W-:Y:S01]  /*1f70*/  IADD3 R8, R10, -R6, RZ ;  /* 0x800000060a087210 */ /* 0x000fe20007ffe0ff */
[----:B------:R-:W-:Y:S01]  /*1f80*/  IMAD.SHL.U32 R10, R19, 0x8, RZ ;  /* 0x00000008130a7824 */ /* 0x000fe200078e00ff */
[----:B------:R-:W-:Y:S01]  /*1f90*/  BAR.SYNC.DEFER_BLOCKING 0x0 ;  /* 0x0000000000007b1d */ /* 0x000fe20000010000 */
[----:B------:R-:W-:Y:S01]  /*1fa0*/  LOP3.LUT P0, RZ, R0, 0x2, RZ, 0xc0, !PT ;  /* 0x0000000200ff7812 */ /* 0x000fe2000780c0ff */
[----:B------:R-:W-:Y:S01]  /*1fb0*/  IMAD.SHL.U32 R6, R9, 0x20, RZ ;  /* 0x0000002009067824 */ /* 0x000fe200078e00ff */
[----:B------:R-:W-:Y:S01]  /*1fc0*/  LOP3.LUT R0, R2, 0xc0, RZ, 0xc0, !PT ;  /* 0x000000c002007812 */ /* 0x000fe200078ec0ff */
[C---:B------:R-:W-:Y:S01]  /*1fd0*/  IMAD R7, R8.reuse, 0x8, R5 ;  /* 0x0000000808077824 */ /* 0x040fe200078e0205 */
[----:B------:R-:W-:Y:S01]  /*1fe0*/  LOP3.LUT R2, R3, 0xc0, RZ, 0xc0, !PT ;  /* 0x000000c003027812 */ /* 0x000fe200078ec0ff */
[----:B------:R-:W-:Y:S01]  /*1ff0*/  IMAD.SHL.U32 R5, R8, 0x8, RZ ;  /* 0x0000000808057824 */ /* 0x000fe200078e00ff */
[----:B------:R-:W-:Y:S01]  /*2000*/  LOP3.LUT R3, R0, 0x8, R10, 0xf8, !PT ;  /* 0x0000000800037812 */ /* 0x000fe200078ef80a */
[----:B------:R-:W1:Y:S01]  /*2010*/  SHFL.IDX PT, R25, R28, RZ, 0x1c1f ;  /* 0x001c1fff1c197589 */ /* 0x000e6200000e0000 */
[----:B------:R-:W-:-:S02]  /*2020*/  SHF.R.U32.HI R0, RZ, 0x3, R0 ;  /* 0x00000003ff007819 */ /* 0x000fc40000011600 */
[----:B------:R-:W-:Y:S02]  /*2030*/  LOP3.LUT R27, R6, 0xffffff00, RZ, 0xc0, !PT ;  /* 0xffffff00061b7812 */ /* 0x000fe400078ec0ff */
[----:B------:R-:W-:Y:S02]  /*2040*/  LOP3.LUT R0, R3, R0, RZ, 0x3c, !PT ;  /* 0x0000000003007212 */ /* 0x000fe400078e3cff */
[----:B------:R-:W-:Y:S02]  /*2050*/  LOP3.LUT R5, R2, 0x8, R5, 0xf8, !PT ;  /* 0x0000000802057812 */ /* 0x000fe400078ef805 */
[----:B------:R-:W-:Y:S01]  /*2060*/  SHF.R.U32.HI R3, RZ, 0x3, R2 ;  /* 0x00000003ff037819 */ /* 0x000fe20000011602 */
[----:B------:R-:W-:Y:S02]  /*2070*/  IMAD R2, R125, 0x200, R27 ;  /* 0x000002007d027824 */ /* 0x000fe400078e021b */
[----:B------:R-:W-:Y:S01]  /*2080*/  IMAD.U32 R0, R7, 0x20, R0 ;  /* 0x0000002007007824 */ /* 0x000fe200078e0000 */
[----:B------:R-:W-:Y:S01]  /*2090*/  LOP3.LUT R3, R5, R3, RZ, 0x3c, !PT ;  /* 0x0000000305037212 */ /* 0x000fe200078e3cff */
[----:B------:R-:W-:Y:S01]  /*20a0*/  IMAD.IADD R5, R42, 0x1, -R22 ;  /* 0x000000012a057824 */ /* 0x000fe200078e0a16 */
[----:B------:R-:W-:Y:S01]  /*20b0*/  LEA R2, R29, R2, 0x5 ;  /* 0x000000021d027211 */ /* 0x000fe200078e28ff */
[----:B------:R-:W-:-:S04]  /*20c0*/  IMAD.SHL.U32 R208, R0, 0x2, RZ ;  /* 0x0000000200d07824 */ /* 0x000fc800078e00ff */
[----:B------:R-:W-:Y:S01]  /*20d0*/  IMAD.IADD R0, R3, 0x1, R2 ;  /* 0x0000000103007824 */ /* 0x000fe200078e0202 */
[C---:B------:R-:W-:Y:S01]  /*20e0*/  IADD3 R2, R208.reuse, 0x3c80, RZ ;  /* 0x00003c80d0027810 */ /* 0x040fe20007ffe0ff */
[----:B------:R2:W3:Y:S01]  /*20f0*/  LDSM.16.M88.4 R44, [R208+0x3c80] ;  /* 0x003c8000d02c783b */ /* 0x0004e20000000200 */
[----:B------:R-:W-:Y:S01]  /*2100*/  IADD3 R213, R208, 0x3ca0, RZ ;  /* 0x00003ca0d0d57810 */ /* 0x000fe20007ffe0ff */
[----:B------:R-:W-:Y:S01]  /*2110*/  IMAD.SHL.U32 R211, R0, 0x2, RZ ;  /* 0x0000000200d37824 */ /* 0x000fe200078e00ff */
[----:B------:R-:W-:Y:S01]  /*2120*/  @P0 IADD3 R213, R2, -0x20, RZ ;  /* 0xffffffe002d50810 */ /* 0x000fe20007ffe0ff */
[----:B-1----:R-:W-:Y:S01]  /*2130*/  IMAD.WIDE R6, R226, 0x2, R24 ;  /* 0x00000002e2067825 */ /* 0x002fe200078e0218 */
[----:B------:R-:W-:Y:S01]  /*2140*/  ISETP.LT.OR P0, PT, R5, 0x1, P3 ;  /* 0x000000010500780c */ /* 0x000fe20001f01670 */
[----:B------:R2:W1:Y:S01]  /*2150*/  LDSM.16.M88.4 R36, [R208+0x4080] ;  /* 0x00408000d024783b */ /* 0x0004620000000200 */
[----:B------:R-:W-:Y:S01]  /*2160*/  SHF.R.S32.HI R2, RZ, 0x1f, R49 ;  /* 0x0000001fff027819 */ /* 0x000fe20000011431 */
[----:B------:R-:W-:Y:S01]  /*2170*/  IMAD R212, R4, 0x2, R211 ;  /* 0x0000000204d47824 */ /* 0x000fe200078e02d3 */
[----:B------:R-:W-:Y:S01]  /*2180*/  IADD3 R221, R213, 0x400, RZ ;  /* 0x00000400d5dd7810 */ /* 0x000fe20007ffe0ff */
[----:B------:R2:W4:Y:S01]  /*2190*/  LDSM.16.M88.4 R16, [R211+0x6080] ;  /* 0x00608000d310783b */ /* 0x0005220000000200 */
[----:B------:R-:W-:Y:S01]  /*21a0*/  IMAD R0, R29, 0x20, R27 ;  /* 0x000000201d007824 */ /* 0x000fe200078e021b */
[----:B------:R-:W-:-:S02]  /*21b0*/  IADD3 R220, R213, 0x800, RZ ;  /* 0x00000800d5dc7810 */ /* 0x000fc40007ffe0ff */
[----:B------:R2:W1:Y:S01]  /*21c0*/  LDSM.16.M88.4 R12, [R211+0x7080] ;  /* 0x00708000d30c783b */ /* 0x0004620000000200 */
[----:B------:R-:W-:Y:S01]  /*21d0*/  IMAD.IADD R0, R3, 0x1, R0 ;  /* 0x0000000103007824 */ /* 0x000fe200078e0200 */
[----:B------:R-:W-:Y:S02]  /*21e0*/  SHF.R.S32.HI R3, RZ, 0x1f, R50 ;  /* 0x0000001fff037819 */ /* 0x000fe40000011432 */
[----:B------:R2:W1:Y:S04]  /*21f0*/  LDSM.16.M88.4 R32, [R208+0x4480] ;  /* 0x00448000d020783b */ /* 0x0004680000000200 */
        /* <DEDUP_REMOVED lines=12> */
[----:B--2---:R-:W-:-:S05]  /*22c0*/  IMAD.WIDE R6, R50, 0x2, R24 ;  /* 0x0000000232067825 */ /* 0x004fca00078e0218 */
[----:B------:R2:W-:Y:S01]  /*22d0*/  LDGSTS.E.BYPASS.LTC128B.128 [R222+0x2480], [R6.64], !P0 ;  /* 0x0248000006de7fae */ /* 0x0005e2000c101d46 */
[----:B------:R-:W-:Y:S01]  /*22e0*/  ISETP.LT.OR P0, PT, R5, 0x1, P1 ;  /* 0x000000010500780c */ /* 0x000fe20000f01670 */
[----:B--2---:R-:W-:-:S12]  /*22f0*/  IMAD.WIDE R6, R49, 0x2, R24 ;  /* 0x0000000231067825 */ /* 0x004fd800078e0218 */
[----:B------:R2:W-:Y:S01]  /*2300*/  LDGSTS.E.BYPASS.LTC128B.128 [R222+0x3080], [R6.64], !P0 ;  /* 0x0308000006de7fae */ /* 0x0005e2000c101d46 */
[----:B------:R-:W-:Y:S02]  /*2310*/  ISETP.GT.AND P0, PT, R48, 0x3f, PT ;  /* 0x0000003f3000780c */ /* 0x000fe40003f04270 */
[----:B--2---:R-:W-:-:S11]  /*2320*/  SHF.R.S32.HI R6, RZ, 0x1f, R226 ;  /* 0x0000001fff067819 */ /* 0x004fd600000114e2 */
[----:B------:R-:W-:Y:S05]  /*2330*/  @P0 BRA `(.L_x_289) ;  /* 0x000001f000000947 */ /* 0x000fea0003800000 */
[----:B-1-34-:R-:W-:Y:S05]  /*2340*/  BRA.DIV ~URZ, `(.L_x_290) ;  /* 0x000132327f007947 */ /* 0x01afea000b800000 */
[----:B------:R1:W2:Y:S04]  /*2350*/  SHFL.IDX PT, R6, R28, 0x1, 0x1c1f ;  /* 0x003c1f001c067f89 */ /* 0x0002a800000e0000 */
[----:B------:R1:W3:Y:S02]  /*2360*/  SHFL.IDX PT, R2, R30, 0x1, 0x1c1f ;  /* 0x003c1f001e027f89 */ /* 0x0002e400000e0000 */
.L_x_384:
[----:B------:R-:W4:Y:S04]  /*2370*/  LDL R31, [R1+0x40] ;  /* 0x00004000011f7983 */ /* 0x000f280000100800 */
[----:B------:R-:W5:Y:S01]  /*2380*/  LDL R29, [R1+0x3c] ;  /* 0x00003c00011d7983 */ /* 0x000f620000100800 */
[C---:B------:R-:W-:Y:S02]  /*2390*/  IADD3 R3, R226.reuse, 0x20, RZ ;  /* 0x00000020e2037810 */ /* 0x040fe40007ffe0ff */
[----:B-1----:R-:W-:-:S02]  /*23a0*/  IADD3 R30, R226, 0x20, RZ ;  /* 0x00000020e21e7810 */ /* 0x002fc40007ffe0ff */
[----:B------:R-:W-:Y:S02]  /*23b0*/  SHF.R.S32.HI R3, RZ, 0x1f, R3 ;  /* 0x0000001fff037819 */ /* 0x000fe40000011403 */
[C---:B------:R-:W-:Y:S02]  /*23c0*/  IADD3 R7, R226.reuse, 0x40, RZ ;  /* 0x00000040e2077810 */ /* 0x040fe40007ffe0ff */
[----:B------:R-:W-:Y:S02]  /*23d0*/  LEA.HI R3, R3, R30, RZ, 0x3 ;  /* 0x0000001e03037211 */ /* 0x000fe400078f18ff */
[C---:B------:R-:W-:Y:S02]  /*23e0*/  IADD3 R28, R226.reuse, 0x40, RZ ;  /* 0x00000040e21c7810 */ /* 0x040fe40007ffe0ff */
[----:B------:R-:W-:Y:S02]  /*23f0*/  SHF.R.S32.HI R7, RZ, 0x1f, R7 ;  /* 0x0000001fff077819 */ /* 0x000fe40000011407 */
[----:B---3--:R-:W-:-:S02]  /*2400*/  LEA R26, P0, R226, R2, 0x1 ;  /* 0x00000002e21a7211 */ /* 0x008fc400078008ff */
[----:B------:R-:W-:Y:S02]  /*2410*/  SHF.R.S32.HI R24, RZ, 0x1f, R226 ;  /* 0x0000001fff187819 */ /* 0x000fe400000114e2 */
[----:B------:R-:W-:Y:S02]  /*2420*/  LOP3.LUT R3, R3, 0xfffffff8, RZ, 0xc0, !PT ;  /* 0xfffffff803037812 */ /* 0x000fe400078ec0ff */
[----:B------:R-:W-:Y:S02]  /*2430*/  LEA.HI R7, R7, R28, RZ, 0x3 ;  /* 0x0000001c07077211 */ /* 0x000fe400078f18ff */
[----:B--2---:R-:W-:Y:S02]  /*2440*/  LEA.HI.X R27, R226, R6, R24, 0x1, P0 ;  /* 0x00000006e21b7211 */ /* 0x004fe400000f0c18 */
[----:B------:R-:W-:Y:S02]  /*2450*/  LEA R24, P0, R3, R2, 0x1 ;  /* 0x0000000203187211 */ /* 0x000fe400078008ff */
[----:B------:R-:W-:-:S02]  /*2460*/  LOP3.LUT R7, R7, 0xfffffff8, RZ, 0xc0, !PT ;  /* 0xfffffff807077812 */ /* 0x000fc400078ec0ff */
        /* <DEDUP_REMOVED lines=12> */
.L_x_289:
[----:B-1-34-:R-:W-:Y:S05]  /*2530*/  BSYNC B0 ;  /* 0x0000000000007941 */ /* 0x01afea0003800000 */
.L_x_288:
        /* <DEDUP_REMOVED lines=19> */
[C---:B------:R-:W-:Y:S01]  /*2670*/  HMMA.16816.F32 R92, R16.reuse, R38, RZ ;  /* 0x00000026105c723c */ /* 0x040fe200000018ff */
[----:B------:R-:W-:Y:S07]  /*2680*/  LDSM.16.M88.4 R36, [R208+0x4880] ;  /* 0x00488000d024783b */ /* 0x000fee0000000200 */
[----:B------:R-:W-:Y:S01]  /*2690*/  HMMA.16816.F32 R100, R16, R34, RZ ;  /* 0x000000221064723c */ /* 0x000fe200000018ff */
[----:B------:R-:W-:Y:S04]  /*26a0*/  LDSM.16.M88.4 R32, [R208+0x4c80] ;  /* 0x004c8000d020783b */ /* 0x000fe80000000200 */
[----:B------:R-:W-:Y:S03]  /*26b0*/  LDSM.16.M88.4 R16, [R208+0x5080] ;  /* 0x00508000d010783b */ /* 0x000fe60000000200 */
[C---:B------:R-:W-:Y:S01]  /*26c0*/  HMMA.16816.F32 R116, R8.reuse, R64, R56 ;  /* 0x000000400874723c */ /* 0x040fe20000001838 */
[----:B------:R-:W-:Y:S07]  /*26d0*/  LDSM.16.M88.4 R56, [R213+0x1000] ;  /* 0x00100000d538783b */ /* 0x000fee0000000200 */
[C---:B------:R-:W-:Y:S08]  /*26e0*/  HMMA.16816.F32 R112, R8.reuse, R76, R48 ;  /* 0x0000004c0870723c */ /* 0x040ff00000001830 */
        /* <DEDUP_REMOVED lines=33> */
[----:B------:R-:W-:Y:S01]  /*2900*/  HMMA.16816.F32 R116, R24, R56, R112 ;  /* 0x000000381874723c */ /* 0x000fe20000001870 */
[----:B--2---:R-:W-:-:S07]  /*2910*/  ISETP.GT.AND P0, PT, R124, R250, PT ;  /* 0x000000fa7c00720c */ /* 0x004fce0003f04270 */
[C---:B----4-:R-:W-:Y:S08]  /*2920*/  HMMA.16816.F32 R72, R24.reuse, R60, R88 ;  /* 0x0000003c1848723c */ /* 0x050ff00000001858 */
[C---:B------:R-:W-:Y:S08]  /*2930*/  HMMA.16816.F32 R68, R24.reuse, R62, R104 ;  /* 0x0000003e1844723c */ /* 0x040ff00000001868 */
[C---:B------:R-:W-:Y:S08]  /*2940*/  HMMA.16816.F32 R112, R24.reuse, R58, R96 ;  /* 0x0000003a1870723c */ /* 0x040ff00000001860 */
[C---:B-----5:R-:W-:Y:S08]  /*2950*/  HMMA.16816.F32 R120, R24.reuse, R64, R108 ;  /* 0x000000401878723c */ /* 0x060ff0000000186c */
[----:B------:R-:W-:Y:S01]  /*2960*/  HMMA.16816.F32 R108, R24, R66, R84 ;  /* 0x00000042186c723c */ /* 0x000fe20000001854 */
[----:B------:R-:W-:Y:S07]  /*2970*/  LDSM.16.M88.4 R24, [R213+0x2000] ;  /* 0x00200000d518783b */ /* 0x000fee0000000200 */
[C---:B------:R-:W-:Y:S08]  /*2980*/  HMMA.16816.F32 R104, R28.reuse, R60, R80 ;  /* 0x0000003c1c68723c */ /* 0x040ff00000001850 */
[C---:B------:R-:W-:Y:S01]  /*2990*/  HMMA.16816.F32 R96, R28.reuse, R56, R36 ;  /* 0x000000381c60723c */ /* 0x040fe20000001824 */
[----:B------:R-:W-:Y:S07]  /*29a0*/  LDSM.16.M88.4 R36, [R213+0x1800] ;  /* 0x00180000d524783b */ /* 0x000fee0000000200 */
[C---:B------:R-:W-:Y:S08]  /*29b0*/  HMMA.16816.F32 R100, R28.reuse, R62, R76 ;  /* 0x0000003e1c64723c */ /* 0x040ff0000000184c */
        /* <DEDUP_REMOVED lines=8> */
[C---:B------:R-:W-:Y:S08]  /*2a40*/  HMMA.16816.F32 R76, R16.reuse, R54, R68 ;  /* 0x00000036104c723c */ /* 0x040ff00000001844 */
[C---:B------:R-:W-:Y:S08]  /*2a50*/  HMMA.16816.F32 R72, R16.reuse, R48, R116 ;  /* 0x000000301048723c */ /* 0x040ff00000001874 */
[C---:B------:R-:W-:Y:S08]  /*2a60*/  HMMA.16816.F32 R68, R16.reuse, R50, R112 ;  /* 0x000000321044723c */ /* 0x040ff00000001870 */
[C---:B------:R-:W-:Y:S08]  /*2a70*/  HMMA.16816.F32 R64, R16.reuse, R44, R120 ;  /* 0x0000002c1040723c */ /* 0x040ff00000001878 */
[----:B------:R-:W-:Y:S08]  /*2a80*/  HMMA.16816.F32 R60, R16, R46, R108 ;  /* 0x0000002e103c723c */ /* 0x000ff0000000186c */
[C---:B---3--:R-:W-:Y:S08]  /*2a90*/  HMMA.16816.F32 R56, R20.reuse, R52, R104 ;  /* 0x000000341438723c */ /* 0x048ff00000001868 */
[C---:B------:R-:W-:Y:S08]  /*2aa0*/  HMMA.16816.F32 R28, R20.reuse, R48, R96 ;  /* 0x00000030141c723c */ /* 0x040ff00000001860 */
[C---:B------:R-:W-:Y:S08]  /*2ab0*/  HMMA.16816.F32 R52, R20.reuse, R54, R100 ;  /* 0x000000361434723c */ /* 0x040ff00000001864 */
[C---:B------:R-:W-:Y:S08]  /*2ac0*/  HMMA.16816.F32 R48, R20.reuse, R50, R92 ;  /* 0x000000321430723c */ /* 0x040ff0000000185c */
[C---:B------:R-:W-:Y:S08]  /*2ad0*/  HMMA.16816.F32 R16, R20.reuse, R44, R88 ;  /* 0x0000002c1410723c */ /* 0x040ff00000001858 */
[----:B------:R-:W-:Y:S08]  /*2ae0*/  HMMA.16816.F32 R20, R20, R46, R84 ;  /* 0x0000002e1414723c */ /* 0x000ff00000001854 */
[C---:B--2---:R-:W-:Y:S08]  /*2af0*/  HMMA.16816.F32 R80, R8.reuse, R36, R80 ;  /* 0x000000240850723c */ /* 0x044ff00000001850 */
[----:B------:R-:W-:Y:S08]  /*2b00*/  HMMA.16816.F32 R76, R8, R38, R76 ;  /* 0x00000026084c723c */ /* 0x000ff0000000184c */
[C---:B----4-:R-:W-:Y:S08]  /*2b10*/  HMMA.16816.F32 R56, R12.reuse, R36, R56 ;  /* 0x000000240c38723c */ /* 0x050ff00000001838 */
[C---:B------:R-:W-:Y:S08]  /*2b20*/  HMMA.16816.F32 R52, R12.reuse, R38, R52 ;  /* 0x000000260c34723c */ /* 0x040ff00000001834 */
[-C--:B------:R-:W-:Y:S08]  /*2b30*/  HMMA.16816.F32 R44, R12, R32.reuse, R28 ;  /* 0x000000200c2c723c */ /* 0x080ff0000000181c */
[C---:B------:R-:W-:Y:S08]  /*2b40*/  HMMA.16816.F32 R72, R8.reuse, R32, R72 ;  /* 0x000000200848723c */ /* 0x040ff00000001848 */
[C---:B------:R-:W-:Y:S08]  /*2b50*/  HMMA.16816.F32 R68, R8.reuse, R34, R68 ;  /* 0x000000220844723c */ /* 0x040ff00000001844 */
[C---:B------:R-:W-:Y:S08]  /*2b60*/  HMMA.16816.F32 R64, R8.reuse, R24, R64 ;  /* 0x000000180840723c */ /* 0x040ff00000001840 */
[----:B------:R-:W-:Y:S08]  /*2b70*/  HMMA.16816.F32 R60, R8, R26, R60 ;  /* 0x0000001a083c723c */ /* 0x000ff0000000183c */
[C---:B------:R-:W-:Y:S08]  /*2b80*/  HMMA.16816.F32 R48, R12.reuse, R34, R48 ;  /* 0x000000220c30723c */ /* 0x040ff00000001830 */
[C---:B------:R-:W-:Y:S08]  /*2b90*/  HMMA.16816.F32 R36, R12.reuse, R24, R16 ;  /* 0x000000180c24723c */ /* 0x040ff00000001810 */
[----:B------:R-:W-:Y:S01]  /*2ba0*/  HMMA.16816.F32 R28, R12, R26, R20 ;  /* 0x0000001a0c1c723c */ /* 0x000fe20000001814 */
[----:B------:R-:W-:Y:S06]  /*2bb0*/  BAR.SYNC.DEFER_BLOCKING 0x0 ;  /* 0x0000000000007b1d */ /* 0x000fec0000010000 */
[----:B------:R-:W-:Y:S05]  /*2bc0*/  @!P0 BRA `(.L_x_291) ;  /* 0x0000065000008947 */ /* 0x000fea0003800000 */
[----:B------:R-:W2:Y:S04]  /*2bd0*/  LDL R3, [R1+0x28] ;  /* 0x0000280001037983 */ /* 0x000ea80000100800 */
[----:B------:R-:W3:Y:S04]  /*2be0*/  LDL.64 R128, [R1+0x30] ;  /* 0x0000300001807983 */ /* 0x000ee80000100a00 */
[----:B------:R-:W4:Y:S04]  /*2bf0*/  LDL R6, [R1+0x40] ;  /* 0x0000400001067983 */ /* 0x000f280000100800 */
[----:B------:R-:W5:Y:S04]  /*2c00*/  LDL R7, [R1+0x38] ;  /* 0x0000380001077983 */ /* 0x000f680000100800 */
[----:B------:R-:W1:Y:S04]  /*2c10*/  S2R R5, SR_TID.X ;  /* 0x0000000000057919 */ /* 0x000e680000002100 */
[----:B------:R-:W5:Y:S01]  /*2c20*/  LDL R127, [R1+0x3c] ;  /* 0x00003c00017f7983 */ /* 0x000f620000100800 */
[----:B-1----:R-:W-:-:S04]  /*2c30*/  SHF.R.S32.HI R2, RZ, 0x1f, R5 ;  /* 0x0000001fff027819 */ /* 0x002fc80000011405 */
[----:B------:R-:W-:Y:S01]  /*2c40*/  LEA.HI R2, R2, R5, RZ, 0x2 ;  /* 0x0000000502027211 */ /* 0x000fe200078f10ff */
[----:B------:R-:W-:-:S03]  /*2c50*/  IMAD.MOV.U32 R5, RZ, RZ, c[0x0][0x2b8] ;  /* 0x0000ae00ff057624 */ /* 0x000fc600078e00ff */
[----:B------:R-:W-:Y:S02]  /*2c60*/  SHF.R.S32.HI R2, RZ, 0x2, R2 ;  /* 0x00000002ff027819 */ /* 0x000fe40000011402 */
[----:B------:R-:W-:-:S03]  /*2c70*/  ISETP.NE.AND P2, PT, R5, 0x1, PT ;  /* 0x000000010500780c */ /* 0x000fc60003f45270 */
[----:B------:R-:W-:-:S05]  /*2c80*/  IMAD R2, R41, 0x20, R2 ;  /* 0x0000002029027824 */ /* 0x000fca00078e0202 */
[C---:B------:R-:W-:Y:S01]  /*2c90*/  ISETP.GT.AND P1, PT, R2.reuse, 0x2f, PT ;  /* 0x0000002f0200780c */ /* 0x040fe20003f24270 */
[----:B------:R-:W-:Y:S01]  /*2ca0*/  IMAD.MOV.U32 R223, RZ, RZ, RZ ;  /* 0x000000ffffdf7224 */ /* 0x000fe200078e00ff */
[----:B--2---:R-:W-:-:S04]  /*2cb0*/  IADD3 R3, R2, R43, R3 ;  /* 0x0000002b02037210 */ /* 0x004fc80007ffe003 */
[----:B------:R-:W-:-:S05]  /*2cc0*/  IADD3 R3, R3, -0x30, RZ ;  /* 0xffffffd003037810 */ /* 0x000fca0007ffe0ff */
[----:B------:R-:W-:-:S04]  /*2cd0*/  @P2 IMAD.HI.U32 R5, R3, c[0x0][0x2bc], RZ ;  /* 0x0000af0003052a27 */ /* 0x000fc800078e00ff */
[----:B------:R-:W-:Y:S01]  /*2ce0*/  IMAD.MOV.U32 R2, RZ, RZ, R3 ;  /* 0x000000ffff027224 */ /* 0x000fe200078e0003 */
[----:B------:R-:W-:-:S04]  /*2cf0*/  @P2 SHF.R.U32.HI R2, RZ, c[0x0][0x2c0], R5 ;  /* 0x0000b000ff022a19 */ /* 0x000fc80000011605 */
[----:B---3--:R-:W-:Y:S01]  /*2d00*/  @!P1 IADD3 R5, P0, R2, R128, RZ ;  /* 0x0000008002059210 */ /* 0x008fe20007f1e0ff */
[----:B----4-:R-:W-:-:S03]  /*2d10*/  IMAD.MOV.U32 R132, RZ, RZ, R6 ;  /* 0x000000ffff847224 */ /* 0x010fc600078e0006 */
[----:B-----5:R-:W-:Y:S02]  /*2d20*/  @!P1 LEA.HI.X.SX32 R7, R2, R7, 0x1, P0 ;  /* 0x0000000702079211 */ /* 0x020fe400000f0eff */
[----:B------:R-:W-:-:S04]  /*2d30*/  @!P1 LEA R6, P0, R5, c[0x0][0x2a0], 0x2 ;  /* 0x0000a80005069a11 */ /* 0x000fc800078010ff */
[----:B------:R-:W-:-:S05]  /*2d40*/  @!P1 LEA.HI.X R7, R5, c[0x0][0x2a4], R7, 0x2, P0 ;  /* 0x0000a90005079a11 */ /* 0x000fca00000f1407 */
[----:B------:R-:W2:Y:S01]  /*2d50*/  @!P1 LDG.E R223, [R6.64] ;  /* 0x0000000606df9981 */ /* 0x000ea2000c1e1900 */
[----:B------:R-:W-:-:S03]  /*2d60*/  IMAD.MOV.U32 R129, RZ, RZ, R127 ;  /* 0x000000ffff817224 */ /* 0x000fc600078e007f */
[----:B------:R-:W1:Y:S01]  /*2d70*/  S2R R127, SR_CTAID.Y ;  /* 0x00000000007f7919 */ /* 0x000e620000002600 */
[----:B------:R-:W-:-:S03]  /*2d80*/  IMAD.MOV R2, RZ, RZ, -R2 ;  /* 0x000000ffff027224 */ /* 0x000fc600078e0a02 */
[----:B------:R-:W3:Y:S01]  /*2d90*/  S2R R128, SR_CTAID.Y ;  /* 0x0000000000807919 */ /* 0x000ee20000002600 */
[----:B------:R-:W-:-:S05]  /*2da0*/  IMAD R225, R2, c[0x0][0x2b8], R3 ;  /* 0x0000ae0002e17a24 */ /* 0x000fca00078e0203 */
[----:B------:R-:W-:-:S05]  /*2db0*/  SHF.R.S32.HI R2, RZ, 0x1f, R225 ;  /* 0x0000001fff027819 */ /* 0x000fca00000114e1 */
[----:B------:R-:W-:Y:S02]  /*2dc0*/  IMAD R5, R2, c[0x0][0x1e0], RZ ;  /* 0x0000780002057a24 */ /* 0x000fe400078e02ff */
[----:B------:R-:W-:-:S04]  /*2dd0*/  IMAD.WIDE.U32 R2, R225, c[0x0][0x1e0], RZ ;  /* 0x00007800e1027a25 */ /* 0x000fc800078e00ff */
[----:B------:R-:W-:Y:S01]  /*2de0*/  IMAD R5, R225, c[0x0][0x1e4], R5 ;  /* 0x00007900e1057a24 */ /* 0x000fe200078e0205 */
[----:B-1----:R-:W-:-:S03]  /*2df0*/  SHF.R.S32.HI R127, RZ, 0x1f, R127 ;  /* 0x0000001fff7f7819 */ /* 0x002fc6000001147f */
[----:B------:R-:W-:Y:S02]  /*2e00*/  IMAD.IADD R3, R3, 0x1, R5 ;  /* 0x0000000103037824 */ /* 0x000fe400078e0205 */
[----:B------:R-:W-:Y:S02]  /*2e10*/  IMAD R127, R127, c[0x0][0x1e8], RZ ;  /* 0x00007a007f7f7a24 */ /* 0x000fe400078e02ff */
[----:B---3--:R-:W-:-:S04]  /*2e20*/  IMAD.WIDE.U32 R130, R128, c[0x0][0x1e8], RZ ;  /* 0x00007a0080827a25 */ /* 0x008fc800078e00ff */
[----:B------:R-:W-:-:S04]  /*2e30*/  IMAD R127, R128, c[0x0][0x1ec], R127 ;  /* 0x00007b00807f7a24 */ /* 0x000fc800078e027f */
[----:B------:R-:W-:Y:S01]  /*2e40*/  IMAD.IADD R127, R131, 0x1, R127 ;  /* 0x00000001837f7824 */ /* 0x000fe200078e027f */
[C---:B------:R-:W-:Y:S02]  /*2e50*/  IADD3 R128, R226.reuse, 0x40, RZ ;  /* 0x00000040e2807810 */ /* 0x040fe40007ffe0ff */
[C---:B------:R-:W-:Y:S01]  /*2e60*/  IADD3 R131, R226.reuse, 0x20, RZ ;  /* 0x00000020e2837810 */ /* 0x040fe20007ffe0ff */
[----:B------:R-:W-:Y:S01]  /*2e70*/  BSSY B0, `(.L_x_292) ;  /* 0x000002a000007945 */ /* 0x000fe20003800000 */
[C---:B------:R-:W-:Y:S02]  /*2e80*/  IADD3 R9, R226.reuse, 0x40, RZ ;  /* 0x00000040e2097810 */ /* 0x040fe40007ffe0ff */
[----:B------:R-:W-:Y:S02]  /*2e90*/  IADD3 R8, R226, 0x20, RZ ;  /* 0x00000020e2087810 */ /* 0x000fe40007ffe0ff */
[----:B------:R-:W-:Y:S02]  /*2ea0*/  ISETP.GE.AND P1, PT, R9, c[0x0][0x1d4], PT ;  /* 0x0000750009007a0c */ /* 0x000fe40003f26270 */
[----:B------:R-:W-:-:S02]  /*2eb0*/  ISETP.GE.AND P2, PT, R8, c[0x0][0x1d4], PT ;  /* 0x0000750008007a0c */ /* 0x000fc40003f46270 */
[----:B------:R-:W-:Y:S02]  /*2ec0*/  ISETP.GE.AND P3, PT, R226, c[0x0][0x1d4], PT ;  /* 0x00007500e2007a0c */ /* 0x000fe40003f66270 */
[----:B------:R-:W-:Y:S02]  /*2ed0*/  SHF.R.S32.HI R133, RZ, 0x1f, R226 ;  /* 0x0000001fff857819 */ /* 0x000fe400000114e2 */
[----:B--2---:R-:W-:Y:S01]  /*2ee0*/  SHF.R.S32.HI R5, RZ, 0x1f, R223 ;  /* 0x0000001fff057819 */ /* 0x004fe200000114df */
[----:B------:R-:W-:-:S04]  /*2ef0*/  IMAD.WIDE.U32 R2, R223, c[0x0][0x1f0], R2 ;  /* 0x00007c00df027a25 */ /* 0x000fc800078e0002 */
[----:B------:R-:W-:Y:S01]  /*2f00*/  IMAD R5, R5, c[0x0][0x1f0], RZ ;  /* 0x00007c0005057a24 */ /* 0x000fe200078e02ff */
[----:B------:R-:W-:-:S03]  /*2f10*/  IADD3 R2, P0, R130, R2, RZ ;  /* 0x0000000282027210 */ /* 0x000fc60007f1e0ff */
[----:B------:R-:W-:-:S05]  /*2f20*/  IMAD R5, R223, c[0x0][0x1f4], R5 ;  /* 0x00007d00df057a24 */ /* 0x000fca00078e0205 */
[----:B------:R-:W-:Y:S02]  /*2f30*/  IADD3.X R3, R127, R3, R5, P0, !PT ;  /* 0x000000037f037210 */ /* 0x000fe400007fe405 */
[----:B------:R-:W1:Y:S01]  /*2f40*/  S2R R127, SR_TID.X ;  /* 0x00000000007f7919 */ /* 0x000e620000002100 */
[----:B------:R-:W-:-:S04]  /*2f50*/  LEA R10, P0, R2, c[0x0][0x1c8], 0x1 ;  /* 0x00007200020a7a11 */ /* 0x000fc800078008ff */
[----:B------:R-:W-:Y:S02]  /*2f60*/  LEA.HI.X R5, R2, c[0x0][0x1cc], R3, 0x1, P0 ;  /* 0x0000730002057a11 */ /* 0x000fe400000f0c03 */
[----:B-1----:R-:W-:-:S04]  /*2f70*/  SHF.R.S32.HI R11, RZ, 0x1f, R127 ;  /* 0x0000001fff0b7819 */ /* 0x002fc8000001147f */
[----:B------:R-:W-:-:S04]  /*2f80*/  LEA.HI R11, R11, R127, RZ, 0x2 ;  /* 0x0000007f0b0b7211 */ /* 0x000fc800078f10ff */
[----:B------:R-:W-:-:S04]  /*2f90*/  SHF.R.S32.HI R11, RZ, 0x2, R11 ;  /* 0x00000002ff0b7819 */ /* 0x000fc8000001140b */
[----:B------:R-:W-:-:S04]  /*2fa0*/  IADD3 R11, -R11, 0x30, RZ ;  /* 0x000000300b0b7810 */ /* 0x000fc80007ffe1ff */
[----:B------:R-:W-:Y:S02]  /*2fb0*/  ISETP.GE.AND P0, PT, R11, 0x1, PT ;  /* 0x000000010b00780c */ /* 0x000fe40003f06270 */
[C---:B------:R-:W-:Y:S02]  /*2fc0*/  IADD3 R127, R226.reuse, 0x40, RZ ;  /* 0x00000040e27f7810 */ /* 0x040fe40007ffe0ff */
[----:B------:R-:W-:Y:S02]  /*2fd0*/  IADD3 R130, R226, 0x20, RZ ;  /* 0x00000020e2827810 */ /* 0x000fe40007ffe0ff */
[----:B------:R-:W-:Y:S02]  /*2fe0*/  SHF.R.S32.HI R127, RZ, 0x1f, R127 ;  /* 0x0000001fff7f7819 */ /* 0x000fe4000001147f */
[----:B------:R-:W-:Y:S01]  /*2ff0*/  SHF.R.S32.HI R130, RZ, 0x1f, R130 ;  /* 0x0000001fff827819 */ /* 0x000fe20000011482 */
[----:B------:R1:W2:Y:S01]  /*3000*/  SHFL.IDX PT, R2, R10, RZ, 0x1c1f ;  /* 0x001c1fff0a027589 */ /* 0x0002a200000e0000 */
[----:B------:R-:W-:-:S02]  /*3010*/  LEA.HI R127, R127, R128, RZ, 0x3 ;  /* 0x000000807f7f7211 */ /* 0x000fc400078f18ff */
[----:B------:R-:W-:Y:S01]  /*3020*/  LEA.HI R130, R130, R131, RZ, 0x3 ;  /* 0x0000008382827211 */ /* 0x000fe200078f18ff */
[----:B------:R1:W3:Y:S01]  /*3030*/  SHFL.IDX PT, R3, R5, RZ, 0x1c1f ;  /* 0x001c1fff05037589 */ /* 0x0002e200000e0000 */
[----:B------:R-:W-:Y:S02]  /*3040*/  LOP3.LUT R127, R127, 0xfffffff8, RZ, 0xc0, !PT ;  /* 0xfffffff87f7f7812 */ /* 0x000fe400078ec0ff */
[----:B------:R-:W-:Y:S01]  /*3050*/  LOP3.LUT R130, R130, 0xfffffff8, RZ, 0xc0, !PT ;  /* 0xfffffff882827812 */ /* 0x000fe200078ec0ff */
[----:B------:R-:W-:Y:S05]  /*3060*/  @!P0 BRA `(.L_x_293) ;  /* 0x000000a000008947 */ /* 0x000fea0003800000 */
[----:B--2---:R-:W-:-:S04]  /*3070*/  LEA R8, P0, R226, R2, 0x1 ;  /* 0x00000002e2087211 */ /* 0x004fc800078008ff */
[----:B---3--:R-:W-:Y:S02]  /*3080*/  LEA.HI.X R9, R226, R3, R133, 0x1, P0 ;  /* 0x00000003e2097211 */ /* 0x008fe400000f0c85 */
[----:B------:R-:W-:-:S03]  /*3090*/  LEA R6, P0, R130, R2, 0x1 ;  /* 0x0000000282067211 */ /* 0x000fc600078008ff */
[----:B------:R-:W-:Y:S01]  /*30a0*/  @!PT LDS RZ, [RZ] ;  /* 0x00000000fffff984 */ /* 0x000fe20000000800 */
[----:B------:R2:W-:Y:S01]  /*30b0*/  LDGSTS.E.BYPASS.LTC128B.128 [R222+0x3c80], [R8.64], !P3 ;  /* 0x03c8000008de7fae */ /* 0x0005e2000d901d46 */
[----:B------:R-:W-:Y:S02]  /*30c0*/  LEA.HI.X R7, R130, R3, R132, 0x1, P0 ;  /* 0x0000000382077211 */ /* 0x000fe400000f0c84 */
[----:B------:R-:W-:-:S03]  /*30d0*/  LEA R2, P0, R127, R2, 0x1 ;  /* 0x000000027f027211 */ /* 0x000fc600078008ff */
[----:B------:R2:W-:Y:S01]  /*30e0*/  LDGSTS.E.BYPASS.LTC128B.128 [R222+0x4880], [R6.64], !P2 ;  /* 0x0488000006de7fae */ /* 0x0005e2000d101d46 */
[----:B------:R-:W-:-:S05]  /*30f0*/  LEA.HI.X R3, R127, R3, R129, 0x1, P0 ;  /* 0x000000037f037211 */ /* 0x000fca00000f0c81 */
[----:B------:R2:W-:Y:S04]  /*3100*/  LDGSTS.E.BYPASS.LTC128B.128 [R222+0x5480], [R2.64], !P1 ;  /* 0x0548000002de7fae */ /* 0x0005e8000c901d46 */
.L_x_293:
[----:B------:R-:W-:Y:S05]  /*3110*/  BSYNC B0 ;  /* 0x0000000000007941 */ /* 0x000fea0003800000 */
.L_x_292:
[----:B------:R-:W-:Y:S01]  /*3120*/  ISETP.GE.AND P0, PT, R11, 0x21, PT ;  /* 0x000000210b00780c */ /* 0x000fe20003f06270 */
[----:B--23--:R2:W3:Y:S01]  /*3130*/  SHFL.IDX PT, R3, R5, 0x1, 0x1c1f ;  /* 0x003c1f0005037f89 */ /* 0x00c4e200000e0000 */
[----:B------:R-:W-:Y:S03]  /*3140*/  BSSY B0, `(.L_x_291) ;  /* 0x000000d000007945 */ /* 0x000fe60003800000 */
[----:B------:R2:W4:Y:S08]  /*3150*/  SHFL.IDX PT, R2, R10, 0x1, 0x1c1f ;  /* 0x003c1f000a027f89 */ /* 0x00053000000e0000 */
[----:B------:R-:W-:Y:S05]  /*3160*/  @!P0 BRA `(.L_x_294) ;  /* 0x000000a000008947 */ /* 0x000fea0003800000 */
[----:B----4-:R-:W-:-:S04]  /*3170*/  LEA R8, P0, R226, R2, 0x1 ;  /* 0x00000002e2087211 */ /* 0x010fc800078008ff */
        /* <DEDUP_REMOVED lines=9> */
.L_x_294:
[----:B------:R-:W-:Y:S05]  /*3210*/  BSYNC B0 ;  /* 0x0000000000007941 */ /* 0x000fea0003800000 */
.L_x_291:
[----:B---3--:R-:W3:Y:S01]  /*3220*/  S2R R6, SR_TID.X ;  /* 0x0000000000067919 */ /* 0x008ee20000002100 */
[----:B----4-:R-:W-:Y:S01]  /*3230*/  FMUL.FTZ R2, R48, c[0x0][0x320] ;  /* 0x0000c80030027a20 */ /* 0x010fe20000410000 */
[----:B-12---:R-:W-:Y:S01]  /*3240*/  SHF.R.S32.HI R5, RZ, 0x1f, R125 ;  /* 0x0000001fff057819 */ /* 0x006fe2000001147d */
[----:B------:R-:W-:Y:S01]  /*3250*/  FMUL.FTZ R3, R52, c[0x0][0x320] ;  /* 0x0000c80034037a20 */ /* 0x000fe20000410000 */
[----:B------:R-:W-:Y:S01]  /*3260*/  MOV R252, c[0x0][0x2c4] ;  /* 0x0000b10000fc7a02 */ /* 0x000fe20000000f00 */
[----:B------:R1:W2:Y:S01]  /*3270*/  MUFU.TANH R23, R2 ;  /* 0x0000000200177308 */ /* 0x0002a20000002400 */
[----:B------:R-:W-:Y:S01]  /*3280*/  LEA.HI R5, R5, R125, RZ, 0x2 ;  /* 0x0000007d05057211 */ /* 0x000fe200078f10ff */
[----:B------:R-:W-:Y:S01]  /*3290*/  IMAD.MOV.U32 R251, RZ, RZ, c[0x0][0x32c] ;  /* 0x0000cb00fffb7624 */ /* 0x000fe200078e00ff */
[----:B------:R-:W-:Y:S01]  /*32a0*/  ISETP.NE.AND P0, PT, R252, 0x1, PT ;  /* 0x00000001fc00780c */ /* 0x000fe20003f05270 */
[----:B------:R-:W-:Y:S01]  /*32b0*/  ULDC UR4, c[0x0][0x324] ;  /* 0x0000c90000047ab9 */ /* 0x000fe20000000800 */
[----:B------:R-:W0:Y:S01]  /*32c0*/  LDGDEPBAR ;  /* 0x00000000000079af */ /* 0x000e220000000000 */
[----:B------:R-:W-:-:S02]  /*32d0*/  ULOP3.LUT UR4, URZ, UR4, URZ, 0x33, !UPT ;  /* 0x000000043f047292 */ /* 0x000fc4000f8e333f */
[----:B------:R4:W2:Y:S01]  /*32e0*/  MUFU.TANH R17, R3 ;  /* 0x0000000300117308 */ /* 0x0008a20000002400 */
[----:B-1----:R-:W-:-:S07]  /*32f0*/  FMUL.FTZ R2, R56, c[0x0][0x320] ;  /* 0x0000c80038027a20 */ /* 0x002fce0000410000 */
[----:B------:R1:W1:Y:S01]  /*3300*/  MUFU.TANH R22, R2 ;  /* 0x0000000200167308 */ /* 0x0002620000002400 */
[----:B----4-:R-:W-:-:S07]  /*3310*/  FMUL.FTZ R3, R53, c[0x0][0x320] ;  /* 0x0000c80035037a20 */ /* 0x010fce0000410000 */
[----:B------:R4:W2:Y:S01]  /*3320*/  MUFU.TANH R15, R3 ;  /* 0x00000003000f7308 */ /* 0x0008a20000002400 */
[----:B-1----:R-:W-:-:S07]  /*3330*/  FMUL.FTZ R2, R57, c[0x0][0x320] ;  /* 0x0000c80039027a20 */ /* 0x002fce0000410000 */
[----:B------:R1:W1:Y:S01]  /*3340*/  MUFU.TANH R20, R2 ;  /* 0x0000000200147308 */ /* 0x0002620000002400 */
[----:B----4-:R-:W-:-:S04]  /*3350*/  LEA.HI R3, R41, R41, RZ, 0x1 ;  /* 0x0000002929037211 */ /* 0x010fc800078f08ff */
[C---:B------:R-:W-:Y:S02]  /*3360*/  SHF.L.U32 R8, R3.reuse, 0x5, RZ ;  /* 0x0000000503087819 */ /* 0x040fe400000006ff */
[----:B------:R-:W-:Y:S02]  /*3370*/  LOP3.LUT R3, R3, 0x1ffffffe, RZ, 0xc0, !PT ;  /* 0x1ffffffe03037812 */ /* 0x000fe400078ec0ff */
[----:B-1----:R-:W-:-:S05]  /*3380*/  LOP3.LUT R2, R126, 0xffffffe0, RZ, 0xc0, !PT ;  /* 0xffffffe07e027812 */ /* 0x002fca00078ec0ff */
[----:B---3--:R-:W-:Y:S01]  /*3390*/  IMAD.IADD R2, R6, 0x1, -R2 ;  /* 0x0000000106027824 */ /* 0x008fe200078e0a02 */
[----:B------:R-:W-:-:S04]  /*33a0*/  LOP3.LUT R6, R5, 0xffffffc, RZ, 0xc0, !PT ;  /* 0x0ffffffc05067812 */ /* 0x000fc800078ec0ff */
[----:B------:R-:W-:Y:S01]  /*33b0*/  SHF.R.S32.HI R7, RZ, 0x1f, R2 ;  /* 0x0000001fff077819 */ /* 0x000fe20000011402 */
[----:B------:R-:W-:-:S03]  /*33c0*/  IMAD.IADD R9, R125, 0x1, -R6 ;  /* 0x000000017d097824 */ /* 0x000fc600078e0a06 */
[----:B------:R-:W-:Y:S01]  /*33d0*/  LEA.HI R5, R7, R2, RZ, 0x2 ;  /* 0x0000000207057211 */ /* 0x000fe200078f10ff */
[----:B------:R-:W-:-:S03]  /*33e0*/  FMUL.FTZ R7, R44, c[0x0][0x320] ;  /* 0x0000c8002c077a20 */ /* 0x000fc60000410000 */
[----:B------:R-:W-:Y:S01]  /*33f0*/  LEA.HI.SX32 R6, R5, R172, 0x1e ;  /* 0x000000ac05067211 */ /* 0x000fe200078ff2ff */
[----:B------:R1:W3:Y:S04]  /*3400*/  MUFU.TANH R14, R7 ;  /* 0x00000007000e7308 */ /* 0x0002e80000002400 */
[----:B------:R-:W-:Y:S01]  /*3410*/  IMAD R9, R9, 0x10, R6 ;  /* 0x0000001009097824 */ /* 0x000fe200078e0206 */
[----:B------:R-:W-:-:S05]  /*3420*/  LOP3.LUT R6, R8, 0xffffffc0, RZ, 0xc0, !PT ;  /* 0xffffffc008067812 */ /* 0x000fca00078ec0ff */
[----:B------:R-:W-:Y:S02]  /*3430*/  IMAD.IADD R6, R6, 0x1, R9 ;  /* 0x0000000106067824 */ /* 0x000fe400078e0209 */
[----:B-1----:R-:W-:Y:S02]  /*3440*/  IMAD.IADD R7, R41, 0x1, -R3 ;  /* 0x0000000129077824 */ /* 0x002fe400078e0a03 */
[----:B------:R-:W-:Y:S02]  /*3450*/  FMUL.FTZ R3, R45, c[0x0][0x320] ;  /* 0x0000c8002d037a20 */ /* 0x000fe40000410000 */
[----:B------:R-:W-:Y:S02]  /*3460*/  IMAD R10, R7, 0x8, R6 ;  /* 0x00000008070a7824 */ /* 0x000fe400078e0206 */
[----:B------:R1:W4:Y:S02]  /*3470*/  MUFU.TANH R13, R3 ;  /* 0x00000003000d7308 */ /* 0x0003240000002400 */
[----:B------:R-:W-:Y:S01]  /*3480*/  @P0 IMAD.HI.U32 R6, R10, c[0x0][0x2c8], RZ ;  /* 0x0000b2000a060a27 */ /* 0x000fe200078e00ff */
[----:B------:R-:W-:Y:S01]  /*3490*/  MOV R9, R10 ;  /* 0x0000000a00097202 */ /* 0x000fe20000000f00 */
[----:B------:R5:W-:Y:S03]  /*34a0*/  STL [R1+0x20], R10 ;  /* 0x0000200a01007387 */ /* 0x000be60000100800 */
[----:B------:R-:W-:Y:S01]  /*34b0*/  @P0 SHF.R.U32.HI R9, RZ, c[0x0][0x2cc], R6 ;  /* 0x0000b300ff090a19 */ /* 0x000fe20000011606 */
[----:B------:R-:W-:Y:S01]  /*34c0*/  FMUL.FTZ R6, R37, c[0x0][0x320] ;  /* 0x0000c80025067a20 */ /* 0x000fe20000410000 */
[----:B------:R-:W-:Y:S01]  /*34d0*/  ISETP.GE.AND P0, PT, R251, 0x1, PT ;  /* 0x00000001fb00780c */ /* 0x000fe20003f06270 */
[----:B-1----:R-:W-:-:S04]  /*34e0*/  FMUL.FTZ R3, R49, c[0x0][0x320] ;  /* 0x0000c80031037a20 */ /* 0x002fc80000410000 */
[----:B------:R1:W1:Y:S08]  /*34f0*/  MUFU.TANH R12, R3 ;  /* 0x00000003000c7308 */ /* 0x0002700000002400 */
[----:B-----5:R-:W2:Y:S01]  /*3500*/  MUFU.TANH R10, R6 ;  /* 0x00000006000a7308 */ /* 0x020ea20000002400 */
[----:B-1----:R-:W-:-:S07]  /*3510*/  FMUL.FTZ R3, R36, c[0x0][0x320] ;  /* 0x0000c80024037a20 */ /* 0x002fce0000410000 */
[----:B------:R1:W1:Y:S02]  /*3520*/  MUFU.TANH R11, R3 ;  /* 0x00000003000b7308 */ /* 0x0002640000002400 */
[----:B-1----:R-:W-:Y:S02]  /*3530*/  LOP3.LUT R3, R5, 0x7ffffffc, RZ, 0xc0, !PT ;  /* 0x7ffffffc05037812 */ /* 0x002fe400078ec0ff */
[----:B------:R-:W1:Y:S03]  /*3540*/  SHFL.IDX PT, R5, R9, RZ, 0x1c1f ;  /* 0x001c1fff09057589 */ /* 0x000e6600000e0000 */
[----:B------:R-:W-:Y:S02]  /*3550*/  IMAD.IADD R3, R2, 0x1, -R3 ;  /* 0x0000000102037824 */ /* 0x000fe400078e0a03 */
[----:B------:R-:W-:Y:S02]  /*3560*/  FMUL.FTZ R2, R28, c[0x0][0x320] ;  /* 0x0000c8001c027a20 */ /* 0x000fe40000410000 */
[----:B------:R-:W-:-:S02]  /*3570*/  IMAD.SHL.U32 R21, R3, 0x2, RZ ;  /* 0x0000000203157824 */ /* 0x000fc400078e00ff */
[----:B------:R5:W1:Y:S01]  /*3580*/  MUFU.TANH R8, R2 ;  /* 0x0000000200087308 */ /* 0x000a620000002400 */
[----:B------:R-:W-:Y:S02]  /*3590*/  FMUL.FTZ R3, R29, c[0x0][0x320] ;  /* 0x0000c8001d037a20 */ /* 0x000fe40000410000 */
[C---:B------:R-:W-:Y:S01]  /*35a0*/  IADD3 R18, -R21.reuse, R229, R40 ;  /* 0x000000e515127210 */ /* 0x040fe20007ffe128 */
[----:B------:R2:W-:Y:S04]  /*35b0*/  STL [R1+0x4], R21 ;  /* 0x0000041501007387 */ /* 0x0005e80000100800 */
[----:B------:R1:W1:Y:S01]  /*35c0*/  MUFU.TANH R7, R3 ;  /* 0x0000000300077308 */ /* 0x0002620000002400 */
[----:B-----5:R-:W-:-:S04]  /*35d0*/  IADD3 R2, -R21, 0x1, R42 ;  /* 0x0000000115027810 */ /* 0x020fc80007ffe12a */
[----:B------:R-:W-:-:S04]  /*35e0*/  IADD3 R2, R2, -R230, RZ ;  /* 0x800000e602027210 */ /* 0x000fc80007ffe0ff */
[C---:B------:R-:W-:Y:S02]  /*35f0*/  IADD3 R16, R2.reuse, c[0x0][0x328], RZ ;  /* 0x0000ca0002107a10 */ /* 0x040fe40007ffe0ff */
[----:B------:R-:W-:Y:S02]  /*3600*/  IADD3 R19, R2, UR4, RZ ;  /* 0x0000000402137c10 */ /* 0x000fe4000fffe0ff */
[-C--:B-1----:R-:W-:Y:S01]  /*3610*/  IADD3 R3, R16, R5.reuse, RZ ;  /* 0x0000000510037210 */ /* 0x082fe20007ffe0ff */
[----:B--2---:R-:W-:Y:S01]  /*3620*/  IMAD.IADD R21, R40, 0x1, -R21 ;  /* 0x0000000128157824 */ /* 0x004fe200078e0a15 */
[----:B------:R-:W-:Y:S02]  /*3630*/  IADD3 R2, R19, R5, RZ ;  /* 0x0000000513027210 */ /* 0x000fe40007ffe0ff */
[----:B------:R-:W-:Y:S01]  /*3640*/  IMNMX R3, R3, R18, PT ;  /* 0x0000001203037217 */ /* 0x000fe20003800200 */
[----:B------:R-:W-:Y:S05]  /*3650*/  @!P0 BRA `(.L_x_295) ;  /* 0x0000014000008947 */ /* 0x000fea0003800000 */
[----:B---34-:R-:W-:Y:S01]  /*3660*/  IADD3 R5, -R230, R229, R5 ;  /* 0x000000e5e6057210 */ /* 0x018fe20007ffe105 */
[----:B------:R-:W-:Y:S03]  /*3670*/  BSSY B0, `(.L_x_296) ;  /* 0x000000e000007945 */ /* 0x000fe60003800000 */
        /* <DEDUP_REMOVED lines=9> */
.L_x_297:
[----:B------:R-:W-:-:S04]  /*3710*/  MOV R6, 0x1 ;  /* 0x0000000100067802 */ /* 0x000fc80000000f00 */
[----:B------:R-:W-:-:S13]  /*3720*/  ISETP.NE.AND P0, PT, R6, c[0x0][0x32c], PT ;  /* 0x0000cb0006007a0c */ /* 0x000fda0003f05270 */
[----:B------:R-:W-:-:S05]  /*3730*/  @P0 IMAD.HI.U32 R6, R5, c[0x0][0x330], RZ ;  /* 0x0000cc0005060a27 */ /* 0x000fca00078e00ff */
[----:B------:R-:W-:Y:S02]  /*3740*/  @P0 SHF.R.U32.HI R5, RZ, c[0x0][0x334], R6 ;  /* 0x0000cd00ff050a19 */ /* 0x000fe40000011606 */
.L_x_298:
[----:B------:R-:W-:Y:S05]  /*3750*/  BSYNC B0 ;  /* 0x0000000000007941 */ /* 0x000fea0003800000 */
.L_x_296:
[----:B------:R-:W-:-:S05]  /*3760*/  IMAD R5, R5, c[0x0][0x32c], R21 ;  /* 0x0000cb0005057a24 */ /* 0x000fca00078e0215 */
[----:B------:R-:W-:Y:S02]  /*3770*/  IADD3 R6, R5, c[0x0][0x32c], RZ ;  /* 0x0000cb0005067a10 */ /* 0x000fe40007ffe0ff */
[----:B------:R-:W-:Y:S02]  /*3780*/  IMNMX R2, R2, R5, !PT ;  /* 0x0000000502027217 */ /* 0x000fe40007800200 */
[----:B------:R-:W-:Y:S02]  /*3790*/  IMNMX R3, R3, R6, PT ;  /* 0x0000000603037217 */ /* 0x000fe40003800200 */
.L_x_295:
        /* <DEDUP_REMOVED lines=11> */
[----:B------:R-:W-:Y:S02]  /*3850*/  ISETP.LT.OR P0, PT, R3, 0x9, P0 ;  /* 0x000000090300780c */ /* 0x000fe40000701670 */
        /* <DEDUP_REMOVED lines=46> */
[----:B------:R-:W-:Y:S02]  /*3b40*/  ISETP.GE.AND P0, PT, R251, 0x1, PT ;  /* 0x00000001fb00780c */ /* 0x000fe40003f06270 */
        /* <DEDUP_REMOVED lines=25> */
[----:B--234-:R-:W-:Y:S01]  /*3ce0*/  IADD3 R5, -R230, R229, R5 ;  /* 0x000000e5e6057210 */ /* 0x01cfe20007ffe105 */
        /* <DEDUP_REMOVED lines=10> */
.L_x_301:
[----:B------:R-:W-:-:S04]  /*3d90*/  MOV R6, 0x1 ;  /* 0x0000000100067802 */ /* 0x000fc80000000f00 */
[----:B------:R-:W-:-:S13]  /*3da0*/  ISETP.NE.AND P0, PT, R6, c[0x0][0x32c], PT ;  /* 0x0000cb0006007a0c */ /* 0x000fda0003f05270 */
[----:B------:R-:W-:-:S05]  /*3db0*/  @P0 IMAD.HI.U32 R6, R5, c[0x0][0x330], RZ ;  /* 0x0000cc0005060a27 */ /* 0x000fca00078e00ff */
[----:B------:R-:W-:Y:S02]  /*3dc0*/  @P0 SHF.R.U32.HI R5, RZ, c[0x0][0x334], R6 ;  /* 0x0000cd00ff050a19 */ /* 0x000fe40000011606 */
.L_x_302:
[----:B------:R-:W-:Y:S05]  /*3dd0*/  BSYNC B0 ;  /* 0x0000000000007941 */ /* 0x000fea0003800000 */
.L_x_300:
[----:B------:R-:W-:-:S05]  /*3de0*/  IMAD R5, R5, c[0x0][0x32c], R21 ;  /* 0x0000cb0005057a24 */ /* 0x000fca00078e0215 */
[----:B------:R-:W-:Y:S02]  /*3df0*/  IADD3 R6, R5, c[0x0][0x32c], RZ ;  /* 0x0000cb0005067a10 */ /* 0x000fe40007ffe0ff */
[----:B------:R-:W-:Y:S02]  /*3e00*/  IMNMX R2, R2, R5, !PT ;  /* 0x0000000502027217 */ /* 0x000fe40007800200 */
[----:B------:R-:W-:Y:S02]  /*3e10*/  IMNMX R3, R3, R6, PT ;  /* 0x0000000603037217 */ /* 0x000fe40003800200 */
.L_x_299:
        /* <DEDUP_REMOVED lines=83> */
.L_x_305:
[----:B------:R-:W-:-:S04]  /*4350*/  MOV R6, 0x1 ;  /* 0x0000000100067802 */ /* 0x000fc80000000f00 */
[----:B------:R-:W-:-:S13]  /*4360*/  ISETP.NE.AND P0, PT, R6, c[0x0][0x32c], PT ;  /* 0x0000cb0006007a0c */ /* 0x000fda0003f05270 */
[----:B------:R-:W-:-:S05]  /*4370*/  @P0 IMAD.HI.U32 R6, R5, c[0x0][0x330], RZ ;  /* 0x0000cc0005060a27 */ /* 0x000fca00078e00ff */
[----:B------:R-:W-:Y:S02]  /*4380*/  @P0 SHF.R.U32.HI R5, RZ, c[0x0][0x334], R6 ;  /* 0x0000cd00ff050a19 */ /* 0x000fe40000011606 */
.L_x_306:
[----:B------:R-:W-:Y:S05]  /*4390*/  BSYNC B0 ;  /* 0x0000000000007941 */ /* 0x000fea0003800000 */
.L_x_304:
[----:B------:R-:W-:-:S05]  /*43a0*/  IMAD R5, R5, c[0x0][0x32c], R21 ;  /* 0x0000cb0005057a24 */ /* 0x000fca00078e0215 */
[----:B------:R-:W-:Y:S02]  /*43b0*/  IADD3 R6, R5, c[0x0][0x32c], RZ ;  /* 0x0000cb0005067a10 */ /* 0x000fe40007ffe0ff */
[----:B------:R-:W-:Y:S02]  /*43c0*/  IMNMX R2, R2, R5, !PT ;  /* 0x0000000502027217 */ /* 0x000fe40007800200 */
[----:B------:R-:W-:Y:S02]  /*43d0*/  IMNMX R3, R3, R6, PT ;  /* 0x0000000603037217 */ /* 0x000fe40003800200 */
.L_x_303:
        /* <DEDUP_REMOVED lines=83> */
.L_x_309:
[----:B------:R-:W-:-:S04]  /*4910*/  MOV R6, 0x1 ;  /* 0x0000000100067802 */ /* 0x000fc80000000f00 */
[----:B------:R-:W-:-:S13]  /*4920*/  ISETP.NE.AND P0, PT, R6, c[0x0][0x32c], PT ;  /* 0x0000cb0006007a0c */ /* 0x000fda0003f05270 */
[----:B------:R-:W-:-:S05]  /*4930*/  @P0 IMAD.HI.U32 R6, R5, c[0x0][0x330], RZ ;  /* 0x0000cc0005060a27 */ /* 0x000fca00078e00ff */
[----:B------:R-:W-:Y:S02]  /*4940*/  @P0 SHF.R.U32.HI R5, RZ, c[0x0][0x334], R6 ;  /* 0x0000cd00ff050a19 */ /* 0x000fe40000011606 */
.L_x_310:
[----:B------:R-:W-:Y:S05]  /*4950*/  BSYNC B0 ;  /* 0x0000000000007941 */ /* 0x000fea0003800000 */
.L_x_308:
[----:B------:R-:W-:-:S05]  /*4960*/  IMAD R5, R5, c[0x0][0x32c], R21 ;  /* 0x0000cb0005057a24 */ /* 0x000fca00078e0215 */
[----:B------:R-:W-:Y:S02]  /*4970*/  IADD3 R6, R5, c[0x0][0x32c], RZ ;  /* 0x0000cb0005067a10 */ /* 0x000fe40007ffe0ff */
[----:B------:R-:W-:Y:S02]  /*4980*/  IMNMX R2, R2, R5, !PT ;  /* 0x0000000502027217 */ /* 0x000fe40007800200 */
[----:B------:R-:W-:Y:S02]  /*4990*/  IMNMX R3, R3, R6, PT ;  /* 0x0000000603037217 */ /* 0x000fe40003800200 */
.L_x_307:
        /* <DEDUP_REMOVED lines=29> */
[----:B------:R-:W-:Y:S02]  /*4b70*/  FMNMX.FTZ R106, R114, R106, !PT ;  /* 0x0000006a726a7209 */ /* 0x000fe40007810000 */
[----:B------:R-:W-:Y:S02]  /*4b80*/  FSEL R85, R13, -INF , !P0 ;  /* 0xff8000000d557808 */ /* 0x000fe40004000000 */
[----:B------:R-:W-:Y:S02]  /*4b90*/  ISETP.NE.AND P0, PT, R26, RZ, PT ;  /* 0x000000ff1a00720c */ /* 0x000fe40003f05270 */
[----:B------:R-:W-:-:S02]  /*4ba0*/  FMNMX.FTZ R106, R113, R106, !PT ;  /* 0x0000006a716a7209 */ /* 0x000fc40007810000 */
[----:B------:R-:W-:Y:S02]  /*4bb0*/  ISETP.GT.AND P0, PT, R2, 0x10, !P0 ;  /* 0x000000100200780c */ /* 0x000fe40004704270 */
[----:B------:R-:W-:Y:S02]  /*4bc0*/  FMNMX.FTZ R106, R122, R106, !PT ;  /* 0x0000006a7a6a7209 */ /* 0x000fe40007810000 */
[----:B------:R-:W-:Y:S02]  /*4bd0*/  ISETP.LT.OR P0, PT, R3, 0x11, P0 ;  /* 0x000000110300780c */ /* 0x000fe40000701670 */
[----:B------:R-:W-:Y:S02]  /*4be0*/  IADD3 R224, R224, -0x2, RZ ;  /* 0xfffffffee0e07810 */ /* 0x000fe40007ffe0ff */
[----:B------:R-:W-:Y:S02]  /*4bf0*/  FSEL R92, R11, -INF , !P0 ;  /* 0xff8000000b5c7808 */ /* 0x000fe40004000000 */
[----:B------:R-:W-:-:S02]  /*4c00*/  ISETP.GT.AND P0, PT, R2, 0x11, !P6 ;  /* 0x000000110200780c */ /* 0x000fc40007704270 */
[----:B------:R-:W-:Y:S02]  /*4c10*/  ISETP.NE.AND P6, PT, R24, RZ, PT ;  /* 0x000000ff1800720c */ /* 0x000fe40003fc5270 */
[----:B------:R-:W-:-:S04]  /*4c20*/  ISETP.LT.OR P0, PT, R3, 0x12, P0 ;  /* 0x000000120300780c */ /* 0x000fc80000701670 */
[----:B------:R-:W-:Y:S02]  /*4c30*/  FSEL R87, R20, -INF , !P0 ;  /* 0xff80000014577808 */ /* 0x000fe40004000000 */
[----:B------:R-:W-:Y:S02]  /*4c40*/  ISETP.GT.AND P0, PT, R2, 0x18, !P5 ;  /* 0x000000180200780c */ /* 0x000fe40006f04270 */
[----:B------:R-:W-:Y:S02]  /*4c50*/  ISETP.NE.AND P5, PT, R25, RZ, PT ;  /* 0x000000ff1900720c */ /* 0x000fe40003fa5270 */
[----:B------:R-:W-:Y:S01]  /*4c60*/  ISETP.LT.OR P0, PT, R3, 0x19, P0 ;  /* 0x000000190300780c */ /* 0x000fe20000701670 */
[----:B------:R-:W-:Y:S03]  /*4c70*/  LDSM.16.MT88.4 R24, [R209+0x2480] ;  /* 0x00248000d118783b */ /* 0x000fe60000004200 */
[----:B------:R-:W-:-:S02]  /*4c80*/  FSEL R94, R7, -INF , !P0 ;  /* 0xff800000075e7808 */ /* 0x000fc40004000000 */
[----:B------:R-:W-:-:S04]  /*4c90*/  ISETP.GT.AND P0, PT, R2, 0x19, !P4 ;  /* 0x000000190200780c */ /* 0x000fc80006704270 */
[----:B------:R-:W-:-:S04]  /*4ca0*/  ISETP.LT.OR P0, PT, R3, 0x1a, P0 ;  /* 0x0000001a0300780c */ /* 0x000fc80000701670 */
[----:B------:R-:W-:Y:S02]  /*4cb0*/  FSEL R93, R22, -INF , !P0 ;  /* 0xff800000165d7808 */ /* 0x000fe40004000000 */
[----:B------:R-:W-:Y:S01]  /*4cc0*/  ISETP.GT.AND P0, PT, R2, 0x20, !P3 ;  /* 0x000000200200780c */ /* 0x000fe20005f04270 */
[----:B------:R-:W-:Y:S03]  /*4cd0*/  LDSM.16.MT88.4 R20, [R210+0x1880] ;  /* 0x00188000d214783b */ /* 0x000fe60000004200 */
[----:B------:R-:W-:-:S04]  /*4ce0*/  ISETP.LT.OR P0, PT, R3, 0x21, P0 ;  /* 0x000000210300780c */ /* 0x000fc80000701670 */
[----:B------:R-:W-:Y:S02]  /*4cf0*/  FSEL R173, R17, -INF , !P0 ;  /* 0xff80000011ad7808 */ /* 0x000fe40004000000 */
[----:B------:R-:W-:Y:S01]  /*4d00*/  ISETP.GT.AND P0, PT, R2, 0x21, !P2 ;  /* 0x000000210200780c */ /* 0x000fe20005704270 */
[----:B------:R-:W-:Y:S03]  /*4d10*/  LDSM.16.MT88.4 R16, [R209+0x1880] ;  /* 0x00188000d110783b */ /* 0x000fe60000004200 */
[----:B------:R-:W-:-:S04]  /*4d20*/  ISETP.LT.OR P0, PT, R3, 0x22, P0 ;  /* 0x000000220300780c */ /* 0x000fc80000701670 */
[----:B------:R-:W-:Y:S02]  /*4d30*/  FSEL R174, R15, -INF , !P0 ;  /* 0xff8000000fae7808 */ /* 0x000fe40004000000 */
[----:B------:R-:W-:-:S04]  /*4d40*/  ISETP.GT.AND P0, PT, R2, 0x28, !P1 ;  /* 0x000000280200780c */ /* 0x000fc80004f04270 */
[----:B------:R-:W-:-:S04]  /*4d50*/  ISETP.LT.OR P0, PT, R3, 0x29, P0 ;  /* 0x000000290300780c */ /* 0x000fc80000701670 */
[----:B------:R-:W-:Y:S02]  /*4d60*/  FSEL R175, R9, -INF , !P0 ;  /* 0xff80000009af7808 */ /* 0x000fe40004000000 */
[----:B------:R-:W-:-:S04]  /*4d70*/  ISETP.GT.AND P0, PT, R2, RZ, !P5 ;  /* 0x000000ff0200720c */ /* 0x000fc80006f04270 */
[----:B------:R-:W-:-:S04]  /*4d80*/  ISETP.LT.OR P0, PT, R3, 0x1, P0 ;  /* 0x000000010300780c */ /* 0x000fc80000701670 */
[----:B------:R-:W-:Y:S02]  /*4d90*/  FSEL R14, R12, -INF , !P0 ;  /* 0xff8000000c0e7808 */ /* 0x000fe40004000000 */
[----:B------:R-:W-:Y:S02]  /*4da0*/  ISETP.GT.AND P0, PT, R2, 0x29, !P6 ;  /* 0x000000290200780c */ /* 0x000fe40007704270 */
[----:B------:R-:W1:Y:S01]  /*4db0*/  SHFL.BFLY PT, R2, R106, 0x2, 0x1f ;  /* 0x0c401f006a027f89 */ /* 0x000e6200000e0000 */
[----:B------:R-:W-:Y:S02]  /*4dc0*/  ISETP.NE.AND P6, PT, R252, 0x1, PT ;  /* 0x00000001fc00780c */ /* 0x000fe40003fc5270 */
[----:B------:R-:W-:-:S04]  /*4dd0*/  ISETP.LT.OR P0, PT, R3, 0x2a, P0 ;  /* 0x0000002a0300780c */ /* 0x000fc80000701670 */
[----:B------:R-:W-:Y:S02]  /*4de0*/  FSEL R15, R8, -INF , !P0 ;  /* 0xff800000080f7808 */ /* 0x000fe40004000000 */
[----:B-1----:R-:W-:-:S05]  /*4df0*/  FMNMX.FTZ R106, R106, R2, !PT ;  /* 0x000000026a6a7209 */ /* 0x002fca0007810000 */
[----:B------:R-:W1:Y:S02]  /*4e00*/  SHFL.BFLY PT, R2, R106, 0x1, 0x1f ;  /* 0x0c201f006a027f89 */ /* 0x000e6400000e0000 */
[----:B-1----:R-:W-:Y:S02]  /*4e10*/  FMNMX.FTZ R106, R106, R2, !PT ;  /* 0x000000026a6a7209 */ /* 0x002fe40007810000 */
[----:B------:R-:W-:Y:S02]  /*4e20*/  FMNMX.FTZ R2, R30, R31, !PT ;  /* 0x0000001f1e027209 */ /* 0x000fe40007810000 */
[C---:B------:R-:W-:Y:S01]  /*4e30*/  FSETP.NEU.FTZ.AND P0, PT, R106.reuse, -INF , PT ;  /* 0xff8000006a00780b */ /* 0x040fe20003f1d000 */
[----:B------:R-:W-:Y:S01]  /*4e40*/  FMUL.FTZ R3, R106, c[0x0][0x2d0] ;  /* 0x0000b4006a037a20 */ /* 0x000fe20000410000 */
[----:B------:R-:W-:-:S04]  /*4e50*/  FMNMX.FTZ R2, R32, R2, !PT ;  /* 0x0000000220027209 */ /* 0x000fc80007810000 */
[----:B------:R-:W-:Y:S02]  /*4e60*/  FMNMX.FTZ R2, R33, R2, !PT ;  /* 0x0000000221027209 */ /* 0x000fe40007810000 */
[----:B------:R-:W-:Y:S02]  /*4e70*/  FSEL R3, R3, RZ, P0 ;  /* 0x000000ff03037208 */ /* 0x000fe40000000000 */
[----:B------:R-:W-:-:S04]  /*4e80*/  FMNMX.FTZ R2, R41, R2, !PT ;  /* 0x0000000229027209 */ /* 0x000fc80007810000 */
[----:B------:R-:W-:-:S04]  /*4e90*/  FMNMX.FTZ R2, R42, R2, !PT ;  /* 0x000000022a027209 */ /* 0x000fc80007810000 */
[----:B------:R-:W-:-:S04]  /*4ea0*/  FMNMX.FTZ R2, R43, R2, !PT ;  /* 0x000000022b027209 */ /* 0x000fc80007810000 */
[----:B------:R-:W-:-:S04]  /*4eb0*/  FMNMX.FTZ R2, R44, R2, !PT ;  /* 0x000000022c027209 */ /* 0x000fc80007810000 */
[----:B------:R-:W-:-:S04]  /*4ec0*/  FMNMX.FTZ R2, R107, R2, !PT ;  /* 0x000000026b027209 */ /* 0x000fc80007810000 */
[----:B------:R-:W-:-:S04]  /*4ed0*/  FMNMX.FTZ R2, R115, R2, !PT ;  /* 0x0000000273027209 */ /* 0x000fc80007810000 */
[----:B------:R-:W-:-:S04]  /*4ee0*/  FMNMX.FTZ R2, R121, R2, !PT ;  /* 0x0000000279027209 */ /* 0x000fc80007810000 */
[----:B------:R-:W-:-:S05]  /*4ef0*/  FMNMX.FTZ R2, R120, R2, !PT ;  /* 0x0000000278027209 */ /* 0x000fca0007810000 */
[----:B------:R-:W1:Y:S02]  /*4f00*/  SHFL.BFLY PT, R5, R2, 0x2, 0x1f ;  /* 0x0c401f0002057f89 */ /* 0x000e6400000e0000 */
        /* <DEDUP_REMOVED lines=16> */
[----:B------:R-:W-:-:S03]  /*5010*/  FMNMX.FTZ R5, R192, R5, !PT ;  /* 0x00000005c0057209 */ /* 0x000fc60007810000 */
[--C-:B------:R-:W-:Y:S02]  /*5020*/  FFMA.FTZ R0, R31, c[0x0][0x2d0], -R2.reuse ;  /* 0x0000b4001f007a23 */ /* 0x100fe40000010802 */
[----:B------:R-:W1:Y:S02]  /*5030*/  SHFL.BFLY PT, R6, R5, 0x2, 0x1f ;  /* 0x0c401f0005067f89 */ /* 0x000e6400000e0000 */
[----:B------:R2:W-:Y:S02]  /*5040*/  MUFU.EX2 R233, R0 ;  /* 0x0000000000e97308 */ /* 0x0005e40000000800 */
[----:B--2---:R-:W-:-:S06]  /*5050*/  FFMA.FTZ R0, R32, c[0x0][0x2d0], -R2 ;  /* 0x0000b40020007a23 */ /* 0x004fcc0000010802 */
[----:B------:R2:W-:Y:S01]  /*5060*/  MUFU.EX2 R236, R0 ;  /* 0x0000000000ec7308 */ /* 0x0005e20000000800 */
[----:B-1----:R-:W-:-:S05]  /*5070*/  FMNMX.FTZ R5, R5, R6, !PT ;  /* 0x0000000605057209 */ /* 0x002fca0007810000 */
[----:B------:R-:W1:Y:S01]  /*5080*/  SHFL.BFLY PT, R104, R5, 0x1, 0x1f ;  /* 0x0c201f0005687f89 */ /* 0x000e6200000e0000 */
[----:B--2---:R-:W-:-:S04]  /*5090*/  FFMA.FTZ R0, R33, c[0x0][0x2d0], -R2 ;  /* 0x0000b40021007a23 */ /* 0x004fc80000010802 */
[----:B------:R2:W3:Y:S01]  /*50a0*/  MUFU.EX2 R237, R0 ;  /* 0x0000000000ed7308 */ /* 0x0004e20000000800 */
[----:B-1----:R-:W-:Y:S02]  /*50b0*/  FMNMX.FTZ R104, R5, R104, !PT ;  /* 0x0000006805687209 */ /* 0x002fe40007810000 */
[----:B------:R-:W-:Y:S02]  /*50c0*/  FMNMX.FTZ R5, R14, R84, !PT ;  /* 0x000000540e057209 */ /* 0x000fe40007810000 */
[----:B------:R-:W-:Y:S01]  /*50d0*/  FSETP.NEU.FTZ.AND P0, PT, R104, -INF , PT ;  /* 0xff8000006800780b */ /* 0x000fe20003f1d000 */
[----:B--2---:R-:W-:Y:S01]  /*50e0*/  FFMA.FTZ R0, R45, c[0x0][0x2d0], -R3 ;  /* 0x0000b4002d007a23 */ /* 0x004fe20000010803 */
[----:B------:R-:W-:Y:S01]  /*50f0*/  FMNMX.FTZ R5, R86, R5, !PT ;  /* 0x0000000556057209 */ /* 0x000fe20007810000 */
[----:B------:R-:W-:Y:S01]  /*5100*/  FMUL.FTZ R13, R104, c[0x0][0x2d0] ;  /* 0x0000b400680d7a20 */ /* 0x000fe20000410000 */
[----:B---3--:R-:W-:Y:S01]  /*5110*/  F2FP.PACK_AB R11, R237, R236 ;  /* 0x000000eced0b723e */ /* 0x008fe200000000ff */
[----:B------:R1:W-:Y:S01]  /*5120*/  MUFU.EX2 R241, R0 ;  /* 0x0000000000f17308 */ /* 0x0003e20000000800 */
[----:B------:R-:W-:-:S02]  /*5130*/  FMNMX.FTZ R5, R85, R5, !PT ;  /* 0x0000000555057209 */ /* 0x000fc40007810000 */
[----:B------:R-:W-:Y:S02]  /*5140*/  FSEL R13, R13, RZ, P0 ;  /* 0x000000ff0d0d7208 */ /* 0x000fe40000000000 */
[----:B------:R-:W-:-:S04]  /*5150*/  FMNMX.FTZ R5, R92, R5, !PT ;  /* 0x000000055c057209 */ /* 0x000fc80007810000 */
[----:B------:R-:W-:-:S04]  /*5160*/  FMNMX.FTZ R5, R87, R5, !PT ;  /* 0x0000000557057209 */ /* 0x000fc80007810000 */
[----:B------:R-:W-:Y:S01]  /*5170*/  FMNMX.FTZ R5, R94, R5, !PT ;  /* 0x000000055e057209 */ /* 0x000fe20007810000 */
[----:B-1----:R-:W-:-:S03]  /*5180*/  FFMA.FTZ R0, R48, c[0x0][0x2d0], -R3 ;  /* 0x0000b40030007a23 */ /* 0x002fc60000010803 */
[----:B------:R-:W-:Y:S01]  /*5190*/  FMNMX.FTZ R5, R93, R5, !PT ;  /* 0x000000055d057209 */ /* 0x000fe20007810000 */
[----:B------:R1:W2:Y:S03]  /*51a0*/  MUFU.EX2 R243, R0 ;  /* 0x0000000000f37308 */ /* 0x0002a60000000800 */
[----:B------:R-:W-:-:S04]  /*51b0*/  FMNMX.FTZ R5, R173, R5, !PT ;  /* 0x00000005ad057209 */ /* 0x000fc80007810000 */
[----:B------:R-:W-:-:S04]  /*51c0*/  FMNMX.FTZ R5, R174, R5, !PT ;  /* 0x00000005ae057209 */ /* 0x000fc80007810000 */
[----:B------:R-:W-:-:S04]  /*51d0*/  FMNMX.FTZ R5, R175, R5, !PT ;  /* 0x00000005af057209 */ /* 0x000fc80007810000 */
[----:B------:R-:W-:Y:S01]  /*51e0*/  FMNMX.FTZ R5, R15, R5, !PT ;  /* 0x000000050f057209 */ /* 0x000fe20007810000 */
[----:B-1----:R-:W-:Y:S01]  /*51f0*/  FFMA.FTZ R0, R49, c[0x0][0x2d0], -R3 ;  /* 0x0000b40031007a23 */ /* 0x002fe20000010803 */
[----:B--2---:R-:W-:-:S03]  /*5200*/  F2FP.PACK_AB R4, R243, R241 ;  /* 0x000000f1f304723e */ /* 0x004fc600000000ff */
[----:B------:R-:W1:Y:S01]  /*5210*/  SHFL.BFLY PT, R6, R5, 0x2, 0x1f ;  /* 0x0c401f0005067f89 */ /* 0x000e6200000e0000 */
[----:B------:R2:W-:Y:S02]  /*5220*/  MUFU.EX2 R247, R0 ;  /* 0x0000000000f77308 */ /* 0x0005e40000000800 */
[----:B--2---:R-:W-:-:S06]  /*5230*/  FFMA.FTZ R0, R56, c[0x0][0x2d0], -R3 ;  /* 0x0000b40038007a23 */ /* 0x004fcc0000010803 */
[----:B------:R2:W3:Y:S01]  /*5240*/  MUFU.EX2 R248, R0 ;  /* 0x0000000000f87308 */ /* 0x0004e20000000800 */
[----:B-1----:R-:W-:-:S05]  /*5250*/  FMNMX.FTZ R5, R5, R6, !PT ;  /* 0x0000000605057209 */ /* 0x002fca0007810000 */
[----:B------:R-:W1:Y:S01]  /*5260*/  SHFL.BFLY PT, R100, R5, 0x1, 0x1f ;  /* 0x0c201f0005647f89 */ /* 0x000e6200000e0000 */
[----:B--2---:R-:W-:Y:S01]  /*5270*/  FFMA.FTZ R0, R41, c[0x0][0x2d0], -R2 ;  /* 0x0000b40029007a23 */ /* 0x004fe20000010802 */
[----:B---3--:R-:W-:-:S03]  /*5280*/  F2FP.PACK_AB R6, R248, R247 ;  /* 0x000000f7f806723e */ /* 0x008fc600000000ff */
[----:B------:R2:W-:Y:S01]  /*5290*/  MUFU.EX2 R235, R0 ;  /* 0x0000000000eb7308 */ /* 0x0005e20000000800 */
[----:B-1----:R-:W-:Y:S01]  /*52a0*/  FMNMX.FTZ R100, R100, R5, !PT ;  /* 0x0000000564647209 */ /* 0x002fe20007810000 */
[----:B------:R-:W-:-:S03]  /*52b0*/  FFMA.FTZ R5, R34, c[0x0][0x2d0], -R3 ;  /* 0x0000b40022057a23 */ /* 0x000fc60000010803 */
[----:B------:R-:W-:Y:S01]  /*52c0*/  FSETP.NEU.FTZ.AND P0, PT, R100, -INF , PT ;  /* 0xff8000006400780b */ /* 0x000fe20003f1d000 */
[----:B--2---:R-:W-:Y:S02]  /*52d0*/  FFMA.FTZ R0, R42, c[0x0][0x2d0], -R2 ;  /* 0x0000b4002a007a23 */ /* 0x004fe40000010802 */
[----:B------:R1:W-:Y:S01]  /*52e0*/  MUFU.EX2 R239, R5 ;  /* 0x0000000500ef7308 */ /* 0x0003e20000000800 */
[----:B------:R-:W-:-:S05]  /*52f0*/  FMUL.FTZ R12, R100, c[0x0][0x2d0] ;  /* 0x0000b400640c7a20 */ /* 0x000fca0000410000 */
[----:B------:R-:W-:Y:S02]  /*5300*/  FSEL R12, R12, RZ, P0 ;  /* 0x000000ff0c0c7208 */ /* 0x000fe40000000000 */
[----:B------:R2:W-:Y:S01]  /*5310*/  MUFU.EX2 R240, R0 ;  /* 0x0000000000f07308 */ /* 0x0005e20000000800 */
[----:B-1----:R-:W-:Y:S02]  /*5320*/  FFMA.FTZ R5, R35, c[0x0][0x2d0], -R3 ;  /* 0x0000b40023057a23 */ /* 0x002fe40000010803 */
[----:B------:R-:W-:Y:S05]  /*5330*/  LDSM.16.MT88.4 R32, [R209+0x3080] ;  /* 0x00308000d120783b */ /* 0x000fea0000004200 */
[----:B------:R1:W3:Y:S01]  /*5340*/  MUFU.EX2 R238, R5 ;  /* 0x0000000500ee7308 */ /* 0x0002e20000000800 */
[----:B--2---:R-:W-:-:S07]  /*5350*/  FFMA.FTZ R0, R43, c[0x0][0x2d0], -R2 ;  /* 0x0000b4002b007a23 */ /* 0x004fce0000010802 */
[----:B------:R2:W-:Y:S01]  /*5360*/  MUFU.EX2 R242, R0 ;  /* 0x0000000000f27308 */ /* 0x0005e20000000800 */
[----:B-1----:R-:W-:Y:S01]  /*5370*/  FFMA.FTZ R5, R37, c[0x0][0x2d0], -R3 ;  /* 0x0000b40025057a23 */ /* 0x002fe20000010803 */
[----:B---3--:R-:W-:-:S06]  /*5380*/  F2FP.PACK_AB R8, R238, R239 ;  /* 0x000000efee08723e */ /* 0x008fcc00000000ff */
[----:B------:R1:W-:Y:S01]  /*5390*/  MUFU.EX2 R244, R5 ;  /* 0x0000000500f47308 */ /* 0x0003e20000000800 */
[----:B--2---:R-:W-:-:S07]  /*53a0*/  FFMA.FTZ R0, R44, c[0x0][0x2d0], -R2 ;  /* 0x0000b4002c007a23 */ /* 0x004fce0000010802 */
[----:B------:R2:W3:Y:S01]  /*53b0*/  MUFU.EX2 R246, R0 ;  /* 0x0000000000f67308 */ /* 0x0004e20000000800 */
[----:B-1----:R-:W-:Y:S02]  /*53c0*/  FFMA.FTZ R5, R36, c[0x0][0x2d0], -R3 ;  /* 0x0000b40024057a23 */ /* 0x002fe40000010803 */
[----:B------:R-:W-:Y:S05]  /*53d0*/  LDSM.16.MT88.4 R36, [R210+0x3080] ;  /* 0x00308000d224783b */ /* 0x000fea0000004200 */
[----:B------:R1:W4:Y:S01]  /*53e0*/  MUFU.EX2 R245, R5 ;  /* 0x0000000500f57308 */ /* 0x0003220000000800 */
[----:B--2---:R-:W-:Y:S01]  /*53f0*/  FFMA.FTZ R0, R40, c[0x0][0x2d0], -R13 ;  /* 0x0000b40028007a23 */ /* 0x004fe2000001080d */
[----:B---3--:R-:W-:-:S06]  /*5400*/  F2FP.PACK_AB R7, R246, R242 ;  /* 0x000000f2f607723e */ /* 0x008fcc00000000ff */
[----:B------:R2:W-:Y:S01]  /*5410*/  MUFU.EX2 R232, R0 ;  /* 0x0000000000e87308 */ /* 0x0005e20000000800 */
[----:B-1----:R-:W-:Y:S01]  /*5420*/  FFMA.FTZ R5, R30, c[0x0][0x2d0], -R2 ;  /* 0x0000b4001e057a23 */ /* 0x002fe20000010802 */
[----:B----4-:R-:W-:Y:S01]  /*5430*/  F2FP.PACK_AB R10, R245, R244 ;  /* 0x000000f4f50a723e */ /* 0x010fe200000000ff */
[----:B------:R-:W1:Y:S05]  /*5440*/  LDSM.16.MT88.4 R28, [R210+0x2480] ;  /* 0x00248000d21c783b */ /* 0x000e6a0000004200 */
[----:B------:R-:W3:Y:S01]  /*5450*/  MUFU.EX2 R234, R5 ;  /* 0x0000000500ea7308 */ /* 0x000ee20000000800 */
[----:B--2---:R-:W-:-:S07]  /*5460*/  FFMA.FTZ R0, R95, c[0x0][0x2d0], -R13 ;  /* 0x0000b4005f007a23 */ /* 0x004fce000001080d */
[----:B------:R2:W-:Y:S01]  /*5470*/  MUFU.EX2 R227, R0 ;  /* 0x0000000000e37308 */ /* 0x0005e20000000800 */
[----:B---3--:R-:W-:Y:S02]  /*5480*/  F2FP.PACK_AB R9, R233, R234 ;  /* 0x000000eae909723e */ /* 0x008fe400000000ff */
[----:B------:R-:W-:-:S05]  /*5490*/  F2FP.PACK_AB R5, R240, R235 ;  /* 0x000000ebf005723e */ /* 0x000fca00000000ff */
[----:B------:R-:W-:Y:S01]  /*54a0*/  HMMA.16816.F32 R52, R8, R16, RZ ;  /* 0x000000100834723c */ /* 0x000fe200000018ff */
[----:B--2---:R-:W-:-:S04]  /*54b0*/  FFMA.FTZ R0, R97, c[0x0][0x2d0], -R13 ;  /* 0x0000b40061007a23 */ /* 0x004fc8000001080d */
[----:B------:R2:W-:Y:S03]  /*54c0*/  MUFU.EX2 R228, R0 ;  /* 0x0000000000e47308 */ /* 0x0005e60000000800 */
[C---:B------:R-:W-:Y:S08]  /*54d0*/  HMMA.16816.F32 R60, R8.reuse, R20, RZ ;  /* 0x00000014083c723c */ /* 0x040ff000000018ff */
[----:B-1----:R-:W-:Y:S01]  /*54e0*/  HMMA.16816.F32 R72, R8, R28, RZ ;  /* 0x0000001c0848723c */ /* 0x002fe200000018ff */
[----:B--2---:R-:W-:-:S07]  /*54f0*/  FFMA.FTZ R0, R96, c[0x0][0x2d0], -R13 ;  /* 0x0000b40060007a23 */ /* 0x004fce000001080d */
[C---:B------:R-:W-:Y:S01]  /*5500*/  HMMA.16816.F32 R76, R8.reuse, R24, RZ ;  /* 0x00000018084c723c */ /* 0x040fe200000018ff */
[----:B------:R1:W-:Y:S07]  /*5510*/  MUFU.EX2 R231, R0 ;  /* 0x0000000000e77308 */ /* 0x0003ee0000000800 */
[C---:B------:R-:W-:Y:S08]  /*5520*/  HMMA.16816.F32 R68, R8.reuse, R32, RZ ;  /* 0x000000200844723c */ /* 0x040ff000000018ff */
[----:B------:R-:W-:Y:S01]  /*5530*/  HMMA.16816.F32 R64, R8, R36, RZ ;  /* 0x000000240840723c */ /* 0x000fe200000018ff */
[----:B-1----:R-:W-:-:S04]  /*5540*/  FFMA.FTZ R0, R14, c[0x0][0x2d0], -R12 ;  /* 0x0000b4000e007a23 */ /* 0x002fc8000001080c */
[----:B------:R1:W-:Y:S03]  /*5550*/  MUFU.EX2 R103, R0 ;  /* 0x0000000000677308 */ /* 0x0003e60000000800 */
        /* <DEDUP_REMOVED lines=8> */
[----:B------:R1:W-:Y:S03]  /*55e0*/  MUFU.EX2 R207, R0 ;  /* 0x0000000000cf7308 */ /* 0x0003e60000000800 */
[----:B------:R-:W-:Y:S08]  /*55f0*/  HMMA.16816.F32 R8, R8, R38, RZ ;  /* 0x000000260808723c */ /* 0x000ff000000018ff */
        /* <DEDUP_REMOVED lines=8> */
[C---:B------:R-:W-:Y:S08]  /*5680*/  HMMA.16816.F32 R156, R4.reuse, R118, R48 ;  /* 0x00000076049c723c */ /* 0x040ff00000001830 */
[----:B------:R-:W-:Y:S01]  /*5690*/  HMMA.16816.F32 R128, R4, R108, R60 ;  /* 0x0000006c0480723c */ /* 0x000fe2000000183c */
[----:B------:R-:W-:Y:S01]  /*56a0*/  LDSM.16.MT88.4 R60, [R210+0x2c80] ;  /* 0x002c8000d23c783b */ /* 0x000fe20000004200 */
[----:B-1----:R-:W-:-:S06]  /*56b0*/  FFMA.FTZ R0, R114, c[0x0][0x2d0], -R3 ;  /* 0x0000b40072007a23 */ /* 0x002fcc0000010803 */
[C---:B------:R-:W-:Y:S01]  /*56c0*/  HMMA.16816.F32 R144, R4.reuse, R116, R76 ;  /* 0x000000740490723c */ /* 0x040fe2000000184c */
[----:B------:R1:W2:Y:S01]  /*56d0*/  MUFU.EX2 R203, R0 ;  /* 0x0000000000cb7308 */ /* 0x0002a20000000800 */
[----:B------:R-:W-:Y:S06]  /*56e0*/  LDSM.16.MT88.4 R76, [R209+0x3880] ;  /* 0x00388000d14c783b */ /* 0x000fec0000004200 */
[C---:B------:R-:W-:Y:S08]  /*56f0*/  HMMA.16816.F32 R68, R4.reuse, R160, R68 ;  /* 0x000000a00444723c */ /* 0x040ff00000001844 */
[----:B------:R-:W-:Y:S01]  /*5700*/  HMMA.16816.F32 R56, R4, R110, R56 ;  /* 0x0000006e0438723c */ /* 0x000fe20000001838 */
[--C-:B-1----:R-:W-:Y:S01]  /*5710*/  FFMA.FTZ R0, R113, c[0x0][0x2d0], -R3.reuse ;  /* 0x0000b40071007a23 */ /* 0x102fe20000010803 */
[----:B--2---:R-:W-:Y:S01]  /*5720*/  F2FP.PACK_AB R96, R203, R204 ;  /* 0x000000cccb60723e */ /* 0x004fe200000000ff */
[----:B------:R-:W-:-:S02]  /*5730*/  FFMA.FTZ R3, R122, c[0x0][0x2d0], -R3 ;  /* 0x0000b4007a037a23 */ /* 0x000fc40000010803 */
[----:B------:R1:W-:Y:S03]  /*5740*/  MUFU.EX2 R202, R0 ;  /* 0x0000000000ca7308 */ /* 0x0003e60000000800 */
[C---:B------:R-:W-:Y:S05]  /*5750*/  HMMA.16816.F32 R64, R4.reuse, R150, R44 ;  /* 0x000000960440723c */ /* 0x040fea000000182c */
[----:B------:R2:W3:Y:S03]  /*5760*/  MUFU.EX2 R198, R3 ;  /* 0x0000000300c67308 */ /* 0x0004e60000000800 */
[----:B------:R-:W-:Y:S01]  /*5770*/  HMMA.16816.F32 R80, R4, R162, R40 ;  /* 0x000000a20450723c */ /* 0x000fe20000001828 */
[----:B-1----:R-:W-:-:S07]  /*5780*/  FFMA.FTZ R0, R99, c[0x0][0x2d0], -R13 ;  /* 0x0000b40063007a23 */ /* 0x002fce000001080d */
[----:B------:R-:W-:Y:S01]  /*5790*/  HMMA.16816.F32 R48, R4, R166, R8 ;  /* 0x000000a60430723c */ /* 0x000fe20000001808 */
[----:B------:R1:W-:Y:S01]  /*57a0*/  MUFU.EX2 R197, R0 ;  /* 0x0000000000c57308 */ /* 0x0003e20000000800 */
[----:B--2---:R-:W-:-:S05]  /*57b0*/  FFMA.FTZ R3, R107, c[0x0][0x2d0], -R2 ;  /* 0x0000b4006b037a23 */ /* 0x004fca0000010802 */
[----:B------:R-:W-:Y:S02]  /*57c0*/  F2FP.PACK_AB R4, R227, R232 ;  /* 0x000000e8e304723e */ /* 0x000fe400000000ff */
[----:B------:R-:W-:Y:S01]  /*57d0*/  F2FP.PACK_AB R6, R231, R228 ;  /* 0x000000e4e706723e */ /* 0x000fe200000000ff */
[----:B------:R2:W-:Y:S01]  /*57e0*/  MUFU.EX2 R107, R3 ;  /* 0x00000003006b7308 */ /* 0x0005e20000000800 */
[----:B------:R-:W-:Y:S02]  /*57f0*/  F2FP.PACK_AB R5, R206, R103 ;  /* 0x00000067ce05723e */ /* 0x000fe400000000ff */
[----:B------:R-:W-:Y:S01]  /*5800*/  F2FP.PACK_AB R7, R205, R207 ;  /* 0x000000cfcd07723e */ /* 0x000fe200000000ff */
[----:B-1----:R-:W-:Y:S01]  /*5810*/  FFMA.FTZ R0, R98, c[0x0][0x2d0], -R13 ;  /* 0x0000b40062007a23 */ /* 0x002fe2000001080d */
[----:B---3--:R-:W-:-:S05]  /*5820*/  F2FP.PACK_AB R98, R198, R202 ;  /* 0x000000cac662723e */ /* 0x008fca00000000ff */
[----:B------:R-:W-:Y:S01]  /*5830*/  HMMA.16816.F32 R40, R4, R28, RZ ;  /* 0x0000001c0428723c */ /* 0x000fe200000018ff */
[----:B------:R1:W3:Y:S01]  /*5840*/  MUFU.EX2 R200, R0 ;  /* 0x0000000000c87308 */ /* 0x0002e20000000800 */
[----:B--2---:R-:W-:-:S06]  /*5850*/  @P6 IMAD.HI.U32 R3, R172, c[0x0][0x2c8], RZ ;  /* 0x0000b200ac036a27 */ /* 0x004fcc00078e00ff */
[----:B------:R-:W-:Y:S01]  /*5860*/  HMMA.16816.F32 R176, R4, R30, RZ ;  /* 0x0000001e04b0723c */ /* 0x000fe200000018ff */
[----:B------:R-:W-:Y:S02]  /*5870*/  @P6 SHF.R.U32.HI R172, RZ, c[0x0][0x2cc], R3 ;  /* 0x0000b300ffac6a19 */ /* 0x000fe40000011603 */
[----:B------:R-:W-:-:S05]  /*5880*/  ISETP.GE.AND P6, PT, R251, 0x1, PT ;  /* 0x00000001fb00780c */ /* 0x000fca0003fc6270 */
[C---:B------:R-:W-:Y:S01]  /*5890*/  HMMA.16816.F32 R8, R4.reuse, R16, RZ ;  /* 0x000000100408723c */ /* 0x040fe200000018ff */
[--C-:B-1----:R-:W-:Y:S02]  /*58a0*/  FFMA.FTZ R0, R102, c[0x0][0x2d0], -R13.reuse ;  /* 0x0000b40066007a23 */ /* 0x102fe4000001080d */
[----:B------:R-:W-:Y:S02]  /*58b0*/  IMAD.IADD R3, R249, 0x1, R172 ;  /* 0x00000001f9037824 */ /* 0x000fe400078e02ac */
[----:B------:R1:W-:Y:S03]  /*58c0*/  MUFU.EX2 R199, R0 ;  /* 0x0000000000c77308 */ /* 0x0003e60000000800 */
[C---:B------:R-:W-:Y:S01]  /*58d0*/  HMMA.16816.F32 R184, R4.reuse, R18, RZ ;  /* 0x0000001204b8723c */ /* 0x040fe200000018ff */
[----:B------:R-:W-:Y:S07]  /*58e0*/  LDSM.16.MT88.4 R16, [R210+0x3880] ;  /* 0x00388000d210783b */ /* 0x000fee0000004200 */
[----:B------:R-:W-:Y:S01]  /*58f0*/  HMMA.16816.F32 R132, R4, R20, RZ ;  /* 0x000000140484723c */ /* 0x000fe200000018ff */
[----:B-1----:R-:W-:-:S07]  /*5900*/  FFMA.FTZ R0, R101, c[0x0][0x2d0], -R13 ;  /* 0x0000b40065007a23 */ /* 0x002fce000001080d */
[C---:B------:R-:W-:Y:S01]  /*5910*/  HMMA.16816.F32 R180, R4.reuse, R22, RZ ;  /* 0x0000001604b4723c */ /* 0x040fe200000018ff */
[----:B------:R1:W2:Y:S07]  /*5920*/  MUFU.EX2 R201, R0 ;  /* 0x0000000000c97308 */ /* 0x0002ae0000000800 */
[C---:B------:R-:W-:Y:S08]  /*5930*/  HMMA.16816.F32 R44, R4.reuse, R24, RZ ;  /* 0x00000018042c723c */ /* 0x040ff000000018ff */
[----:B------:R-:W-:Y:S01]  /*5940*/  HMMA.16816.F32 R188, R4, R26, RZ ;  /* 0x0000001a04bc723c */ /* 0x000fe200000018ff */
[----:B-1----:R-:W-:-:S04]  /*5950*/  FFMA.FTZ R0, R92, c[0x0][0x2d0], -R12 ;  /* 0x0000b4005c007a23 */ /* 0x002fc8000001080c */
[----:B------:R1:W-:Y:S03]  /*5960*/  MUFU.EX2 R28, R0 ;  /* 0x00000000001c7308 */ /* 0x0003e60000000800 */
[C---:B------:R-:W-:Y:S08]  /*5970*/  HMMA.16816.F32 R24, R4.reuse, R32, RZ ;  /* 0x000000200418723c */ /* 0x040ff000000018ff */
[----:B------:R-:W-:Y:S01]  /*5980*/  HMMA.16816.F32 R20, R4, R36, RZ ;  /* 0x000000240414723c */ /* 0x000fe200000018ff */
[----:B-1----:R-:W-:-:S07]  /*5990*/  FFMA.FTZ R0, R87, c[0x0][0x2d0], -R12 ;  /* 0x0000b40057007a23 */ /* 0x002fce000001080c */
[----:B------:R-:W-:Y:S01]  /*59a0*/  HMMA.16816.F32 R32, R4, R34, RZ ;  /* 0x000000220420723c */ /* 0x000fe200000018ff */
[----:B------:R1:W4:Y:S02]  /*59b0*/  MUFU.EX2 R29, R0 ;  /* 0x00000000001d7308 */ /* 0x0003240000000800 */
[----:B-1----:R-:W-:-:S06]  /*59c0*/  FFMA.FTZ R0, R94, c[0x0][0x2d0], -R12 ;  /* 0x0000b4005e007a23 */ /* 0x002fcc000001080c */
[----:B------:R1:W-:Y:S02]  /*59d0*/  MUFU.EX2 R31, R0 ;  /* 0x00000000001f7308 */ /* 0x0003e40000000800 */
[----:B-1----:R-:W-:Y:S02]  /*59e0*/  FFMA.FTZ R0, R93, c[0x0][0x2d0], -R12 ;  /* 0x0000b4005d007a23 */ /* 0x002fe4000001080c */
[----:B------:R-:W-:Y:S04]  /*59f0*/  HMMA.16816.F32 R92, R4, R38, RZ ;  /* 0x00000026045c723c */ /* 0x000fe800000018ff */
[----:B------:R1:W5:Y:S03]  /*5a00*/  MUFU.EX2 R30, R0 ;  /* 0x00000000001e7308 */ /* 0x0003660000000800 */
[----:B---3--:R-:W-:-:S02]  /*5a10*/  F2FP.PACK_AB R4, R200, R197 ;  /* 0x000000c5c804723e */ /* 0x008fc400000000ff */
[----:B--2---:R-:W-:Y:S02]  /*5a20*/  F2FP.PACK_AB R6, R201, R199 ;  /* 0x000000c7c906723e */ /* 0x004fe400000000ff */
[----:B----4-:R-:W-:Y:S01]  /*5a30*/  F2FP.PACK_AB R5, R29, R28 ;  /* 0x0000001c1d05723e */ /* 0x010fe200000000ff */
[----:B-1----:R-:W-:Y:S01]  /*5a40*/  FFMA.FTZ R0, R115, c[0x0][0x2d0], -R2 ;  /* 0x0000b40073007a23 */ /* 0x002fe20000010802 */
[----:B-----5:R-:W-:-:S03]  /*5a50*/  F2FP.PACK_AB R7, R30, R31 ;  /* 0x0000001f1e07723e */ /* 0x020fc600000000ff */
[----:B------:R1:W2:Y:S04]  /*5a60*/  MUFU.EX2 R196, R0 ;  /* 0x0000000000c47308 */ /* 0x0002a80000000800 */
[C---:B------:R-:W-:Y:S08]  /*5a70*/  HMMA.16816.F32 R168, R4.reuse, R88, R8 ;  /* 0x0000005804a8723c */ /* 0x040ff00000001808 */
[----:B------:R-:W-:Y:S01]  /*5a80*/  HMMA.16816.F32 R36, R4, R164, R20 ;  /* 0x000000a40424723c */ /* 0x000fe20000001814 */
[--C-:B-1----:R-:W-:Y:S01]  /*5a90*/  FFMA.FTZ R0, R121, c[0x0][0x2d0], -R2.reuse ;  /* 0x0000b40079007a23 */ /* 0x102fe20000010802 */
[----:B--2---:R-:W-:Y:S01]  /*5aa0*/  F2FP.PACK_AB R97, R196, R107 ;  /* 0x0000006bc461723e */ /* 0x004fe200000000ff */
[----:B------:R-:W-:-:S02]  /*5ab0*/  FFMA.FTZ R2, R120, c[0x0][0x2d0], -R2 ;  /* 0x0000b40078027a23 */ /* 0x000fc40000010802 */
[----:B------:R-:W1:Y:S01]  /*5ac0*/  LDSM.16.MT88.4 R120, [R209+0x2080] ;  /* 0x00208000d178783b */ /* 0x000e620000004200 */
[----:B------:R2:W-:Y:S02]  /*5ad0*/  MUFU.EX2 R101, R0 ;  /* 0x0000000000657308 */ /* 0x0005e40000000800 */
[C---:B------:R-:W-:Y:S06]  /*5ae0*/  HMMA.16816.F32 R132, R4.reuse, R108, R132 ;  /* 0x0000006c0484723c */ /* 0x040fec0000001884 */
[----:B------:R-:W3:Y:S02]  /*5af0*/  MUFU.EX2 R102, R2 ;  /* 0x0000000200667308 */ /* 0x000ee40000000800 */
[----:B------:R-:W-:Y:S01]  /*5b00*/  HMMA.16816.F32 R44, R4, R116, R44 ;  /* 0x00000074042c723c */ /* 0x000fe2000000182c */
[----:B--2---:R-:W-:-:S07]  /*5b10*/  FFMA.FTZ R0, R195, c[0x0][0x2d0], -R13 ;  /* 0x0000b400c3007a23 */ /* 0x004fce000001080d */
[----:B------:R-:W-:Y:S01]  /*5b20*/  HMMA.16816.F32 R40, R4, R148, R40 ;  /* 0x000000940428723c */ /* 0x000fe20000001828 */
[----:B---3--:R-:W-:-:S07]  /*5b30*/  F2FP.PACK_AB R99, R102, R101 ;  /* 0x000000656663723e */ /* 0x008fce00000000ff */
[----:B------:R-:W-:Y:S08]  /*5b40*/  HMMA.16816.F32 R88, R4, R90, R184 ;  /* 0x0000005a0458723c */ /* 0x000ff000000018b8 */
[C---:B------:R-:W-:Y:S08]  /*5b50*/  HMMA.16816.F32 R128, R96.reuse, R136, R128 ;  /* 0x000000886080723c */ /* 0x040ff00000001880 */
[C---:B-1----:R-:W-:Y:S08]  /*5b60*/  HMMA.16816.F32 R112, R96.reuse, R120, R140 ;  /* 0x000000786070723c */ /* 0x042ff0000000188c */
[C---:B------:R-:W-:Y:S08]  /*5b70*/  HMMA.16816.F32 R144, R96.reuse, R152, R144 ;  /* 0x000000986090723c */ /* 0x040ff00000001890 */
        /* <DEDUP_REMOVED lines=8> */
[----:B------:R-:W-:Y:S01]  /*5c00*/  HMMA.16816.F32 R96, R96, R18, R48 ;  /* 0x000000126060723c */ /* 0x000fe20000001830 */
[----:B------:R1:W-:Y:S07]  /*5c10*/  MUFU.EX2 R49, R0 ;  /* 0x0000000000317308 */ /* 0x0003ee0000000800 */
[C---:B------:R-:W-:Y:S08]  /*5c20*/  HMMA.16816.F32 R72, R4.reuse, R160, R24 ;  /* 0x000000a00448723c */ /* 0x040ff00000001818 */
[----:B------:R-:W-:Y:S01]  /*5c30*/  HMMA.16816.F32 R20, R4, R110, R180 ;  /* 0x0000006e0414723c */ /* 0x000fe200000018b4 */
[----:B-1----:R-:W-:-:S04]  /*5c40*/  FFMA.FTZ R0, R194, c[0x0][0x2d0], -R13 ;  /* 0x0000b400c2007a23 */ /* 0x002fc8000001080d */
[----:B------:R1:W2:Y:S03]  /*5c50*/  MUFU.EX2 R50, R0 ;  /* 0x0000000000327308 */ /* 0x0002a60000000800 */
[C---:B------:R-:W-:Y:S08]  /*5c60*/  HMMA.16816.F32 R24, R4.reuse, R150, R176 ;  /* 0x000000960418723c */ /* 0x040ff000000018b0 */
[----:B------:R-:W-:Y:S01]  /*5c70*/  HMMA.16816.F32 R32, R4, R162, R32 ;  /* 0x000000a20420723c */ /* 0x000fe20000001820 */
[----:B-1----:R-:W-:-:S07]  /*5c80*/  FFMA.FTZ R0, R193, c[0x0][0x2d0], -R13 ;  /* 0x0000b400c1007a23 */ /* 0x002fce000001080d */
[----:B------:R-:W-:Y:S01]  /*5c90*/  HMMA.16816.F32 R164, R4, R166, R92 ;  /* 0x000000a604a4723c */ /* 0x000fe2000000185c */
[----:B------:R1:W-:Y:S06]  /*5ca0*/  MUFU.EX2 R51, R0 ;  /* 0x0000000000337308 */ /* 0x0003ec0000000800 */
[----:B--2---:R-:W-:Y:S01]  /*5cb0*/  F2FP.PACK_AB R92, R50, R49 ;  /* 0x00000031325c723e */ /* 0x004fe200000000ff */
[----:B-1----:R-:W-:-:S04]  /*5cc0*/  FFMA.FTZ R0, R192, c[0x0][0x2d0], -R13 ;  /* 0x0000b400c0007a23 */ /* 0x002fc8000001080d */
[----:B------:R1:W2:Y:S02]  /*5cd0*/  MUFU.EX2 R48, R0 ;  /* 0x0000000000307308 */ /* 0x0002a40000000800 */
[----:B-1----:R-:W-:Y:S01]  /*5ce0*/  FFMA.FTZ R0, R173, c[0x0][0x2d0], -R12 ;  /* 0x0000b400ad007a23 */ /* 0x002fe2000001080c */
[----:B--2---:R-:W-:-:S05]  /*5cf0*/  F2FP.PACK_AB R94, R48, R51 ;  /* 0x00000033305e723e */ /* 0x004fca00000000ff */
[----:B------:R1:W-:Y:S02]  /*5d00*/  MUFU.EX2 R9, R0 ;  /* 0x0000000000097308 */ /* 0x0003e40000000800 */
[----:B-1----:R-:W-:-:S06]  /*5d10*/  FFMA.FTZ R0, R174, c[0x0][0x2d0], -R12 ;  /* 0x0000b400ae007a23 */ /* 0x002fcc000001080c */
[----:B------:R1:W2:Y:S02]  /*5d20*/  MUFU.EX2 R8, R0 ;  /* 0x0000000000087308 */ /* 0x0002a40000000800 */
[----:B-1----:R-:W-:Y:S01]  /*5d30*/  FFMA.FTZ R0, R175, c[0x0][0x2d0], -R12 ;  /* 0x0000b400af007a23 */ /* 0x002fe2000001080c */
[----:B--2---:R-:W-:-:S05]  /*5d40*/  F2FP.PACK_AB R93, R8, R9 ;  /* 0x00000009085d723e */ /* 0x004fca00000000ff */
[----:B------:R1:W-:Y:S02]  /*5d50*/  MUFU.EX2 R2, R0 ;  /* 0x0000000000027308 */ /* 0x0003e40000000800 */
[----:B-1----:R-:W-:Y:S02]  /*5d60*/  FFMA.FTZ R0, R15, c[0x0][0x2d0], -R12 ;  /* 0x0000b4000f007a23 */ /* 0x002fe4000001080c */
[----:B------:R-:W-:Y:S04]  /*5d70*/  HMMA.16816.F32 R12, R4, R118, R188 ;  /* 0x00000076040c723c */ /* 0x000fe800000018bc */
[----:B------:R-:W1:Y:S03]  /*5d80*/  MUFU.EX2 R0, R0 ;  /* 0x0000000000007308 */ /* 0x000e660000000800 */
        /* <DEDUP_REMOVED lines=52> */
[----:B------:R-:W-:Y:S01]  /*60d0*/  STL [R1+0xc], R7 ;  /* 0x00000c0701007387 */ /* 0x000fe20000100800 */
[----:B------:R-:W-:Y:S01]  /*60e0*/  FADD.FTZ R0, R0, R8 ;  /* 0x0000000800007221 */ /* 0x000fe20000010000 */
[C---:B------:R-:W-:Y:S02]  /*60f0*/  HMMA.16816.F32 R60, R92.reuse, R62, R24 ;  /* 0x0000003e5c3c723c */ /* 0x040fe40000001818 */
[----:B------:R-:W-:Y:S04]  /*6100*/  STL [R1+0x8], R4 ;  /* 0x0000080401007387 */ /* 0x000fe80000100800 */
[----:B------:R1:W-:Y:S02]  /*6110*/  STL [R1+0x10], R2 ;  /* 0x0000100201007387 */ /* 0x0003e40000100800 */
[C---:B------:R-:W-:Y:S02]  /*6120*/  HMMA.16816.F32 R76, R92.reuse, R78, R32 ;  /* 0x0000004e5c4c723c */ /* 0x040fe40000001820 */
[----:B------:R2:W-:Y:S06]  /*6130*/  STL [R1+0x14], R0 ;  /* 0x0000140001007387 */ /* 0x0005ec0000100800 */
[C---:B------:R-:W-:Y:S08]  /*6140*/  HMMA.16816.F32 R88, R92.reuse, R16, R36 ;  /* 0x000000105c58723c */ /* 0x040ff00000001824 */
[----:B------:R-:W-:Y:S01]  /*6150*/  HMMA.16816.F32 R92, R92, R18, R164 ;  /* 0x000000125c5c723c */ /* 0x000fe200000018a4 */
[----:B-1----:R-:W-:Y:S01]  /*6160*/  IADD3 R2, R3, c[0x0][0x328], RZ ;  /* 0x0000ca0003027a10 */ /* 0x002fe20007ffe0ff */
[----:B------:R-:W-:Y:S06]  /*6170*/  @!P6 BRA `(.L_x_311) ;  /* 0x000001100000e947 */ /* 0x000fec0003800000 */
[C---:B------:R-:W-:Y:S02]  /*6180*/  ISETP.GT.AND P0, PT, R3.reuse, RZ, PT ;  /* 0x000000ff0300720c */ /* 0x040fe40003f04270 */
[----:B--2---:R-:W-:-:S11]  /*6190*/  IADD3 R0, R3, -0x1, RZ ;  /* 0xffffffff03007810 */ /* 0x004fd60007ffe0ff */
        /* <DEDUP_REMOVED lines=8> */
.L_x_312:
[----:B------:R-:W-:-:S04]  /*6220*/  MOV R3, 0x1 ;  /* 0x0000000100037802 */ /* 0x000fc80000000f00 */
[----:B------:R-:W-:-:S13]  /*6230*/  ISETP.NE.AND P0, PT, R3, c[0x0][0x32c], PT ;  /* 0x0000cb0003007a0c */ /* 0x000fda0003f05270 */
[----:B------:R-:W-:-:S05]  /*6240*/  @P0 IMAD.HI.U32 R3, R0, c[0x0][0x330], RZ ;  /* 0x0000cc0000030a27 */ /* 0x000fca00078e00ff */
[----:B------:R-:W-:Y:S02]  /*6250*/  @P0 SHF.R.U32.HI R0, RZ, c[0x0][0x334], R3 ;  /* 0x0000cd00ff000a19 */ /* 0x000fe40000011603 */
.L_x_313:
[----:B------:R-:W-:-:S05]  /*6260*/  MOV R3, c[0x0][0x32c] ;  /* 0x0000cb0000037a02 */ /* 0x000fca0000000f00 */
[----:B------:R-:W-:-:S05]  /*6270*/  IMAD R0, R0, R3, c[0x0][0x32c] ;  /* 0x0000cb0000007624 */ /* 0x000fca00078e0203 */
[----:B------:R-:W-:-:S05]  /*6280*/  IMNMX R2, R2, R0, PT ;  /* 0x0000000002027217 */ /* 0x000fca0003800200 */
.L_x_311:
[----:B------:R-:W-:-:S05]  /*6290*/  IMAD.HI R2, R2, 0x2aaaaaab, RZ ;  /* 0x2aaaaaab02027827 */ /* 0x000fca00078e02ff */
[----:B--2---:R-:W-:-:S04]  /*62a0*/  SHF.R.U32.HI R0, RZ, 0x1f, R2 ;  /* 0x0000001fff007819 */ /* 0x004fc80000011602 */
[----:B------:R-:W-:-:S04]  /*62b0*/  LEA.HI.SX32 R2, R2, R0, 0x1d ;  /* 0x0000000002027211 */ /* 0x000fc800078feaff */
[----:B------:R-:W-:-:S04]  /*62c0*/  IMNMX R3, R250, R2, !PT ;  /* 0x00000002fa037217 */ /* 0x000fc80007800200 */
[----:B------:R-:W-:Y:S01]  /*62d0*/  ISETP.GE.AND P0, PT, R224, R3, PT ;  /* 0x00000003e000720c */ /* 0x000fe20003f06270 */
[----:B------:R1:W-:-:S12]  /*62e0*/  STL [R1+0x24], R3 ;  /* 0x0000240301007387 */ /* 0x0003d80000100800 */
[----:B------:R-:W-:Y:S05]  /*62f0*/  @!P0 BRA `(.L_x_314) ;  /* 0x0000483000008947 */ /* 0x000fea0003800000 */
[----:B------:R-:W2:Y:S04]  /*6300*/  LDL R8, [R1+0x40] ;  /* 0x0000400001087983 */ /* 0x000ea80000100800 */
[----:B------:R-:W3:Y:S01]  /*6310*/  LDL R5, [R1+0x3c] ;  /* 0x00003c0001057983 */ /* 0x000ee20000100800 */
[----:B-1----:R-:W-:Y:S01]  /*6320*/  SHF.R.S32.HI R3, RZ, 0x1f, R226 ;  /* 0x0000001fff037819 */ /* 0x002fe200000114e2 */
        /* <DEDUP_REMOVED lines=21> */
.L_x_335:
        /* <DEDUP_REMOVED lines=16> */
[----:B-1-34-:R-:W-:Y:S01]  /*6580*/  IMAD.WIDE.U32 R2, R225, c[0x0][0x208], RZ ;  /* 0x00008200e1027a25 */ /* 0x01afe200078e00ff */
[----:B------:R-:W1:Y:S01]  /*6590*/  S2R R5, SR_CTAID.Y ;  /* 0x0000000000057919 */ /* 0x000e620000002600 */
[----:B------:R-:W-:Y:S01]  /*65a0*/  SHF.R.S32.HI R0, RZ, 0x1f, R225 ;  /* 0x0000001fff007819 */ /* 0x000fe200000114e1 */
[----:B------:R-:W-:Y:S01]  /*65b0*/  BSSY B0, `(.L_x_315) ;  /* 0x000003c000007945 */ /* 0x000fe20003800000 */
[C---:B------:R-:W-:Y:S01]  /*65c0*/  ISETP.GE.AND P1, PT, R226.reuse, c[0x0][0x1d4], PT ;  /* 0x00007500e2007a0c */ /* 0x040fe20003f26270 */
[----:B------:R-:W2:Y:S01]  /*65d0*/  S2R R8, SR_CTAID.Y ;  /* 0x0000000000087919 */ /* 0x000ea20000002600 */
[----:B------:R-:W-:Y:S01]  /*65e0*/  IADD3 R13, R226, 0x20, RZ ;  /* 0x00000020e20d7810 */ /* 0x000fe20007ffe0ff */
[----:B------:R-:W-:Y:S01]  /*65f0*/  IMAD R0, R0, c[0x0][0x208], RZ ;  /* 0x0000820000007a24 */ /* 0x000fe200078e02ff */
[----:B------:R-:W-:Y:S01]  /*6600*/  IADD3 R12, R226, 0x40, RZ ;  /* 0x00000040e20c7810 */ /* 0x000fe20007ffe0ff */
[----:B------:R-:W3:Y:S01]  /*6610*/  S2R R11, SR_TID.X ;  /* 0x00000000000b7919 */ /* 0x000ee20000002100 */
[----:B------:R-:W-:Y:S01]  /*6620*/  ISETP.GE.AND P3, PT, R13, c[0x0][0x1d4], PT ;  /* 0x000075000d007a0c */ /* 0x000fe20003f66270 */
[----:B------:R-:W-:Y:S01]  /*6630*/  IMAD R0, R225, c[0x0][0x20c], R0 ;  /* 0x00008300e1007a24 */ /* 0x000fe200078e0200 */
[----:B------:R-:W-:Y:S02]  /*6640*/  SHF.R.S32.HI R4, RZ, 0x1f, R223 ;  /* 0x0000001fff047819 */ /* 0x000fe400000114df */
[----:B------:R-:W-:Y:S01]  /*6650*/  ISETP.GE.AND P2, PT, R12, c[0x0][0x1d4], PT ;  /* 0x000075000c007a0c */ /* 0x000fe20003f46270 */
[----:B------:R-:W-:Y:S02]  /*6660*/  IMAD.IADD R3, R3, 0x1, R0 ;  /* 0x0000000103037824 */ /* 0x000fe400078e0200 */
[----:B------:R-:W-:Y:S02]  /*6670*/  IMAD R4, R4, c[0x0][0x218], RZ ;  /* 0x0000860004047a24 */ /* 0x000fe400078e02ff */
[C---:B------:R-:W-:Y:S04]  /*6680*/  IMAD.WIDE.U32 R2, R223.reuse, c[0x0][0x218], R2 ;  /* 0x00008600df027a25 */ /* 0x040fe800078e0002 */
[----:B------:R-:W-:Y:S01]  /*6690*/  IMAD R4, R223, c[0x0][0x21c], R4 ;  /* 0x00008700df047a24 */ /* 0x000fe200078e0204 */
[----:B-1----:R-:W-:Y:S01]  /*66a0*/  SHF.R.S32.HI R5, RZ, 0x1f, R5 ;  /* 0x0000001fff057819 */ /* 0x002fe20000011405 */
[----:B--2---:R-:W-:Y:S04]  /*66b0*/  IMAD.WIDE.U32 R6, R8, c[0x0][0x210], RZ ;  /* 0x0000840008067a25 */ /* 0x004fe800078e00ff */
[----:B------:R-:W-:Y:S01]  /*66c0*/  IMAD R5, R5, c[0x0][0x210], RZ ;  /* 0x0000840005057a24 */ /* 0x000fe200078e02ff */
[----:B------:R-:W-:Y:S03]  /*66d0*/  IADD3 R0, P0, R6, R2, RZ ;  /* 0x0000000206007210 */ /* 0x000fe60007f1e0ff */
[----:B------:R-:W-:Y:S04]  /*66e0*/  IMAD R5, R8, c[0x0][0x214], R5 ;  /* 0x0000850008057a24 */ /* 0x000fe800078e0205 */
[----:B------:R-:W-:Y:S05]  /*66f0*/  IMAD.IADD R5, R7, 0x1, R5 ;  /* 0x0000000107057824 */ /* 0x000fea00078e0205 */
[----:B------:R-:W-:Y:S01]  /*6700*/  IADD3.X R3, R5, R3, R4, P0, !PT ;  /* 0x0000000305037210 */ /* 0x000fe200007fe404 */
[----:B------:R-:W-:Y:S01]  /*6710*/  IMAD.SHL.U32 R5, R226, 0x2, RZ ;  /* 0x00000002e2057824 */ /* 0x000fe200078e00ff */
[C---:B------:R-:W-:Y:S04]  /*6720*/  LEA R10, P0, R0.reuse, c[0x0][0x1f8], 0x1 ;  /* 0x00007e00000a7a11 */ /* 0x040fe800078008ff */
[----:B------:R-:W-:Y:S02]  /*6730*/  LEA.HI.X R3, R0, c[0x0][0x1fc], R3, 0x1, P0 ;  /* 0x00007f0000037a11 */ /* 0x000fe400000f0c03 */
[----:B------:R-:W1:Y:S04]  /*6740*/  SHFL.IDX PT, R0, R10, RZ, 0x1c1f ;  /* 0x001c1fff0a007589 */ /* 0x000e6800000e0000 */
[----:B------:R-:W2:Y:S01]  /*6750*/  SHFL.IDX PT, R2, R3, RZ, 0x1c1f ;  /* 0x001c1fff03027589 */ /* 0x000ea200000e0000 */
[----:B-1----:R-:W-:Y:S05]  /*6760*/  IADD3 R8, P0, R0, R5, RZ ;  /* 0x0000000500087210 */ /* 0x002fea0007f1e0ff */
[----:B--2---:R-:W-:Y:S01]  /*6770*/  IMAD.X R9, R2, 0x1, R205, P0 ;  /* 0x0000000102097824 */ /* 0x004fe200000e06cd */
[----:B------:R-:W-:Y:S04]  /*6780*/  IADD3 R6, P0, R0, R207, RZ ;  /* 0x000000cf00067210 */ /* 0x000fe80007f1e0ff */
[----:B------:R-:W-:Y:S01]  /*6790*/  @!PT LDS RZ, [RZ] ;  /* 0x00000000fffff984 */ /* 0x000fe20000000800 */
[----:B------:R1:W-:Y:S01]  /*67a0*/  LDGSTS.E.BYPASS.LTC128B.128 [R222+0x1880], [R8.64], !P1 ;  /* 0x0188000008de7fae */ /* 0x0003e2000c901d46 */
[----:B------:R-:W-:Y:S01]  /*67b0*/  IMAD.X R7, R2, 0x1, R206, P0 ;  /* 0x0000000102077824 */ /* 0x000fe200000e06ce */
[----:B------:R-:W-:Y:S02]  /*67c0*/  IADD3 R4, P0, R0, R228, RZ ;  /* 0x000000e400047210 */ /* 0x000fe40007f1e0ff */
[----:B---3--:R-:W-:Y:S02]  /*67d0*/  ISETP.GT.AND P1, PT, R11, 0x3f, PT ;  /* 0x0000003f0b00780c */ /* 0x008fe40003f24270 */
[----:B------:R1:W-:Y:S01]  /*67e0*/  LDGSTS.E.BYPASS.LTC128B.128 [R222+0x2480], [R6.64], !P3 ;  /* 0x0248000006de7fae */ /* 0x0003e2000d901d46 */
[----:B------:R-:W-:Y:S05]  /*67f0*/  IMAD.X R5, R2, 0x1, R227, P0 ;  /* 0x0000000102057824 */ /* 0x000fea00000e06e3 */
[----:B------:R1:W-:Y:S05]  /*6800*/  LDGSTS.E.BYPASS.LTC128B.128 [R222+0x3080], [R4.64], !P2 ;  /* 0x0308000004de7fae */ /* 0x0003ea000d101d46 */
[----:B------:R-:W-:-:S05]  /*6810*/  @P1 BRA `(.L_x_316) ;  /* 0x0000015000001947 */ /* 0x000fca0003800000 */
[----:B------:R-:W-:-:S05]  /*6820*/  BRA.DIV ~URZ, `(.L_x_317) ;  /* 0x0000ee027f007947 */ /* 0x000fca000b800000 */
[----:B-1----:R1:W2:Y:S04]  /*6830*/  SHFL.IDX PT, R4, R3, 0x1, 0x1c1f ;  /* 0x003c1f0003047f89 */ /* 0x0022a800000e0000 */
[----:B------:R1:W3:Y:S02]  /*6840*/  SHFL.IDX PT, R0, R10, 0x1, 0x1c1f ;  /* 0x003c1f000a007f89 */ /* 0x0002e400000e0000 */
.L_x_385:
[C---:B-1----:R-:W-:Y:S01]  /*6850*/  IADD3 R10, R226.reuse, 0x20, RZ ;  /* 0x00000020e20a7810 */ /* 0x042fe20007ffe0ff */
[C---:B------:R-:W-:Y:S01]  /*6860*/  IMAD.SHL.U32 R2, R226.reuse, 0x2, RZ ;  /* 0x00000002e2027824 */ /* 0x040fe200078e00ff */
[----:B------:R-:W-:Y:S02]  /*6870*/  ISETP.GE.AND P3, PT, R226, c[0x0][0x1d4], PT ;  /* 0x00007500e2007a0c */ /* 0x000fe40003f66270 */
        /* <DEDUP_REMOVED lines=15> */
.L_x_316:
[----:B------:R-:W-:Y:S05]  /*6970*/  BSYNC B0 ;  /* 0x0000000000007941 */ /* 0x000fea0003800000 */
.L_x_315:
[----:B-1-34-:R-:W0:Y:S01]  /*6980*/  LDGDEPBAR ;  /* 0x00000000000079af */ /* 0x01ae220000000000 */
[----:B------:R-:W-:Y:S01]  /*6990*/  WARPSYNC 0xffffffff ;  /* 0xffffffff00007948 */ /* 0x000fe20003800000 */
[-C--:B------:R-:W-:Y:S06]  /*69a0*/  HMMA.16816.F32 R4, R48, R16.reuse, RZ ;  /* 0x000000103004723c */ /* 0x080fec00000018ff */
        /* <DEDUP_REMOVED lines=10> */
[----:B------:R-:W-:Y:S06]  /*6a50*/  LDSM.16.M88.4 R200, [R212+0x9080] ;  /* 0x00908000d4c8783b */ /* 0x000fec0000000200 */
[-C--:B------:R-:W-:Y:S08]  /*6a60*/  HMMA.16816.F32 R28, R44, R34.reuse, RZ ;  /* 0x000000222c1c723c */ /* 0x080ff000000018ff */
        /* <DEDUP_REMOVED lines=10> */
[----:B------:R-:W-:Y:S07]  /*6b10*/  LDSM.16.M88.4 R168, [R212+0x8080] ;  /* 0x00808000d4a8783b */ /* 0x000fee0000000200 */
[-C--:B------:R-:W-:Y:S08]  /*6b20*/  HMMA.16816.F32 R20, R164, R176.reuse, R20 ;  /* 0x000000b0a414723c */ /* 0x080ff00000001814 */
[C---:B------:R-:W-:Y:S08]  /*6b30*/  HMMA.16816.F32 R24, R172.reuse, R176, R24 ;  /* 0x000000b0ac18723c */ /* 0x040ff00000001818 */
[-C--:B------:R-:W-:Y:S08]  /*6b40*/  HMMA.16816.F32 R28, R172, R178.reuse, R28 ;  /* 0x000000b2ac1c723c */ /* 0x080ff0000000181c */
[C---:B------:R-:W-:Y:S01]  /*6b50*/  HMMA.16816.F32 R32, R164.reuse, R178, R32 ;  /* 0x000000b2a420723c */ /* 0x040fe20000001820 */
[----:B------:R-:W1:Y:S07]  /*6b60*/  LDSM.16.M88.4 R176, [R219] ;  /* 0x00000000dbb0783b */ /* 0x000e6e0000000200 */
[-C--:B------:R-:W-:Y:S08]  /*6b70*/  HMMA.16816.F32 R36, R164, R180.reuse, R36 ;  /* 0x000000b4a424723c */ /* 0x080ff00000001824 */
[C---:B------:R-:W-:Y:S08]  /*6b80*/  HMMA.16816.F32 R40, R172.reuse, R180, R40 ;  /* 0x000000b4ac28723c */ /* 0x040ff00000001828 */
[-C--:B------:R-:W-:Y:S01]  /*6b90*/  HMMA.16816.F32 R44, R172, R182.reuse, R44 ;  /* 0x000000b6ac2c723c */ /* 0x080fe2000000182c */
[----:B------:R-:W-:Y:S07]  /*6ba0*/  LDSM.16.M88.4 R172, [R217] ;  /* 0x00000000d9ac783b */ /* 0x000fee0000000200 */
[----:B------:R-:W-:Y:S01]  /*6bb0*/  HMMA.16816.F32 R48, R164, R182, R48 ;  /* 0x000000b6a430723c */ /* 0x000fe20000001830 */
[----:B------:R-:W1:Y:S08]  /*6bc0*/  LDSM.16.M88.4 R164, [R218] ;  /* 0x00000000daa4783b */ /* 0x000e700000000200 */
[----:B------:R-:W-:Y:S01]  /*6bd0*/  LDSM.16.M88.4 R180, [R211+0xa080] ;  /* 0x00a08000d3b4783b */ /* 0x000fe20000000200 */
[----:B--2---:R-:W-:Y:S01]  /*6be0*/  ISETP.GT.AND P0, PT, R204, R0, PT ;  /* 0x00000000cc00720c */ /* 0x004fe20003f04270 */
[-C--:B-1----:R-:W-:Y:S08]  /*6bf0*/  HMMA.16816.F32 R4, R184, R188.reuse, R4 ;  /* 0x000000bcb804723c */ /* 0x082ff00000001804 */
[C---:B---3--:R-:W-:Y:S08]  /*6c00*/  HMMA.16816.F32 R8, R192.reuse, R188, R8 ;  /* 0x000000bcc008723c */ /* 0x048ff00000001808 */
[-C--:B------:R-:W-:Y:S08]  /*6c10*/  HMMA.16816.F32 R12, R192, R190.reuse, R12 ;  /* 0x000000bec00c723c */ /* 0x080ff0000000180c */
[C---:B------:R-:W-:Y:S01]  /*6c20*/  HMMA.16816.F32 R16, R184.reuse, R190, R16 ;  /* 0x000000beb810723c */ /* 0x040fe20000001810 */
[----:B------:R-:W1:Y:S07]  /*6c30*/  LDSM.16.M88.4 R188, [R208+0x5480] ;  /* 0x00548000d0bc783b */ /* 0x000e6e0000000200 */
        /* <DEDUP_REMOVED lines=10> */
[----:B------:R-:W2:Y:S07]  /*6ce0*/  LDSM.16.M88.4 R160, [R211+0xb080] ;  /* 0x00b08000d3a0783b */ /* 0x000eae0000000200 */
[-C--:B------:R-:W-:Y:S01]  /*6cf0*/  HMMA.16816.F32 R4, R168, R176.reuse, R4 ;  /* 0x000000b0a804723c */ /* 0x080fe20000001804 */
[----:B------:R-:W3:Y:S07]  /*6d00*/  LDSM.16.M88.4 R184, [R208+0x5880] ;  /* 0x00588000d0b8783b */ /* 0x000eee0000000200 */
[C---:B------:R-:W-:Y:S08]  /*6d10*/  HMMA.16816.F32 R8, R200.reuse, R176, R8 ;  /* 0x000000b0c808723c */ /* 0x040ff00000001808 */
[-C--:B------:R-:W-:Y:S08]  /*6d20*/  HMMA.16816.F32 R12, R200, R178.reuse, R12 ;  /* 0x000000b2c80c723c */ /* 0x080ff0000000180c */
[C---:B------:R-:W-:Y:S01]  /*6d30*/  HMMA.16816.F32 R16, R168.reuse, R178, R16 ;  /* 0x000000b2a810723c */ /* 0x040fe20000001810 */
[----:B------:R-:W4:Y:S07]  /*6d40*/  LDSM.16.M88.4 R176, [R212+0xa080] ;  /* 0x00a08000d4b0783b */ /* 0x000f2e0000000200 */
[-C--:B------:R-:W-:Y:S08]  /*6d50*/  HMMA.16816.F32 R20, R168, R164.reuse, R20 ;  /* 0x000000a4a814723c */ /* 0x080ff00000001814 */
[C---:B------:R-:W-:Y:S08]  /*6d60*/  HMMA.16816.F32 R24, R200.reuse, R164, R24 ;  /* 0x000000a4c818723c */ /* 0x040ff00000001818 */
[-C--:B------:R-:W-:Y:S08]  /*6d70*/  HMMA.16816.F32 R28, R200, R166.reuse, R28 ;  /* 0x000000a6c81c723c */ /* 0x080ff0000000181c */
[C---:B------:R-:W-:Y:S01]  /*6d80*/  HMMA.16816.F32 R32, R168.reuse, R166, R32 ;  /* 0x000000a6a820723c */ /* 0x040fe20000001820 */
[----:B------:R-:W5:Y:S07]  /*6d90*/  LDSM.16.M88.4 R164, [R212+0xb080] ;  /* 0x00b08000d4a4783b */ /* 0x000f6e0000000200 */
[-C--:B------:R-:W-:Y:S08]  /*6da0*/  HMMA.16816.F32 R36, R168, R172.reuse, R36 ;  /* 0x000000aca824723c */ /* 0x080ff00000001824 */
[C---:B------:R-:W-:Y:S08]  /*6db0*/  HMMA.16816.F32 R40, R200.reuse, R172, R40 ;  /* 0x000000acc828723c */ /* 0x040ff00000001828 */
[-C--:B------:R-:W-:Y:S08]  /*6dc0*/  HMMA.16816.F32 R44, R200, R174.reuse, R44 ;  /* 0x000000aec82c723c */ /* 0x080ff0000000182c */
[----:B------:R-:W-:Y:S08]  /*6dd0*/  HMMA.16816.F32 R48, R168, R174, R48 ;  /* 0x000000aea830723c */ /* 0x000ff00000001830 */
[-C--:B-1----:R-:W-:Y:S08]  /*6de0*/  HMMA.16816.F32 R4, R180, R188.reuse, R4 ;  /* 0x000000bcb404723c */ /* 0x082ff00000001804 */
[C---:B--2---:R-:W-:Y:S08]  /*6df0*/  HMMA.16816.F32 R8, R160.reuse, R188, R8 ;  /* 0x000000bca008723c */ /* 0x044ff00000001808 */
[-C--:B------:R-:W-:Y:S08]  /*6e00*/  HMMA.16816.F32 R12, R160, R190.reuse, R12 ;  /* 0x000000bea00c723c */ /* 0x080ff0000000180c */
[C---:B------:R-:W-:Y:S08]  /*6e10*/  HMMA.16816.F32 R16, R180.reuse, R190, R16 ;  /* 0x000000beb410723c */ /* 0x040ff00000001810 */
[-C--:B---3--:R-:W-:Y:S08]  /*6e20*/  HMMA.16816.F32 R20, R180, R184.reuse, R20 ;  /* 0x000000b8b414723c */ /* 0x088ff00000001814 */
[C---:B------:R-:W-:Y:S08]  /*6e30*/  HMMA.16816.F32 R24, R160.reuse, R184, R24 ;  /* 0x000000b8a018723c */ /* 0x040ff00000001818 */
[-C--:B------:R-:W-:Y:S08]  /*6e40*/  HMMA.16816.F32 R28, R160, R186.reuse, R28 ;  /* 0x000000baa01c723c */ /* 0x080ff0000000181c */
[C---:B------:R-:W-:Y:S08]  /*6e50*/  HMMA.16816.F32 R32, R180.reuse, R186, R32 ;  /* 0x000000bab420723c */ /* 0x040ff00000001820 */
[-C--:B------:R-:W-:Y:S08]  /*6e60*/  HMMA.16816.F32 R36, R180, R192.reuse, R36 ;  /* 0x000000c0b424723c */ /* 0x080ff00000001824 */
[C---:B------:R-:W-:Y:S08]  /*6e70*/  HMMA.16816.F32 R40, R160.reuse, R192, R40 ;  /* 0x000000c0a028723c */ /* 0x040ff00000001828 */
[-C--:B------:R-:W-:Y:S08]  /*6e80*/  HMMA.16816.F32 R44, R160, R194.reuse, R44 ;  /* 0x000000c2a02c723c */ /* 0x080ff0000000182c */
[----:B------:R-:W-:Y:S08]  /*6e90*/  HMMA.16816.F32 R48, R180, R194, R48 ;  /* 0x000000c2b430723c */ /* 0x000ff00000001830 */
[-C--:B----4-:R-:W-:Y:S08]  /*6ea0*/  HMMA.16816.F32 R4, R176, R196.reuse, R4 ;  /* 0x000000c4b004723c */ /* 0x090ff00000001804 */
[C---:B-----5:R-:W-:Y:S08]  /*6eb0*/  HMMA.16816.F32 R8, R164.reuse, R196, R8 ;  /* 0x000000c4a408723c */ /* 0x060ff00000001808 */
        /* <DEDUP_REMOVED lines=74> */
[----:B--2---:R-:W-:Y:S02]  /*7360*/  FMUL.FTZ R26, R50, c[0x0][0x320] ;  /* 0x0000c800321a7a20 */ /* 0x004fe40000410000 */
        /* <DEDUP_REMOVED lines=34> */
[----:B------:R-:W1:Y:S01]  /*7590*/  MUFU.TANH R18, R18 ;  /* 0x0000001200127308 */ /* 0x000e620000002400 */
[----:B------:R-:W-:-:S05]  /*75a0*/  @!P0 BRA `(.L_x_318) ;  /* 0x000004c000008947 */ /* 0x000fca0003800000 */
[----:B--234-:R-:W2:Y:S01]  /*75b0*/  LDL R2, [R1+0x28] ;  /* 0x0000280001027983 */ /* 0x01cea20000100800 */
[----:B------:R-:W-:Y:S01]  /*75c0*/  IMAD.MOV.U32 R223, RZ, RZ, RZ ;  /* 0x000000ffffdf7224 */ /* 0x000fe200078e00ff */
[----:B------:R-:W-:Y:S01]  /*75d0*/  ISETP.GE.AND P5, PT, R226, c[0x0][0x1d4], PT ;  /* 0x00007500e2007a0c */ /* 0x000fe20003fa6270 */
[----:B------:R-:W-:Y:S01]  /*75e0*/  IMAD.MOV.U32 R3, RZ, RZ, c[0x0][0x2b8] ;  /* 0x0000ae00ff037624 */ /* 0x000fe200078e00ff */
[----:B------:R-:W3:Y:S04]  /*75f0*/  LDL R0, [R1+0x1c] ;  /* 0x00001c0001007983 */ /* 0x000ee80000100800 */
[----:B------:R-:W4:Y:S01]  /*7600*/  LDL.64 R232, [R1+0x30] ;  /* 0x0000300001e87983 */ /* 0x000f220000100a00 */
[----:B------:R-:W-:Y:S03]  /*7610*/  ISETP.NE.AND P2, PT, R3, 0x1, PT ;  /* 0x000000010300780c */ /* 0x000fe60003f45270 */
[----:B------:R-:W5:Y:S04]  /*7620*/  LDL R224, [R1+0x38] ;  /* 0x0000380001e07983 */ /* 0x000f680000100800 */
[----:B------:R-:W1:Y:S02]  /*7630*/  S2R R231, SR_CTAID.Y ;  /* 0x0000000000e77919 */ /* 0x000e640000002600 */
[----:B-1----:R-:W-:Y:S05]  /*7640*/  SHF.R.S32.HI R231, RZ, 0x1f, R231 ;  /* 0x0000001fffe77819 */ /* 0x002fea00000114e7 */
[----:B------:R-:W-:Y:S02]  /*7650*/  IMAD R231, R231, c[0x0][0x1e8], RZ ;  /* 0x00007a00e7e77a24 */ /* 0x000fe400078e02ff */
[----:B--2---:R-:W-:Y:S01]  /*7660*/  IMAD R2, R204, 0x30, R2 ;  /* 0x00000030cc027824 */ /* 0x004fe200078e0202 */
[----:B---3--:R-:W-:Y:S04]  /*7670*/  ISETP.GT.AND P1, PT, R0, 0x2f, PT ;  /* 0x0000002f0000780c */ /* 0x008fe80003f24270 */
[----:B------:R-:W-:Y:S05]  /*7680*/  IADD3 R2, R2, -0x30, R0 ;  /* 0xffffffd002027810 */ /* 0x000fea0007ffe000 */
[----:B------:R-:W-:Y:S04]  /*7690*/  @P2 IMAD.HI.U32 R3, R2, c[0x0][0x2bc], RZ ;  /* 0x0000af0002032a27 */ /* 0x000fe800078e00ff */
[----:B------:R-:W-:Y:S01]  /*76a0*/  IMAD.MOV.U32 R0, RZ, RZ, R2 ;  /* 0x000000ffff007224 */ /* 0x000fe200078e0002 */
[----:B------:R-:W-:Y:S04]  /*76b0*/  @P2 SHF.R.U32.HI R0, RZ, c[0x0][0x2c0], R3 ;  /* 0x0000b000ff002a19 */ /* 0x000fe80000011603 */
[C---:B----4-:R-:W-:Y:S04]  /*76c0*/  @!P1 IADD3 R3, P0, R0.reuse, R232, RZ ;  /* 0x000000e800039210 */ /* 0x050fe80007f1e0ff */
[----:B-----5:R-:W-:Y:S01]  /*76d0*/  @!P1 LEA.HI.X.SX32 R5, R0, R224, 0x1, P0 ;  /* 0x000000e000059211 */ /* 0x020fe200000f0eff */
[----:B------:R-:W-:Y:S01]  /*76e0*/  IMAD.MOV R0, RZ, RZ, -R0 ;  /* 0x000000ffff007224 */ /* 0x000fe200078e0a00 */
[----:B------:R-:W1:Y:S01]  /*76f0*/  S2R R224, SR_CTAID.Y ;  /* 0x0000000000e07919 */ /* 0x000e620000002600 */
[C---:B------:R-:W-:Y:S02]  /*7700*/  @!P1 LEA R4, P0, R3.reuse, c[0x0][0x2a0], 0x2 ;  /* 0x0000a80003049a11 */ /* 0x040fe400078010ff */
[----:B------:R-:W-:Y:S02]  /*7710*/  IMAD R225, R0, c[0x0][0x2b8], R2 ;  /* 0x0000ae0000e17a24 */ /* 0x000fe400078e0202 */
[----:B------:R-:W-:Y:S02]  /*7720*/  @!P1 LEA.HI.X R5, R3, c[0x0][0x2a4], R5, 0x2, P0 ;  /* 0x0000a90003059a11 */ /* 0x000fe400000f1405 */
[C---:B------:R-:W-:Y:S01]  /*7730*/  IMAD.WIDE.U32 R2, R225.reuse, c[0x0][0x1e0], RZ ;  /* 0x00007800e1027a25 */ /* 0x040fe200078e00ff */
[----:B------:R-:W-:Y:S02]  /*7740*/  SHF.R.S32.HI R0, RZ, 0x1f, R225 ;  /* 0x0000001fff007819 */ /* 0x000fe400000114e1 */
[----:B------:R2:W3:Y:S03]  /*7750*/  @!P1 LDG.E R223, [R4.64] ;  /* 0x0000000604df9981 */ /* 0x0004e6000c1e1900 */
[----:B------:R-:W-:Y:S04]  /*7760*/  IMAD R0, R0, c[0x0][0x1e0], RZ ;  /* 0x0000780000007a24 */ /* 0x000fe800078e02ff */
[----:B------:R-:W-:Y:S04]  /*7770*/  IMAD R0, R225, c[0x0][0x1e4], R0 ;  /* 0x00007900e1007a24 */ /* 0x000fe800078e0200 */
[----:B------:R-:W-:Y:S02]  /*7780*/  IMAD.IADD R3, R3, 0x1, R0 ;  /* 0x0000000103037824 */ /* 0x000fe400078e0200 */
[C---:B-1----:R-:W-:Y:S04]  /*7790*/  IMAD.WIDE.U32 R232, R224.reuse, c[0x0][0x1e8], RZ ;  /* 0x00007a00e0e87a25 */ /* 0x042fe800078e00ff */
[----:B------:R-:W-:Y:S02]  /*77a0*/  IMAD R231, R224, c[0x0][0x1ec], R231 ;  /* 0x00007b00e0e77a24 */ /* 0x000fe400078e02e7 */
[----:B------:R-:W1:Y:S02]  /*77b0*/  S2R R224, SR_TID.X ;  /* 0x0000000000e07919 */ /* 0x000e640000002100 */
[----:B------:R-:W-:Y:S01]  /*77c0*/  IMAD.IADD R231, R233, 0x1, R231 ;  /* 0x00000001e9e77824 */ /* 0x000fe200078e02e7 */
[----:B-1----:R-:W-:Y:S04]  /*77d0*/  SHF.R.S32.HI R6, RZ, 0x1f, R224 ;  /* 0x0000001fff067819 */ /* 0x002fe800000114e0 */
[----:B------:R-:W-:Y:S01]  /*77e0*/  LEA.HI R6, R6, R224, RZ, 0x2 ;  /* 0x000000e006067211 */ /* 0x000fe200078f10ff */
[----:B------:R-:W-:Y:S03]  /*77f0*/  IMAD.SHL.U32 R224, R226, 0x2, RZ ;  /* 0x00000002e2e07824 */ /* 0x000fe600078e00ff */
[----:B------:R-:W-:Y:S04]  /*7800*/  SHF.R.S32.HI R6, RZ, 0x2, R6 ;  /* 0x00000002ff067819 */ /* 0x000fe80000011406 */
[----:B--2---:R-:W-:Y:S04]  /*7810*/  IADD3 R5, -R6, 0x30, RZ ;  /* 0x0000003006057810 */ /* 0x004fe80007ffe1ff */
[----:B------:R-:W-:Y:S02]  /*7820*/  ISETP.GE.AND P1, PT, R5, 0x1, PT ;  /* 0x000000010500780c */ /* 0x000fe40003f26270 */
[----:B---3--:R-:W-:Y:S01]  /*7830*/  SHF.R.S32.HI R4, RZ, 0x1f, R223 ;  /* 0x0000001fff047819 */ /* 0x008fe200000114df */
[C---:B------:R-:W-:Y:S04]  /*7840*/  IMAD.WIDE.U32 R2, R223.reuse, c[0x0][0x1f0], R2 ;  /* 0x00007c00df027a25 */ /* 0x040fe800078e0002 */
[----:B------:R-:W-:Y:S01]  /*7850*/  IMAD R4, R4, c[0x0][0x1f0], RZ ;  /* 0x00007c0004047a24 */ /* 0x000fe200078e02ff */
[----:B------:R-:W-:Y:S03]  /*7860*/  IADD3 R0, P0, R232, R2, RZ ;  /* 0x00000002e8007210 */ /* 0x000fe60007f1e0ff */
[----:B------:R-:W-:Y:S05]  /*7870*/  IMAD R4, R223, c[0x0][0x1f4], R4 ;  /* 0x00007d00df047a24 */ /* 0x000fea00078e0204 */
[----:B------:R-:W-:Y:S02]  /*7880*/  IADD3.X R3, R231, R3, R4, P0, !PT ;  /* 0x00000003e7037210 */ /* 0x000fe400007fe404 */
[----:B------:R-:W-:Y:S02]  /*7890*/  LEA R4, P0, R0, c[0x0][0x1c8], 0x1 ;  /* 0x0000720000047a11 */ /* 0x000fe400078008ff */
[----:B------:R-:W-:Y:S02]  /*78a0*/  IADD3 R231, R226, 0x20, RZ ;  /* 0x00000020e2e77810 */ /* 0x000fe40007ffe0ff */
[----:B------:R-:W-:Y:S02]  /*78b0*/  LEA.HI.X R3, R0, c[0x0][0x1cc], R3, 0x1, P0 ;  /* 0x0000730000037a11 */ /* 0x000fe400000f0c03 */
[----:B------:R-:W1:Y:S01]  /*78c0*/  SHFL.IDX PT, R0, R4, RZ, 0x1c1f ;  /* 0x001c1fff04007589 */ /* 0x000e6200000e0000 */
[----:B------:R-:W-:Y:S03]  /*78d0*/  ISETP.GE.AND P4, PT, R231, c[0x0][0x1d4], PT ;  /* 0x00007500e7007a0c */ /* 0x000fe60003f86270 */
[----:B------:R-:W2:Y:S01]  /*78e0*/  SHFL.IDX PT, R2, R3, RZ, 0x1c1f ;  /* 0x001c1fff03027589 */ /* 0x000ea200000e0000 */
[----:B-1----:R-:W-:Y:S05]  /*78f0*/  @P1 IADD3 R14, P0, R0, R224, RZ ;  /* 0x000000e0000e1210 */ /* 0x002fea0007f1e0ff */
[----:B--2---:R-:W-:Y:S01]  /*7900*/  @P1 IMAD.X R15, R2, 0x1, R205, P0 ;  /* 0x00000001020f1824 */ /* 0x004fe200000e06cd */
[-C--:B------:R-:W-:Y:S04]  /*7910*/  @P1 IADD3 R12, P0, R0, R207.reuse, RZ ;  /* 0x000000cf000c1210 */ /* 0x080fe80007f1e0ff */
[----:B------:R-:W-:Y:S01]  /*7920*/  @!PT LDS RZ, [RZ] ;  /* 0x00000000fffff984 */ /* 0x000fe20000000800 */
[----:B------:R1:W-:Y:S01]  /*7930*/  @P1 LDGSTS.E.BYPASS.LTC128B.128 [R222+0x3c80], [R14.64], !P5 ;  /* 0x03c800000ede1fae */ /* 0x0003e2000e901d46 */
[--C-:B------:R-:W-:Y:S01]  /*7940*/  @P1 IMAD.X R13, R2, 0x1, R206.reuse, P0 ;  /* 0x00000001020d1824 */ /* 0x100fe200000e06ce */
[----:B------:R-:W-:Y:S02]  /*7950*/  @P1 IADD3 R10, P0, R0, R228, RZ ;  /* 0x000000e4000a1210 */ /* 0x000fe40007f1e0ff */
[----:B------:R-:W2:Y:S03]  /*7960*/  SHFL.IDX PT, R0, R4, 0x1, 0x1c1f ;  /* 0x003c1f0004007f89 */ /* 0x000ea600000e0000 */
[----:B------:R-:W-:Y:S01]  /*7970*/  @P1 IMAD.X R11, R2, 0x1, R227, P0 ;  /* 0x00000001020b1824 */ /* 0x000fe200000e06e3 */
[----:B------:R1:W-:Y:S01]  /*7980*/  @P1 LDGSTS.E.BYPASS.LTC128B.128 [R222+0x4880], [R12.64], !P4 ;  /* 0x048800000cde1fae */ /* 0x0003e2000e101d46 */
[----:B------:R-:W-:Y:S03]  /*7990*/  ISETP.GE.AND P0, PT, R5, 0x21, PT ;  /* 0x000000210500780c */ /* 0x000fe60003f06270 */
[----:B------:R-:W3:Y:S10]  /*79a0*/  SHFL.IDX PT, R2, R3, 0x1, 0x1c1f ;  /* 0x003c1f0003027f89 */ /* 0x000ef400000e0000 */
[----:B--2---:R-:W-:Y:S02]  /*79b0*/  @P0 IADD3 R8, P2, R0, R224, RZ ;  /* 0x000000e000080210 */ /* 0x004fe40007f5e0ff */
[----:B------:R-:W-:Y:S04]  /*79c0*/  IADD3 R224, R226, 0x40, RZ ;  /* 0x00000040e2e07810 */ /* 0x000fe80007ffe0ff */
[----:B------:R-:W-:Y:S01]  /*79d0*/  ISETP.GE.AND P3, PT, R224, c[0x0][0x1d4], PT ;  /* 0x00007500e0007a0c */ /* 0x000fe20003f66270 */
[----:B---3--:R-:W-:Y:S01]  /*79e0*/  @P0 IMAD.X R9, R2, 0x1, R205, P2 ;  /* 0x0000000102090824 */ /* 0x008fe200010e06cd */
        /* <DEDUP_REMOVED lines=8> */
.L_x_318:
[----:B--234-:R-:W2:Y:S01]  /*7a70*/  LDL R2, [R1+0x20] ;  /* 0x0000200001027983 */ /* 0x01cea20000100800 */
[----:B------:R-:W-:Y:S02]  /*7a80*/  IMAD.MOV.U32 R0, RZ, RZ, c[0x0][0x2c4] ;  /* 0x0000b100ff007624 */ /* 0x000fe400078e00ff */
[----:B------:R-:W-:Y:S01]  /*7a90*/  IMAD.MOV.U32 R37, RZ, RZ, c[0x0][0x32c] ;  /* 0x0000cb00ff257624 */ /* 0x000fe200078e00ff */
[----:B------:R-:W3:Y:S02]  /*7aa0*/  LDL R36, [R1+0x4] ;  /* 0x0000040001247983 */ /* 0x000ee40000100800 */
[----:B------:R-:W-:Y:S02]  /*7ab0*/  ISETP.NE.AND P0, PT, R0, 0x1, PT ;  /* 0x000000010000780c */ /* 0x000fe40003f05270 */
[----:B------:R-:W0:Y:S11]  /*7ac0*/  LDGDEPBAR ;  /* 0x00000000000079af */ /* 0x000e360000000000 */
[----:B--2---:R-:W-:Y:S04]  /*7ad0*/  @P0 IMAD.HI.U32 R0, R2, c[0x0][0x2c8], RZ ;  /* 0x0000b20002000a27 */ /* 0x004fe800078e00ff */
[----:B-1----:R-:W-:Y:S01]  /*7ae0*/  IMAD.MOV.U32 R5, RZ, RZ, R2 ;  /* 0x000000ffff057224 */ /* 0x002fe200078e0002 */
[----:B------:R-:W-:Y:S01]  /*7af0*/  @P0 SHF.R.U32.HI R5, RZ, c[0x0][0x2cc], R0 ;  /* 0x0000b300ff050a19 */ /* 0x000fe20000011600 */
[----:B------:R-:W-:Y:S01]  /*7b00*/  IMAD R0, R204, -0x30, RZ ;  /* 0xffffffd0cc007824 */ /* 0x000fe200078e02ff */
[----:B------:R-:W-:Y:S03]  /*7b10*/  ISETP.GE.AND P0, PT, R37, 0x1, PT ;  /* 0x000000012500780c */ /* 0x000fe60003f06270 */
[----:B------:R-:W1:Y:S01]  /*7b20*/  SHFL.IDX PT, R4, R5, RZ, 0x1c1f ;  /* 0x001c1fff05047589 */ /* 0x000e6200000e0000 */
[----:B---3--:R-:W-:Y:S04]  /*7b30*/  IADD3 R7, -R36, 0x1, R0 ;  /* 0x0000000124077810 */ /* 0x008fe80007ffe100 */
[----:B------:R-:W-:Y:S04]  /*7b40*/  IADD3 R7, -R230, R7, R229 ;  /* 0x00000007e6077210 */ /* 0x000fe80007ffe1e5 */
[C---:B------:R-:W-:Y:S02]  /*7b50*/  IADD3 R6, R7.reuse, c[0x0][0x328], RZ ;  /* 0x0000ca0007067a10 */ /* 0x040fe40007ffe0ff */
[----:B------:R-:W-:Y:S03]  /*7b60*/  IADD3 R7, R7, UR4, RZ ;  /* 0x0000000407077c10 */ /* 0x000fe6000fffe0ff */
[--C-:B-1----:R-:W-:Y:S02]  /*7b70*/  IMAD.IADD R3, R6, 0x1, R4.reuse ;  /* 0x0000000106037824 */ /* 0x102fe400078e0204 */
[----:B------:R-:W-:Y:S01]  /*7b80*/  IMAD.IADD R2, R7, 0x1, R4 ;  /* 0x0000000107027824 */ /* 0x000fe200078e0204 */
[----:B------:R-:W-:-:S05]  /*7b90*/  @!P0 BRA `(.L_x_319) ;  /* 0x0000018000008947 */ /* 0x000fca0003800000 */
[----:B------:R-:W-:Y:S01]  /*7ba0*/  IADD3 R4, -R230, R229, R4 ;  /* 0x000000e5e6047210 */ /* 0x000fe20007ffe104 */
[----:B------:R-:W-:Y:S03]  /*7bb0*/  BSSY B0, `(.L_x_320) ;  /* 0x0000011000007945 */ /* 0x000fe60003800000 */
[----:B------:R-:W-:Y:S11]  /*7bc0*/  ISETP.GT.AND P0, PT, R4, -0x1, PT ;  /* 0xffffffff0400780c */ /* 0x000ff60003f04270 */
[----:B------:R-:W-:Y:S02]  /*7bd0*/  @!UPT UIADD3 URZ, URZ, URZ, URZ ;  /* 0x0000003f3f3ff290 */ /* 0x000fe4000fffe03f */
[----:B------:R-:W-:-:S05]  /*7be0*/  @P0 BRA `(.L_x_321) ;  /* 0x0000008000000947 */ /* 0x000fca0003800000 */
[----:B------:R-:W-:Y:S01]  /*7bf0*/  LOP3.LUT R4, RZ, R4, RZ, 0x33, !PT ;  /* 0x00000004ff047212 */ /* 0x000fe200078e33ff */
[----:B------:R-:W-:Y:S05]  /*7c00*/  IMAD.MOV.U32 R8, RZ, RZ, c[0x0][0x32c] ;  /* 0x0000cb00ff087624 */ /* 0x000fea00078e00ff */
[----:B------:R-:W-:Y:S11]  /*7c10*/  ISETP.NE.AND P0, PT, R8, 0x1, PT ;  /* 0x000000010800780c */ /* 0x000ff60003f05270 */
[----:B------:R-:W-:Y:S02]  /*7c20*/  @!UPT UIADD3 URZ, URZ, URZ, URZ ;  /* 0x0000003f3f3ff290 */ /* 0x000fe4000fffe03f */
[----:B------:R-:W-:Y:S05]  /*7c30*/  @P0 IMAD.HI.U32 R8, R4, c[0x0][0x330], RZ ;  /* 0x0000cc0004080a27 */ /* 0x000fea00078e00ff */
[----:B------:R-:W-:Y:S04]  /*7c40*/  @P0 SHF.R.U32.HI R4, RZ, c[0x0][0x334], R8 ;  /* 0x0000cd00ff040a19 */ /* 0x000fe80000011608 */
[----:B------:R-:W-:Y:S01]  /*7c50*/  LOP3.LUT R4, RZ, R4, RZ, 0x33, !PT ;  /* 0x00000004ff047212 */ /* 0x000fe200078e33ff */
[----:B------:R-:W-:-:S05]  /*7c60*/  BRA `(.L_x_322) ;  /* 0x0000005000007947 */ /* 0x000fca0003800000 */
.L_x_321:
[----:B------:R-:W-:Y:S04]  /*7c70*/  MOV R8, c[0x0][0x32c] ;  /* 0x0000cb0000087a02 */ /* 0x000fe80000000f00 */
[----:B------:R-:W-:Y:S11]  /*7c80*/  ISETP.NE.AND P0, PT, R8, 0x1, PT ;  /* 0x000000010800780c */ /* 0x000ff60003f05270 */
[----:B------:R-:W-:Y:S02]  /*7c90*/  @!UPT UIADD3 URZ, URZ, URZ, URZ ;  /* 0x0000003f3f3ff290 */ /* 0x000fe4000fffe03f */
[----:B------:R-:W-:Y:S05]  /*7ca0*/  @P0 IMAD.HI.U32 R8, R4, c[0x0][0x330], RZ ;  /* 0x0000cc0004080a27 */ /* 0x000fea00078e00ff */
[----:B------:R-:W-:Y:S02]  /*7cb0*/  @P0 SHF.R.U32.HI R4, RZ, c[0x0][0x334], R8 ;  /* 0x0000cd00ff040a19 */ /* 0x000fe40000011608 */
.L_x_322:
[----:B------:R-:W-:Y:S05]  /*7cc0*/  BSYNC B0 ;  /* 0x0000000000007941 */ /* 0x000fea0003800000 */
.L_x_320:
[----:B------:R-:W-:Y:S04]  /*7cd0*/  IMAD.IADD R8, R0, 0x1, -R36 ;  /* 0x0000000100087824 */ /* 0x000fe800078e0a24 */
[----:B------:R-:W-:Y:S05]  /*7ce0*/  IMAD R4, R4, c[0x0][0x32c], R8 ;  /* 0x0000cb0004047a24 */ /* 0x000fea00078e0208 */
[----:B------:R-:W-:Y:S02]  /*7cf0*/  IADD3 R8, R4, c[0x0][0x32c], RZ ;  /* 0x0000cb0004087a10 */ /* 0x000fe40007ffe0ff */
[----:B------:R-:W-:Y:S02]  /*7d00*/  IMNMX R2, R2, R4, !PT ;  /* 0x0000000402027217 */ /* 0x000fe40007800200 */
[----:B------:R-:W-:Y:S02]  /*7d10*/  IMNMX R3, R3, R8, PT ;  /* 0x0000000803037217 */ /* 0x000fe40003800200 */
.L_x_319:
[C---:B------:R-:W-:Y:S01]  /*7d20*/  ISETP.GE.AND P0, PT, R0.reuse, 0x1, PT ;  /* 0x000000010000780c */ /* 0x040fe20003f06270 */
[----:B------:R-:W1:Y:S01]  /*7d30*/  SHFL.IDX PT, R4, R5, 0x1, 0x1c1f ;  /* 0x003c1f0005047f89 */ /* 0x000e6200000e0000 */
[----:B------:R-:W-:Y:S02]  /*7d40*/  ISETP.GE.AND P1, PT, R0, 0x2, PT ;  /* 0x000000020000780c */ /* 0x000fe40003f26270 */
[----:B------:R-:W-:Y:S02]  /*7d50*/  P2R R13, PR, RZ, 0x1 ;  /* 0x00000001ff0d7803 */ /* 0x000fe40000000000 */
[----:B------:R-:W-:Y:S02]  /*7d60*/  ISETP.GT.AND P0, PT, R2, RZ, !P0 ;  /* 0x000000ff0200720c */ /* 0x000fe40004704270 */
[----:B------:R-:W-:Y:S02]  /*7d70*/  P2R R12, PR, RZ, 0x2 ;  /* 0x00000002ff0c7803 */ /* 0x000fe40000000000 */
[----:B------:R-:W-:Y:S02]  /*7d80*/  ISETP.LT.OR P0, PT, R3, 0x1, P0 ;  /* 0x000000010300780c */ /* 0x000fe40000701670 */
        /* <DEDUP_REMOVED lines=9> */
[----:B------:R-:W-:Y:S02]  /*7e20*/  ISETP.LT.OR P0, PT, R3, 0x9, P0 ;  /* 0x000000090300780c */ /* 0x000fe40000701670 */
        /* <DEDUP_REMOVED lines=36> */
[--C-:B-1----:R-:W-:Y:S03]  /*8070*/  IMAD.IADD R2, R7, 0x1, R4.reuse ;  /* 0x0000000107027824 */ /* 0x102fe600078e0204 */
[----:B------:R-:W-:Y:S01]  /*8080*/  ISETP.LT.OR P0, PT, R3, 0x2a, P0 ;  /* 0x0000002a0300780c */ /* 0x000fe20000701670 */
[----:B------:R-:W-:Y:S03]  /*8090*/  IMAD.IADD R3, R6, 0x1, R4 ;  /* 0x0000000106037824 */ /* 0x000fe600078e0204 */
[----:B------:R-:W-:Y:S02]  /*80a0*/  FSEL R196, R16, -INF , !P0 ;  /* 0xff80000010c47808 */ /* 0x000fe40004000000 */
[----:B------:R-:W-:Y:S11]  /*80b0*/  ISETP.GE.AND P0, PT, R37, 0x1, PT ;  /* 0x000000012500780c */ /* 0x000ff60003f06270 */
[----:B------:R-:W-:Y:S02]  /*80c0*/  @!UPT UIADD3 URZ, URZ, URZ, URZ ;  /* 0x0000003f3f3ff290 */ /* 0x000fe4000fffe03f */
        /* <DEDUP_REMOVED lines=14> */
.L_x_325:
[----:B------:R-:W-:Y:S04]  /*81b0*/  MOV R14, c[0x0][0x32c] ;  /* 0x0000cb00000e7a02 */ /* 0x000fe80000000f00 */
[----:B------:R-:W-:Y:S11]  /*81c0*/  ISETP.NE.AND P0, PT, R14, 0x1, PT ;  /* 0x000000010e00780c */ /* 0x000ff60003f05270 */
[----:B------:R-:W-:Y:S02]  /*81d0*/  @!UPT UIADD3 URZ, URZ, URZ, URZ ;  /* 0x0000003f3f3ff290 */ /* 0x000fe4000fffe03f */
[----:B------:R-:W-:Y:S05]  /*81e0*/  @P0 IMAD.HI.U32 R14, R4, c[0x0][0x330], RZ ;  /* 0x0000cc00040e0a27 */ /* 0x000fea00078e00ff */
[----:B------:R-:W-:Y:S02]  /*81f0*/  @P0 SHF.R.U32.HI R4, RZ, c[0x0][0x334], R14 ;  /* 0x0000cd00ff040a19 */ /* 0x000fe4000001160e */
.L_x_326:
[----:B------:R-:W-:Y:S05]  /*8200*/  BSYNC B0 ;  /* 0x0000000000007941 */ /* 0x000fea0003800000 */
.L_x_324:
[----:B------:R-:W-:Y:S04]  /*8210*/  IMAD.IADD R14, R0, 0x1, -R36 ;  /* 0x00000001000e7824 */ /* 0x000fe800078e0a24 */
[----:B------:R-:W-:Y:S05]  /*8220*/  IMAD R4, R4, c[0x0][0x32c], R14 ;  /* 0x0000cb0004047a24 */ /* 0x000fea00078e020e */
[----:B------:R-:W-:Y:S02]  /*8230*/  IADD3 R14, R4, c[0x0][0x32c], RZ ;  /* 0x0000cb00040e7a10 */ /* 0x000fe40007ffe0ff */
[----:B------:R-:W-:Y:S02]  /*8240*/  IMNMX R2, R2, R4, !PT ;  /* 0x0000000402027217 */ /* 0x000fe40007800200 */
[----:B------:R-:W-:Y:S02]  /*8250*/  IMNMX R3, R3, R14, PT ;  /* 0x0000000e03037217 */ /* 0x000fe40003800200 */
.L_x_323:
        /* <DEDUP_REMOVED lines=61> */
.L_x_329:
[----:B------:R-:W-:Y:S04]  /*8630*/  MOV R14, c[0x0][0x32c] ;  /* 0x0000cb00000e7a02 */ /* 0x000fe80000000f00 */
[----:B------:R-:W-:Y:S11]  /*8640*/  ISETP.NE.AND P0, PT, R14, 0x1, PT ;  /* 0x000000010e00780c */ /* 0x000ff60003f05270 */
[----:B------:R-:W-:Y:S02]  /*8650*/  @!UPT UIADD3 URZ, URZ, URZ, URZ ;  /* 0x0000003f3f3ff290 */ /* 0x000fe4000fffe03f */
[----:B------:R-:W-:Y:S05]  /*8660*/  @P0 IMAD.HI.U32 R14, R4, c[0x0][0x330], RZ ;  /* 0x0000cc00040e0a27 */ /* 0x000fea00078e00ff */
[----:B------:R-:W-:Y:S02]  /*8670*/  @P0 SHF.R.U32.HI R4, RZ, c[0x0][0x334], R14 ;  /* 0x0000cd00ff040a19 */ /* 0x000fe4000001160e */
.L_x_330:
[----:B------:R-:W-:Y:S05]  /*8680*/  BSYNC B0 ;  /* 0x0000000000007941 */ /* 0x000fea0003800000 */
.L_x_328:
[----:B------:R-:W-:Y:S04]  /*8690*/  IMAD.IADD R14, R0, 0x1, -R36 ;  /* 0x00000001000e7824 */ /* 0x000fe800078e0a24 */
[----:B------:R-:W-:Y:S05]  /*86a0*/  IMAD R4, R4, c[0x0][0x32c], R14 ;  /* 0x0000cb0004047a24 */ /* 0x000fea00078e020e */
[----:B------:R-:W-:Y:S02]  /*86b0*/  IADD3 R14, R4, c[0x0][0x32c], RZ ;  /* 0x0000cb00040e7a10 */ /* 0x000fe40007ffe0ff */
[----:B------:R-:W-:Y:S02]  /*86c0*/  IMNMX R2, R2, R4, !PT ;  /* 0x0000000402027217 */ /* 0x000fe40007800200 */
[----:B------:R-:W-:Y:S02]  /*86d0*/  IMNMX R3, R3, R14, PT ;  /* 0x0000000e03037217 */ /* 0x000fe40003800200 */
.L_x_327:
        /* <DEDUP_REMOVED lines=61> */
.L_x_333:
[----:B------:R-:W-:Y:S04]  /*8ab0*/  MOV R5, c[0x0][0x32c] ;  /* 0x0000cb0000057a02 */ /* 0x000fe80000000f00 */
[----:B------:R-:W-:Y:S11]  /*8ac0*/  ISETP.NE.AND P0, PT, R5, 0x1, PT ;  /* 0x000000010500780c */ /* 0x000ff60003f05270 */
[----:B------:R-:W-:Y:S02]  /*8ad0*/  @!UPT UIADD3 URZ, URZ, URZ, URZ ;  /* 0x0000003f3f3ff290 */ /* 0x000fe4000fffe03f */
[----:B------:R-:W-:Y:S05]  /*8ae0*/  @P0 IMAD.HI.U32 R5, R4, c[0x0][0x330], RZ ;  /* 0x0000cc0004050a27 */ /* 0x000fea00078e00ff */
[----:B------:R-:W-:Y:S02]  /*8af0*/  @P0 SHF.R.U32.HI R4, RZ, c[0x0][0x334], R5 ;  /* 0x0000cd00ff040a19 */ /* 0x000fe40000011605 */
.L_x_334:
[----:B------:R-:W-:Y:S05]  /*8b00*/  BSYNC B0 ;  /* 0x0000000000007941 */ /* 0x000fea0003800000 */
.L_x_332:
[----:B------:R-:W-:Y:S04]  /*8b10*/  IMAD.IADD R0, R0, 0x1, -R36 ;  /* 0x0000000100007824 */ /* 0x000fe800078e0a24 */
[----:B------:R-:W-:Y:S05]  /*8b20*/  IMAD R4, R4, c[0x0][0x32c], R0 ;  /* 0x0000cb0004047a24 */ /* 0x000fea00078e0200 */
[----:B------:R-:W-:Y:S02]  /*8b30*/  IADD3 R0, R4, c[0x0][0x32c], RZ ;  /* 0x0000cb0004007a10 */ /* 0x000fe40007ffe0ff */
[----:B------:R-:W-:Y:S02]  /*8b40*/  IMNMX R2, R2, R4, !PT ;  /* 0x0000000402027217 */ /* 0x000fe40007800200 */
[----:B------:R-:W-:Y:S02]  /*8b50*/  IMNMX R3, R3, R0, PT ;  /* 0x0000000003037217 */ /* 0x000fe40003800200 */
.L_x_331:
[----:B------:R-:W-:Y:S01]  /*8b60*/  FMNMX.FTZ R106, R19, R101, !PT ;  /* 0x00000065136a7209 */ /* 0x000fe20007810000 */
[----:B------:R-:W-:Y:S01]  /*8b70*/  LDSM.16.MT88.4 R36, [R210+0x1880] ;  /* 0x00188000d224783b */ /* 0x000fe20000004200 */
        /* <DEDUP_REMOVED lines=20> */
[C---:B------:R-:W-:Y:S02]  /*8cc0*/  ISETP.LT.OR P0, PT, R3.reuse, 0x9, P0 ;  /* 0x000000090300780c */ /* 0x040fe40000701670 */
[----:B------:R-:W-:Y:S02]  /*8cd0*/  FMNMX.FTZ R106, R196, R106, !PT ;  /* 0x0000006ac46a7209 */ /* 0x000fe40007810000 */
[----:B------:R-:W-:Y:S02]  /*8ce0*/  FSEL R11, R184, -INF , !P0 ;  /* 0xff800000b80b7808 */ /* 0x000fe40004000000 */
[----:B------:R-:W-:Y:S01]  /*8cf0*/  ISETP.NE.AND P0, PT, R10, RZ, PT ;  /* 0x000000ff0a00720c */ /* 0x000fe20003f05270 */
[----:B------:R-:W1:Y:S03]  /*8d00*/  SHFL.BFLY PT, R0, R106, 0x2, 0x1f ;  /* 0x0c401f006a007f89 */ /* 0x000e6600000e0000 */
[----:B------:R-:W-:Y:S04]  /*8d10*/  ISETP.GT.AND P0, PT, R2, 0x9, !P0 ;  /* 0x000000090200780c */ /* 0x000fe80004704270 */
[----:B------:R-:W-:Y:S04]  /*8d20*/  ISETP.LT.OR P0, PT, R3, 0xa, P0 ;  /* 0x0000000a0300780c */ /* 0x000fe80000701670 */
[----:B------:R-:W-:Y:S02]  /*8d30*/  FSEL R10, R182, -INF , !P0 ;  /* 0xff800000b60a7808 */ /* 0x000fe40004000000 */
[----:B------:R-:W-:Y:S04]  /*8d40*/  ISETP.NE.AND P0, PT, R9, RZ, PT ;  /* 0x000000ff0900720c */ /* 0x000fe80003f05270 */
[----:B------:R-:W-:Y:S04]  /*8d50*/  ISETP.GT.AND P0, PT, R2, 0x10, !P0 ;  /* 0x000000100200780c */ /* 0x000fe80004704270 */
[C---:B------:R-:W-:Y:S02]  /*8d60*/  ISETP.LT.OR P0, PT, R3.reuse, 0x11, P0 ;  /* 0x000000110300780c */ /* 0x040fe40000701670 */
[----:B-1----:R-:W-:Y:S02]  /*8d70*/  FMNMX.FTZ R106, R106, R0, !PT ;  /* 0x000000006a6a7209 */ /* 0x002fe40007810000 */
[----:B------:R-:W-:Y:S02]  /*8d80*/  FSEL R172, R172, -INF , !P0 ;  /* 0xff800000acac7808 */ /* 0x000fe40004000000 */
[----:B------:R-:W-:Y:S01]  /*8d90*/  ISETP.GT.AND P0, PT, R2, 0x11, !P6 ;  /* 0x000000110200780c */ /* 0x000fe20007704270 */
[----:B------:R-:W1:Y:S01]  /*8da0*/  SHFL.BFLY PT, R0, R106, 0x1, 0x1f ;  /* 0x0c201f006a007f89 */ /* 0x000e6200000e0000 */
[----:B------:R-:W-:Y:S02]  /*8db0*/  ISETP.NE.AND P6, PT, R8, RZ, PT ;  /* 0x000000ff0800720c */ /* 0x000fe40003fc5270 */
[C---:B------:R-:W-:Y:S04]  /*8dc0*/  ISETP.LT.OR P0, PT, R3.reuse, 0x12, P0 ;  /* 0x000000120300780c */ /* 0x040fe80000701670 */
[----:B------:R-:W-:Y:S02]  /*8dd0*/  FSEL R174, R174, -INF , !P0 ;  /* 0xff800000aeae7808 */ /* 0x000fe40004000000 */
[----:B------:R-:W-:Y:S04]  /*8de0*/  ISETP.GT.AND P0, PT, R2, 0x18, !P5 ;  /* 0x000000180200780c */ /* 0x000fe80006f04270 */
[C---:B------:R-:W-:Y:S04]  /*8df0*/  ISETP.LT.OR P0, PT, R3.reuse, 0x19, P0 ;  /* 0x000000190300780c */ /* 0x040fe80000701670 */
[----:B------:R-:W-:Y:S02]  /*8e00*/  FSEL R178, R30, -INF , !P0 ;  /* 0xff8000001eb27808 */ /* 0x000fe40004000000 */
[----:B------:R-:W-:Y:S04]  /*8e10*/  ISETP.GT.AND P0, PT, R2, 0x19, !P4 ;  /* 0x000000190200780c */ /* 0x000fe80006704270 */
[----:B------:R-:W-:Y:S02]  /*8e20*/  ISETP.LT.OR P0, PT, R3, 0x1a, P0 ;  /* 0x0000001a0300780c */ /* 0x000fe40000701670 */
[----:B-1----:R-:W-:Y:S02]  /*8e30*/  FMNMX.FTZ R106, R106, R0, !PT ;  /* 0x000000006a6a7209 */ /* 0x002fe40007810000 */
[----:B------:R-:W-:Y:S02]  /*8e40*/  FMNMX.FTZ R0, R16, R103, !PT ;  /* 0x0000006710007209 */ /* 0x000fe40007810000 */
[----:B------:R-:W-:Y:S01]  /*8e50*/  FSEL R179, R31, -INF , !P0 ;  /* 0xff8000001fb37808 */ /* 0x000fe20004000000 */
[----:B------:R-:W-:Y:S01]  /*8e60*/  FMUL.FTZ R110, R106, c[0x0][0x2d0] ;  /* 0x0000b4006a6e7a20 */ /* 0x000fe20000410000 */
[----:B------:R-:W-:Y:S02]  /*8e70*/  FMNMX.FTZ R0, R20, R0, !PT ;  /* 0x0000000014007209 */ /* 0x000fe40007810000 */
[----:B------:R-:W-:Y:S02]  /*8e80*/  ISETP.GT.AND P0, PT, R2, 0x20, !P3 ;  /* 0x000000200200780c */ /* 0x000fe40005f04270 */
[----:B------:R-:W-:Y:S02]  /*8e90*/  FMNMX.FTZ R0, R21, R0, !PT ;  /* 0x0000000015007209 */ /* 0x000fe40007810000 */
[----:B------:R-:W-:Y:S02]  /*8ea0*/  ISETP.LT.OR P0, PT, R3, 0x21, P0 ;  /* 0x000000210300780c */ /* 0x000fe40000701670 */
[----:B------:R-:W-:Y:S02]  /*8eb0*/  FMNMX.FTZ R0, R22, R0, !PT ;  /* 0x0000000016007209 */ /* 0x000fe40007810000 */
[----:B------:R-:W-:Y:S02]  /*8ec0*/  FSEL R180, R42, -INF , !P0 ;  /* 0xff8000002ab47808 */ /* 0x000fe40004000000 */
        /* <DEDUP_REMOVED lines=15> */
[----:B------:R-:W-:Y:S03]  /*8fc0*/  ISETP.LT.OR P0, PT, R3, 0x2a, P0 ;  /* 0x0000002a0300780c */ /* 0x000fe60000701670 */
[----:B------:R-:W1:Y:S01]  /*8fd0*/  SHFL.BFLY PT, R2, R0, 0x2, 0x1f ;  /* 0x0c401f0000027f89 */ /* 0x000e6200000e0000 */
[----:B------:R-:W-:Y:S02]  /*8fe0*/  FSEL R109, R47, -INF , !P0 ;  /* 0xff8000002f6d7808 */ /* 0x000fe40004000000 */
[----:B------:R-:W-:Y:S04]  /*8ff0*/  FSETP.NEU.FTZ.AND P0, PT, R106, -INF , PT ;  /* 0xff8000006a00780b */ /* 0x000fe80003f1d000 */
[----:B------:R-:W-:Y:S02]  /*9000*/  FSEL R110, R110, RZ, P0 ;  /* 0x000000ff6e6e7208 */ /* 0x000fe40000000000 */
[----:B------:R-:W-:Y:S03]  /*9010*/  FSEL R3, R106, RZ, P0 ;  /* 0x000000ff6a037208 */ /* 0x000fe60000000000 */
[--C-:B------:R-:W-:Y:S02]  /*9020*/  FFMA.FTZ R6, R24, c[0x0][0x2d0], -R110.reuse ;  /* 0x0000b40018067a23 */ /* 0x100fe4000001086e */
[----:B------:R-:W-:Y:S02]  /*9030*/  FFMA.FTZ R7, R23, c[0x0][0x2d0], -R110 ;  /* 0x0000b40017077a23 */ /* 0x000fe4000001086e */
[----:B------:R2:W-:Y:S01]  /*9040*/  MUFU.EX2 R26, R6 ;  /* 0x00000006001a7308 */ /* 0x0005e20000000800 */
[----:B-1----:R-:W-:Y:S09]  /*9050*/  FMNMX.FTZ R0, R0, R2, !PT ;  /* 0x0000000200007209 */ /* 0x002ff20007810000 */
[----:B------:R-:W-:Y:S01]  /*9060*/  MUFU.EX2 R252, R7 ;  /* 0x0000000700fc7308 */ /* 0x000fe20000000800 */
[----:B------:R-:W1:Y:S02]  /*9070*/  SHFL.BFLY PT, R105, R0, 0x1, 0x1f ;  /* 0x0c201f0000697f89 */ /* 0x000e6400000e0000 */
[----:B-1----:R-:W-:Y:S02]  /*9080*/  FMNMX.FTZ R105, R0, R105, !PT ;  /* 0x0000006900697209 */ /* 0x002fe40007810000 */
[----:B------:R-:W-:Y:S02]  /*9090*/  FMNMX.FTZ R0, R14, R107, !PT ;  /* 0x0000006b0e007209 */ /* 0x000fe40007810000 */
[C---:B------:R-:W-:Y:S01]  /*90a0*/  FSETP.NEU.FTZ.AND P0, PT, R105.reuse, -INF , PT ;  /* 0xff8000006900780b */ /* 0x040fe20003f1d000 */
[----:B------:R-:W-:Y:S01]  /*90b0*/  FMUL.FTZ R111, R105, c[0x0][0x2d0] ;  /* 0x0000b400696f7a20 */ /* 0x000fe20000410000 */
[----:B------:R-:W-:Y:S02]  /*90c0*/  FMNMX.FTZ R0, R15, R0, !PT ;  /* 0x000000000f007209 */ /* 0x000fe40007810000 */
[----:B------:R-:W-:Y:S02]  /*90d0*/  FSEL R4, R105, RZ, P0 ;  /* 0x000000ff69047208 */ /* 0x000fe40000000000 */
[----:B------:R-:W-:Y:S02]  /*90e0*/  FMNMX.FTZ R0, R17, R0, !PT ;  /* 0x0000000011007209 */ /* 0x000fe40007810000 */
[----:B------:R-:W-:Y:S02]  /*90f0*/  FSEL R111, R111, RZ, P0 ;  /* 0x000000ff6f6f7208 */ /* 0x000fe40000000000 */
[----:B------:R-:W-:Y:S04]  /*9100*/  FMNMX.FTZ R0, R18, R0, !PT ;  /* 0x0000000012007209 */ /* 0x000fe80007810000 */
[----:B------:R-:W-:Y:S04]  /*9110*/  FMNMX.FTZ R0, R169, R0, !PT ;  /* 0x00000000a9007209 */ /* 0x000fe80007810000 */
[----:B------:R-:W-:Y:S04]  /*9120*/  FMNMX.FTZ R0, R171, R0, !PT ;  /* 0x00000000ab007209 */ /* 0x000fe80007810000 */
[----:B------:R-:W-:Y:S04]  /*9130*/  FMNMX.FTZ R0, R173, R0, !PT ;  /* 0x00000000ad007209 */ /* 0x000fe80007810000 */
[----:B------:R-:W-:Y:S04]  /*9140*/  FMNMX.FTZ R0, R175, R0, !PT ;  /* 0x00000000af007209 */ /* 0x000fe80007810000 */
[----:B------:R-:W-:Y:S04]  /*9150*/  FMNMX.FTZ R0, R187, R0, !PT ;  /* 0x00000000bb007209 */ /* 0x000fe80007810000 */
[----:B------:R-:W-:Y:S04]  /*9160*/  FMNMX.FTZ R0, R191, R0, !PT ;  /* 0x00000000bf007209 */ /* 0x000fe80007810000 */
[----:B------:R-:W-:Y:S04]  /*9170*/  FMNMX.FTZ R0, R194, R0, !PT ;  /* 0x00000000c2007209 */ /* 0x000fe80007810000 */
[----:B------:R-:W-:Y:S05]  /*9180*/  FMNMX.FTZ R0, R188, R0, !PT ;  /* 0x00000000bc007209 */ /* 0x000fea0007810000 */
[----:B------:R-:W1:Y:S02]  /*9190*/  SHFL.BFLY PT, R2, R0, 0x2, 0x1f ;  /* 0x0c401f0000027f89 */ /* 0x000e6400000e0000 */
[----:B-1----:R-:W-:Y:S06]  /*91a0*/  FMNMX.FTZ R0, R0, R2, !PT ;  /* 0x0000000200007209 */ /* 0x002fec0007810000 */
        /* <DEDUP_REMOVED lines=9> */
[----:B------:R-:W-:Y:S03]  /*9240*/  FMNMX.FTZ R0, R10, R0, !PT ;  /* 0x000000000a007209 */ /* 0x000fe60007810000 */
[----:B--2---:R-:W-:Y:S01]  /*9250*/  FFMA.FTZ R6, R17, c[0x0][0x2d0], -R164 ;  /* 0x0000b40011067a23 */ /* 0x004fe200000108a4 */
        /* <DEDUP_REMOVED lines=18> */
[----:B------:R-:W-:Y:S05]  /*9380*/  FSEL R165, R165, RZ, P0 ;  /* 0x000000ffa5a57208 */ /* 0x000fea0000000000 */
[----:B-1----:R-:W-:Y:S04]  /*9390*/  FFMA.FTZ R6, R11, c[0x0][0x2d0], -R165 ;  /* 0x0000b4000b067a23 */ /* 0x002fe800000108a5 */
[----:B------:R-:W-:Y:S01]  /*93a0*/  MUFU.EX2 R241, R6 ;  /* 0x0000000600f17308 */ /* 0x000fe20000000800 */
[----:B--2---:R-:W-:Y:S01]  /*93b0*/  FFMA.FTZ R0, R25, c[0x0][0x2d0], -R110 ;  /* 0x0000b40019007a23 */ /* 0x004fe2000001086e */
[----:B---3--:R-:W-:Y:S08]  /*93c0*/  F2FP.PACK_AB R160, R252, R251 ;  /* 0x000000fbfca0723e */ /* 0x008ff000000000ff */
[----:B------:R1:W-:Y:S02]  /*93d0*/  MUFU.EX2 R190, R0 ;  /* 0x0000000000be7308 */ /* 0x0003e40000000800 */
[--C-:B-1----:R-:W-:Y:S08]  /*93e0*/  FFMA.FTZ R0, R16, c[0x0][0x2d0], -R111.reuse ;  /* 0x0000b40010007a23 */ /* 0x102ff0000001086f */
        /* <DEDUP_REMOVED lines=19> */
[----:B--2---:R-:W-:Y:S01]  /*9520*/  FADD.FTZ R0, -R4, R103 ;  /* 0x0000006704007221 */ /* 0x004fe20000010100 */
[----:B------:R-:W-:Y:S01]  /*9530*/  MOV R103, R26 ;  /* 0x0000001a00677202 */ /* 0x000fe20000000f00 */
[----:B------:R-:W-:Y:S02]  /*9540*/  FFMA.FTZ R4, R12, c[0x0][0x2d0], -R165 ;  /* 0x0000b4000c047a23 */ /* 0x000fe400000108a5 */
[----:B------:R-:W-:Y:S01]  /*9550*/  FMUL.FTZ R0, R0, c[0x0][0x2d0] ;  /* 0x0000b40000007a20 */ /* 0x000fe20000410000 */
[----:B------:R-:W-:Y:S03]  /*9560*/  F2FP.PACK_AB R162, R190, R103 ;  /* 0x00000067bea2723e */ /* 0x000fe600000000ff */
        /* <DEDUP_REMOVED lines=14> */
[C---:B--2---:R-:W-:Y:S01]  /*9650*/  FMUL.FTZ R4, R101.reuse, R112 ;  /* 0x0000007065047220 */ /* 0x044fe20000410000 */
        /* <DEDUP_REMOVED lines=9> */
[----:B----4-:R-:W-:Y:S01]  /*96f0*/  FMUL.FTZ R6, R100, R114 ;  /* 0x0000007264067220 */ /* 0x010fe20000410000 */
[----:B------:R-:W-:Y:S01]  /*9700*/  F2FP.PACK_AB R114, R246, R245 ;  /* 0x000000f5f672723e */ /* 0x000fe200000000ff */
[C---:B------:R-:W-:Y:S02]  /*9710*/  FMUL.FTZ R7, R100.reuse, R115 ;  /* 0x0000007364077220 */ /* 0x040fe40000410000 */
[C---:B------:R-:W-:Y:S02]  /*9720*/  FMUL.FTZ R18, R100.reuse, R126 ;  /* 0x0000007e64127220 */ /* 0x040fe40000410000 */
[C---:B------:R-:W-:Y:S02]  /*9730*/  FMUL.FTZ R19, R100.reuse, R127 ;  /* 0x0000007f64137220 */ /* 0x040fe40000410000 */
[C---:B------:R-:W-:Y:S01]  /*9740*/  FMUL.FTZ R34, R100.reuse, R142 ;  /* 0x0000008e64227220 */ /* 0x040fe20000410000 */
[----:B------:R4:W5:Y:S01]  /*9750*/  MUFU.EX2 R3, R0 ;  /* 0x0000000000037308 */ /* 0x0009620000000800 */
[C---:B------:R-:W-:Y:S01]  /*9760*/  FMUL.FTZ R35, R100.reuse, R143 ;  /* 0x0000008f64237220 */ /* 0x040fe20000410000 */
[----:B------:R-:W-:Y:S01]  /*9770*/  LDSM.16.MT88.4 R124, [R210+0x1c80] ;  /* 0x001c8000d27c783b */ /* 0x000fe20000004200 */
[C---:B------:R-:W-:Y:S02]  /*9780*/  FMUL.FTZ R50, R100.reuse, R158 ;  /* 0x0000009e64327220 */ /* 0x040fe40000410000 */
[C---:B------:R-:W-:Y:S02]  /*9790*/  FMUL.FTZ R51, R100.reuse, R159 ;  /* 0x0000009f64337220 */ /* 0x040fe40000410000 */
[C---:B------:R-:W-:Y:S02]  /*97a0*/  FMUL.FTZ R54, R100.reuse, R54 ;  /* 0x0000003664367220 */ /* 0x040fe40000410000 */
[C---:B------:R-:W-:Y:S01]  /*97b0*/  FMUL.FTZ R55, R100.reuse, R55 ;  /* 0x0000003764377220 */ /* 0x040fe20000410000 */
[----:B------:R-:W-:Y:S01]  /*97c0*/  LDSM.16.MT88.4 R140, [R210+0x2080] ;  /* 0x00208000d28c783b */ /* 0x000fe20000004200 */
[C---:B------:R-:W-:Y:S02]  /*97d0*/  FMUL.FTZ R66, R100.reuse, R66 ;  /* 0x0000004264427220 */ /* 0x040fe40000410000 */
[----:B------:R-:W-:Y:S02]  /*97e0*/  FMUL.FTZ R67, R100, R67 ;  /* 0x0000004364437220 */ /* 0x000fe40000410000 */
        /* <DEDUP_REMOVED lines=20> */
[C---:B------:R-:W-:Y:S01]  /*9930*/  FMUL.FTZ R57, R3.reuse, R57 ;  /* 0x0000003903397220 */ /* 0x040fe20000410000 */
        /* <DEDUP_REMOVED lines=12> */
[C---:B------:R-:W-:Y:S02]  /*9a00*/  FMUL.FTZ R77, R3.reuse, R77 ;  /* 0x0000004d034d7220 */ /* 0x040fe40000410000 */
[C---:B------:R-:W-:Y:S02]  /*9a10*/  FMUL.FTZ R98, R100.reuse, R98 ;  /* 0x0000006264627220 */ /* 0x040fe40000410000 */
[C---:B------:R-:W-:Y:S02]  /*9a20*/  FMUL.FTZ R99, R100.reuse, R99 ;  /* 0x0000006364637220 */ /* 0x040fe40000410000 */
[C---:B------:R-:W-:Y:S02]  /*9a30*/  FMUL.FTZ R86, R100.reuse, R86 ;  /* 0x0000005664567220 */ /* 0x040fe40000410000 */
[----:B------:R-:W-:Y:S02]  /*9a40*/  FMUL.FTZ R87, R100, R87 ;  /* 0x0000005764577220 */ /* 0x000fe40000410000 */
[----:B------:R-:W-:Y:S02]  /*9a50*/  FMUL.FTZ R88, R3, R88 ;  /* 0x0000005803587220 */ /* 0x000fe40000410000 */
[--C-:B-1----:R-:W-:Y:S02]  /*9a60*/  FFMA.FTZ R2, R41, c[0x0][0x2d0], -R110.reuse ;  /* 0x0000b40029027a23 */ /* 0x102fe4000001086e */
[C---:B------:R-:W-:Y:S02]  /*9a70*/  FMUL.FTZ R41, R3.reuse, R149 ;  /* 0x0000009503297220 */ /* 0x040fe40000410000 */
        /* <DEDUP_REMOVED lines=25> */
[----:B------:R-:W-:Y:S02]  /*9c10*/  FMUL.FTZ R48, R101, R156 ;  /* 0x0000009c65307220 */ /* 0x000fe40000410000 */
[C---:B------:R-:W-:Y:S02]  /*9c20*/  FMUL.FTZ R43, R0.reuse, R151 ;  /* 0x00000097002b7220 */ /* 0x040fe40000410000 */
[-C--:B------:R-:W-:Y:S01]  /*9c30*/  HMMA.16816.F32 R20, R160, R36.reuse, R20 ;  /* 0x00000024a014723c */ /* 0x080fe20000001814 */
[C---:B------:R-:W-:Y:S02]  /*9c40*/  FMUL.FTZ R46, R0.reuse, R154 ;  /* 0x0000009a002e7220 */ /* 0x040fe40000410000 */
[C---:B------:R-:W-:Y:S02]  /*9c50*/  FMUL.FTZ R47, R0.reuse, R155 ;  /* 0x0000009b002f7220 */ /* 0x040fe40000410000 */
[C---:B------:R-:W-:Y:S02]  /*9c60*/  FMUL.FTZ R58, R0.reuse, R58 ;  /* 0x0000003a003a7220 */ /* 0x040fe40000410000 */
        /* <DEDUP_REMOVED lines=23> */
[----:B------:R-:W-:Y:S02]  /*9de0*/  FMUL.FTZ R93, R3, R93 ;  /* 0x0000005d035d7220 */ /* 0x000fe40000410000 */
[C---:B------:R-:W-:Y:S02]  /*9df0*/  FMUL.FTZ R94, R0.reuse, R94 ;  /* 0x0000005e005e7220 */ /* 0x040fe40000410000 */
[----:B------:R-:W-:Y:S01]  /*9e00*/  FMUL.FTZ R95, R0, R95 ;  /* 0x0000005f005f7220 */ /* 0x000fe20000410000 */
[C---:B------:R-:W-:Y:S08]  /*9e10*/  HMMA.16816.F32 R40, R112.reuse, R116, R40 ;  /* 0x000000747028723c */ /* 0x040ff00000001828 */
        /* <DEDUP_REMOVED lines=76> */
[----:B------:R-:W-:Y:S01]  /*a2e0*/  MOV R195, R190 ;  /* 0x000000be00c37202 */ /* 0x000fe20000000f00 */
[----:B------:R-:W-:Y:S01]  /*a2f0*/  FFMA.FTZ R110, R196, c[0x0][0x2d0], -R110 ;  /* 0x0000b400c46e7a23 */ /* 0x000fe2000001086e */
[----:B------:R2:W-:Y:S01]  /*a300*/  MUFU.EX2 R190, R2 ;  /* 0x0000000200be7308 */ /* 0x0005e20000000800 */
[----:B------:R-:W3:Y:S01]  /*a310*/  LDL.LU R196, [R1+0x14] ;  /* 0x0000140001c47983 */ /* 0x000ee20000300800 */
[C---:B------:R-:W-:Y:S08]  /*a320*/  HMMA.16816.F32 R64, R112.reuse, R118, R64 ;  /* 0x000000767040723c */ /* 0x040ff00000001840 */
[-C--:B-1----:R-:W-:Y:S01]  /*a330*/  HMMA.16816.F32 R68, R112, R124.reuse, R68 ;  /* 0x0000007c7044723c */ /* 0x082fe20000001844 */
[----:B------:R-:W1:Y:S07]  /*a340*/  MUFU.EX2 R189, R110 ;  /* 0x0000006e00bd7308 */ /* 0x000e6e0000000800 */
[C---:B------:R-:W-:Y:S01]  /*a350*/  HMMA.16816.F32 R72, R120.reuse, R124, R72 ;  /* 0x0000007c7848723c */ /* 0x040fe20000001848 */
[--C-:B--2---:R-:W-:Y:S03]  /*a360*/  FFMA.FTZ R2, R192, c[0x0][0x2d0], -R111.reuse ;  /* 0x0000b400c0027a23 */ /* 0x104fe6000001086f */
[----:B------:R-:W-:Y:S04]  /*a370*/  MOV R192, R103 ;  /* 0x0000006700c07202 */ /* 0x000fe80000000f00 */
[-C--:B------:R-:W-:Y:S01]  /*a380*/  HMMA.16816.F32 R76, R120, R126.reuse, R76 ;  /* 0x0000007e784c723c */ /* 0x080fe2000000184c */
[----:B------:R-:W-:Y:S01]  /*a390*/  FFMA.FTZ R111, R193, c[0x0][0x2d0], -R111 ;  /* 0x0000b400c16f7a23 */ /* 0x000fe2000001086f */
[----:B------:R2:W-:Y:S01]  /*a3a0*/  MUFU.EX2 R186, R2 ;  /* 0x0000000200ba7308 */ /* 0x0005e20000000800 */
[----:B------:R-:W5:Y:S05]  /*a3b0*/  LDL.LU R193, [R1+0x10] ;  /* 0x0000100001c17983 */ /* 0x000f6a0000300800 */
[C---:B------:R-:W-:Y:S01]  /*a3c0*/  HMMA.16816.F32 R80, R112.reuse, R126, R80 ;  /* 0x0000007e7050723c */ /* 0x040fe20000001850 */
[----:B-1----:R-:W-:Y:S03]  /*a3d0*/  F2FP.PACK_AB R110, R189, R190 ;  /* 0x000000bebd6e723e */ /* 0x002fe600000000ff */
[----:B------:R-:W1:Y:S04]  /*a3e0*/  MUFU.EX2 R185, R111 ;  /* 0x0000006f00b97308 */ /* 0x000e680000000800 */
[-C--:B----4-:R-:W-:Y:S08]  /*a3f0*/  HMMA.16816.F32 R84, R112, R128.reuse, R84 ;  /* 0x000000807054723c */ /* 0x090ff00000001854 */
[C---:B------:R-:W-:Y:S01]  /*a400*/  HMMA.16816.F32 R88, R120.reuse, R128, R88 ;  /* 0x000000807858723c */ /* 0x040fe20000001858 */
[--C-:B--2---:R-:W-:Y:S02]  /*a410*/  FFMA.FTZ R2, R187, c[0x0][0x2d0], -R164.reuse ;  /* 0x0000b400bb027a23 */ /* 0x104fe400000108a4 */
[----:B------:R-:W2:Y:S05]  /*a420*/  LDL.LU R187, [R1+0x8] ;  /* 0x0000080001bb7983 */ /* 0x000eaa0000300800 */
[-C--:B------:R-:W-:Y:S01]  /*a430*/  HMMA.16816.F32 R92, R120, R130.reuse, R92 ;  /* 0x00000082785c723c */ /* 0x080fe2000000185c */
[----:B------:R4:W-:Y:S03]  /*a440*/  MUFU.EX2 R183, R2 ;  /* 0x0000000200b77308 */ /* 0x0009e60000000800 */
[----:B-1----:R-:W-:Y:S04]  /*a450*/  F2FP.PACK_AB R111, R185, R186 ;  /* 0x000000bab96f723e */ /* 0x002fe800000000ff */
[----:B------:R-:W-:Y:S01]  /*a460*/  HMMA.16816.F32 R96, R112, R130, R96 ;  /* 0x000000827060723c */ /* 0x000fe20000001860 */
[--C-:B----4-:R-:W-:Y:S02]  /*a470*/  FFMA.FTZ R2, R191, c[0x0][0x2d0], -R164.reuse ;  /* 0x0000b400bf027a23 */ /* 0x110fe400000108a4 */
[----:B------:R-:W2:Y:S02]  /*a480*/  LDL.LU R191, [R1+0xc] ;  /* 0x00000c0001bf7983 */ /* 0x000ea40000300800 */
[----:B------:R1:W1:Y:S02]  /*a490*/  MUFU.EX2 R179, R2 ;  /* 0x0000000200b37308 */ /* 0x0002640000000800 */
[--C-:B-1----:R-:W-:Y:S01]  /*a4a0*/  FFMA.FTZ R2, R194, c[0x0][0x2d0], -R164.reuse ;  /* 0x0000b400c2027a23 */ /* 0x102fe200000108a4 */
[----:B------:R-:W-:Y:S01]  /*a4b0*/  F2FP.PACK_AB R160, R179, R183 ;  /* 0x000000b7b3a0723e */ /* 0x000fe200000000ff */
[----:B------:R-:W-:Y:S06]  /*a4c0*/  FFMA.FTZ R164, R188, c[0x0][0x2d0], -R164 ;  /* 0x0000b400bca47a23 */ /* 0x000fec00000108a4 */
[----:B------:R1:W-:Y:S10]  /*a4d0*/  MUFU.EX2 R181, R2 ;  /* 0x0000000200b57308 */ /* 0x0003f40000000800 */
[----:B------:R-:W1:Y:S02]  /*a4e0*/  MUFU.EX2 R178, R164 ;  /* 0x000000a400b27308 */ /* 0x000e640000000800 */
[--C-:B-1----:R-:W-:Y:S08]  /*a4f0*/  FFMA.FTZ R2, R180, c[0x0][0x2d0], -R165.reuse ;  /* 0x0000b400b4027a23 */ /* 0x102ff000000108a5 */
[----:B------:R1:W-:Y:S01]  /*a500*/  MUFU.EX2 R173, R2 ;  /* 0x0000000200ad7308 */ /* 0x0003e20000000800 */
[----:B------:R-:W-:Y:S01]  /*a510*/  F2FP.PACK_AB R162, R178, R181 ;  /* 0x000000b5b2a2723e */ /* 0x000fe200000000ff */
[--C-:B-1----:R-:W-:Y:S08]  /*a520*/  FFMA.FTZ R2, R182, c[0x0][0x2d0], -R165.reuse ;  /* 0x0000b400b6027a23 */ /* 0x102ff000000108a5 */
[----:B------:R1:W1:Y:S02]  /*a530*/  MUFU.EX2 R172, R2 ;  /* 0x0000000200ac7308 */ /* 0x0002640000000800 */
[--C-:B-1----:R-:W-:Y:S01]  /*a540*/  FFMA.FTZ R2, R184, c[0x0][0x2d0], -R165.reuse ;  /* 0x0000b400b8027a23 */ /* 0x102fe200000108a5 */
[----:B------:R-:W-:Y:S01]  /*a550*/  F2FP.PACK_AB R161, R172, R173 ;  /* 0x000000adaca1723e */ /* 0x000fe200000000ff */
        /* <DEDUP_REMOVED lines=8> */
[C---:B------:R-:W-:Y:S02]  /*a5e0*/  HMMA.16816.F32 R116, R160.reuse, R132, R8 ;  /* 0x00000084a074723c */ /* 0x040fe40000001808 */
[----:B------:R-:W4:Y:S06]  /*a5f0*/  LDL R11, [R1+0x24] ;  /* 0x00002400010b7983 */ /* 0x000f2c0000100800 */
        /* <DEDUP_REMOVED lines=11> */
[----:B-----5:R-:W-:Y:S04]  /*a6b0*/  FFMA.FTZ R3, R3, R193, R243 ;  /* 0x000000c103037223 */ /* 0x020fe800000100f3 */
[----:B------:R-:W-:Y:S03]  /*a6c0*/  FADD.FTZ R3, R244, R3 ;  /* 0x00000003f4037221 */ /* 0x000fe60000010000 */
[C---:B------:R-:W-:Y:S01]  /*a6d0*/  HMMA.16816.F32 R56, R160.reuse, R164, R56 ;  /* 0x000000a4a038723c */ /* 0x040fe20000001838 */
[----:B------:R-:W-:Y:S03]  /*a6e0*/  FADD.FTZ R8, R245, R3 ;  /* 0x00000003f5087221 */ /* 0x000fe60000010000 */
[----:B---3--:R-:W-:Y:S02]  /*a6f0*/  FFMA.FTZ R3, R0, R196, R239 ;  /* 0x000000c400037223 */ /* 0x008fe400000100ef */
[----:B------:R-:W-:Y:S02]  /*a700*/  FADD.FTZ R0, R246, R8 ;  /* 0x00000008f6007221 */ /* 0x000fe40000010000 */
[----:B------:R-:W-:Y:S01]  /*a710*/  FADD.FTZ R3, R240, R3 ;  /* 0x00000003f0037221 */ /* 0x000fe20000010000 */
[-C--:B------:R-:W-:Y:S03]  /*a720*/  HMMA.16816.F32 R60, R160, R166.reuse, R60 ;  /* 0x000000a6a03c723c */ /* 0x080fe6000000183c */
[----:B------:R-:W-:Y:S02]  /*a730*/  FADD.FTZ R3, R241, R3 ;  /* 0x00000003f1037221 */ /* 0x000fe40000010000 */
[----:B------:R-:W-:Y:S01]  /*a740*/  FADD.FTZ R8, R224, R0 ;  /* 0x00000000e0087221 */ /* 0x000fe20000010000 */
[----:B------:R-:W-:Y:S01]  /*a750*/  IADD3 R224, R204, -0x1, RZ ;  /* 0xffffffffcce07810 */ /* 0x000fe20007ffe0ff */
[----:B------:R-:W-:Y:S01]  /*a760*/  FADD.FTZ R3, R242, R3 ;  /* 0x00000003f2037221 */ /* 0x000fe20000010000 */
[C---:B------:R-:W-:Y:S01]  /*a770*/  HMMA.16816.F32 R64, R108.reuse, R166, R64 ;  /* 0x000000a66c40723c */ /* 0x040fe20000001840 */
[----:B--2---:R-:W-:Y:S03]  /*a780*/  FFMA.FTZ R100, R100, R187, R247 ;  /* 0x000000bb64647223 */ /* 0x004fe600000100f7 */
[----:B------:R-:W-:Y:S02]  /*a790*/  FADD.FTZ R3, R177, R3 ;  /* 0x00000003b1037221 */ /* 0x000fe40000010000 */
[----:B------:R-:W-:Y:S02]  /*a7a0*/  FADD.FTZ R100, R248, R100 ;  /* 0x00000064f8647221 */ /* 0x000fe40000010000 */
[-C--:B------:R-:W-:Y:S04]  /*a7b0*/  HMMA.16816.F32 R68, R108, R168.reuse, R68 ;  /* 0x000000a86c44723c */ /* 0x080fe80000001844 */
[----:B------:R-:W-:Y:S02]  /*a7c0*/  FADD.FTZ R100, R249, R100 ;  /* 0x00000064f9647221 */ /* 0x000fe40000010000 */
[----:B------:R-:W-:Y:S02]  /*a7d0*/  FADD.FTZ R3, R176, R3 ;  /* 0x00000003b0037221 */ /* 0x000fe40000010000 */
[C---:B------:R-:W-:Y:S04]  /*a7e0*/  HMMA.16816.F32 R72, R160.reuse, R168, R72 ;  /* 0x000000a8a048723c */ /* 0x040fe80000001848 */
[----:B------:R-:W-:Y:S04]  /*a7f0*/  FADD.FTZ R3, R174, R3 ;  /* 0x00000003ae037221 */ /* 0x000fe80000010000 */
[----:B------:R-:W-:Y:S01]  /*a800*/  FADD.FTZ R3, R175, R3 ;  /* 0x00000003af037221 */ /* 0x000fe20000010000 */
[-C--:B------:R-:W-:Y:S03]  /*a810*/  HMMA.16816.F32 R76, R160, R170.reuse, R76 ;  /* 0x000000aaa04c723c */ /* 0x080fe6000000184c */
[----:B------:R-:W-:Y:S05]  /*a820*/  FFMA.FTZ R101, R101, R191, R251 ;  /* 0x000000bf65657223 */ /* 0x000fea00000100fb */
[C---:B------:R-:W-:Y:S01]  /*a830*/  HMMA.16816.F32 R80, R108.reuse, R170, R80 ;  /* 0x000000aa6c50723c */ /* 0x040fe20000001850 */
[----:B------:R-:W-:Y:S03]  /*a840*/  FADD.FTZ R2, R252, R101 ;  /* 0x00000065fc027221 */ /* 0x000fe60000010000 */
[----:B------:R-:W-:Y:S01]  /*a850*/  MOV R101, R106 ;  /* 0x0000006a00657202 */ /* 0x000fe20000000f00 */
[----:B------:R-:W-:Y:S03]  /*a860*/  FADD.FTZ R2, R192, R2 ;  /* 0x00000002c0027221 */ /* 0x000fe60000010000 */
        /* <DEDUP_REMOVED lines=17> */
[----:B------:R-:W-:Y:S01]  /*a980*/  FADD.FTZ R8, R201, R2 ;  /* 0x00000002c9087221 */ /* 0x000fe20000010000 */
[----:B------:R-:W-:Y:S01]  /*a990*/  MOV R108, R102 ;  /* 0x00000066006c7202 */ /* 0x000fe20000000f00 */
        /* <DEDUP_REMOVED lines=21> */
[----:B------:R1:W-:Y:S01]  /*aaf0*/  STL [R1+0x14], R0 ;  /* 0x0000140001007387 */ /* 0x0003e20000100800 */
[----:B----4-:R-:W-:Y:S02]  /*ab00*/  ISETP.GT.AND P0, PT, R204, R11, PT ;  /* 0x0000000bcc00720c */ /* 0x010fe40003f04270 */
[----:B------:R-:W-:Y:S11]  /*ab10*/  MOV R204, R224 ;  /* 0x000000e000cc7202 */ /* 0x000ff60000000f00 */
[----:B-1----:R-:W-:-:S05]  /*ab20*/  @P0 BRA `(.L_x_335) ;  /* 0xffffb95000000947 */ /* 0x002fca000383ffff */
.L_x_314:
[----:B------:R-:W-:Y:S01]  /*ab30*/  IMAD.MOV.U32 R0, RZ, RZ, c[0x0][0x2c4] ;  /* 0x0000b100ff007624 */ /* 0x000fe200078e00ff */
[----:B------:R-:W-:Y:S01]  /*ab40*/  IADD3 R2, R229, 0x1, -R230 ;  /* 0x00000001e5027810 */ /* 0x000fe20007ffe8e6 */
[----:B------:R-:W-:-:S03]  /*ab50*/  IMAD.MOV.U32 R4, RZ, RZ, c[0x0][0x32c] ;  /* 0x0000cb00ff047624 */ /* 0x000fc600078e00ff */
[----:B------:R-:W-:Y:S02]  /*ab60*/  ISETP.NE.AND P1, PT, R0, 0x1, PT ;  /* 0x000000010000780c */ /* 0x000fe40003f25270 */
[----:B------:R-:W2:Y:S01]  /*ab70*/  S2R R0, SR_CTAID.X ;  /* 0x0000000000007919 */ /* 0x000ea20000002500 */
[----:B------:R-:W-:Y:S02]  /*ab80*/  ISETP.GE.AND P0, PT, R4, 0x1, PT ;  /* 0x000000010400780c */ /* 0x000fe40003f06270 */
[----:B--2---:R-:W-:-:S08]  /*ab90*/  LEA R0, R0, 0x7f, 0x7 ;  /* 0x0000007f00007811 */ /* 0x004fd000078e38ff */
[----:B-1----:R-:W-:-:S05]  /*aba0*/  @P1 IMAD.HI.U32 R3, R0, c[0x0][0x2c8], RZ ;  /* 0x0000b20000031a27 */ /* 0x002fca00078e00ff */
[----:B------:R-:W-:-:S05]  /*abb0*/  @P1 SHF.R.U32.HI R0, RZ, c[0x0][0x2cc], R3 ;  /* 0x0000b300ff001a19 */ /* 0x000fca0000011603 */
[----:B------:R-:W-:-:S05]  /*abc0*/  IMAD.IADD R0, R2, 0x1, R0 ;  /* 0x0000000102007824 */ /* 0x000fca00078e0200 */
[----:B------:R-:W-:Y:S01]  /*abd0*/  IADD3 R2, R0, -c[0x0][0x324], RZ ;  /* 0x8000c90000027a10 */ /* 0x000fe20007ffe0ff */
[----:B------:R-:W-:Y:S05]  /*abe0*/  @!P0 BRA `(.L_x_336) ;  /* 0x000000f000008947 */ /* 0x000fea0003800000 */
        /* <DEDUP_REMOVED lines=9> */
.L_x_337:
[----:B------:R-:W-:-:S04]  /*ac80*/  MOV R3, 0x1 ;  /* 0x0000000100037802 */ /* 0x000fc80000000f00 */
[----:B------:R-:W-:-:S13]  /*ac90*/  ISETP.NE.AND P0, PT, R3, c[0x0][0x32c], PT ;  /* 0x0000cb0003007a0c */ /* 0x000fda0003f05270 */
[----:B------:R-:W-:-:S05]  /*aca0*/  @P0 IMAD.HI.U32 R3, R0, c[0x0][0x330], RZ ;  /* 0x0000cc0000030a27 */ /* 0x000fca00078e00ff */
[----:B------:R-:W-:-:S05]  /*acb0*/  @P0 SHF.R.U32.HI R0, RZ, c[0x0][0x334], R3 ;  /* 0x0000cd00ff000a19 */ /* 0x000fca0000011603 */
.L_x_338:
[----:B------:R-:W-:-:S05]  /*acc0*/  IMAD R0, R0, c[0x0][0x32c], RZ ;  /* 0x0000cb0000007a24 */ /* 0x000fca00078e02ff */
[----:B------:R-:W-:-:S03]  /*acd0*/  IMNMX R2, R2, R0, !PT ;  /* 0x0000000002027217 */ /* 0x000fc60007800200 */
.L_x_336:
[----:B------:R-:W2:Y:S01]  /*ace0*/  LDL R3, [R1+0x18] ;  /* 0x0000180001037983 */ /* 0x000ea20000100800 */
[----:B------:R-:W-:-:S05]  /*acf0*/  IADD3 R2, R2, 0x2f, RZ ;  /* 0x0000002f02027810 */ /* 0x000fca0007ffe0ff */
[----:B------:R-:W-:-:S05]  /*ad00*/  IMAD.HI R2, R2, 0x2aaaaaab, RZ ;  /* 0x2aaaaaab02027827 */ /* 0x000fca00078e02ff */
[----:B------:R-:W-:-:S04]  /*ad10*/  SHF.R.U32.HI R0, RZ, 0x1f, R2 ;  /* 0x0000001fff007819 */ /* 0x000fc80000011602 */
[----:B------:R-:W-:-:S04]  /*ad20*/  LEA.HI.SX32 R0, R2, R0, 0x1d ;  /* 0x0000000002007211 */ /* 0x000fc800078feaff */
[----:B--2---:R-:W-:-:S04]  /*ad30*/  IMNMX R3, R3, R0, !PT ;  /* 0x0000000003037217 */ /* 0x004fc80007800200 */
[----:B------:R-:W-:Y:S01]  /*ad40*/  ISETP.GE.AND P0, PT, R224, R3, PT ;  /* 0x00000003e000720c */ /* 0x000fe20003f06270 */
[----:B------:R1:W-:-:S12]  /*ad50*/  STL [R1], R3 ;  /* 0x0000000301007387 */ /* 0x0003d80000100800 */
        /* <DEDUP_REMOVED lines=20> */
.L_x_344:
        /* <DEDUP_REMOVED lines=64> */
.L_x_386:
        /* <DEDUP_REMOVED lines=18> */
.L_x_341:
[----:B------:R-:W-:Y:S05]  /*b3c0*/  BSYNC B0 ;  /* 0x0000000000007941 */ /* 0x000fea0003800000 */
.L_x_340:
[----:B-1-34-:R-:W0:Y:S01]  /*b3d0*/  LDGDEPBAR ;  /* 0x00000000000079af */ /* 0x01ae220000000000 */
[----:B------:R-:W-:Y:S01]  /*b3e0*/  WARPSYNC 0xffffffff ;  /* 0xffffffff00007948 */ /* 0x000fe20003800000 */
[-C--:B------:R-:W-:Y:S06]  /*b3f0*/  HMMA.16816.F32 R4, R48, R16.reuse, RZ ;  /* 0x000000103004723c */ /* 0x080fec00000018ff */
[----:B------:R-:W2:Y:S02]  /*b400*/  LDL R2, [R1+0x18] ;  /* 0x0000180001027983 */ /* 0x000ea40000100800 */
[C---:B------:R-:W-:Y:S02]  /*b410*/  HMMA.16816.F32 R8, R44.reuse, R16, RZ ;  /* 0x000000102c08723c */ /* 0x040fe400000018ff */
[----:B------:R-:W-:Y:S06]  /*b420*/  LDSM.16.M88.4 R184, [R211+0x9080] ;  /* 0x00908000d3b8783b */ /* 0x000fec0000000200 */
[-C--:B------:R-:W-:Y:S02]  /*b430*/  HMMA.16816.F32 R12, R44, R18.reuse, RZ ;  /* 0x000000122c0c723c */ /* 0x080fe400000018ff */
[----:B------:R-:W-:Y:S06]  /*b440*/  LDSM.16.M88.4 R188, [R208+0x4c80] ;  /* 0x004c8000d0bc783b */ /* 0x000fec0000000200 */
[C---:B------:R-:W-:Y:S02]  /*b450*/  HMMA.16816.F32 R16, R48.reuse, R18, RZ ;  /* 0x000000123010723c */ /* 0x040fe400000018ff */
[----:B------:R-:W-:Y:S06]  /*b460*/  LDSM.16.M88.4 R192, [R208+0x5080] ;  /* 0x00508000d0c0783b */ /* 0x000fec0000000200 */
[-C--:B------:R-:W-:Y:S02]  /*b470*/  HMMA.16816.F32 R20, R48, R32.reuse, RZ ;  /* 0x000000203014723c */ /* 0x080fe400000018ff */
[----:B------:R-:W-:Y:S06]  /*b480*/  LDSM.16.M88.4 R196, [R212+0x9080] ;  /* 0x00908000d4c4783b */ /* 0x000fec0000000200 */
[C---:B------:R-:W-:Y:S08]  /*b490*/  HMMA.16816.F32 R24, R44.reuse, R32, RZ ;  /* 0x000000202c18723c */ /* 0x040ff000000018ff */
[-C--:B------:R-:W-:Y:S08]  /*b4a0*/  HMMA.16816.F32 R28, R44, R34.reuse, RZ ;  /* 0x000000222c1c723c */ /* 0x080ff000000018ff */
[C---:B------:R-:W-:Y:S08]  /*b4b0*/  HMMA.16816.F32 R32, R48.reuse, R34, RZ ;  /* 0x000000223020723c */ /* 0x040ff000000018ff */
[-C--:B------:R-:W-:Y:S08]  /*b4c0*/  HMMA.16816.F32 R36, R48, R160.reuse, RZ ;  /* 0x000000a03024723c */ /* 0x080ff000000018ff */
[C---:B------:R-:W-:Y:S08]  /*b4d0*/  HMMA.16816.F32 R40, R44.reuse, R160, RZ ;  /* 0x000000a02c28723c */ /* 0x040ff000000018ff */
[-C--:B------:R-:W-:Y:S08]  /*b4e0*/  HMMA.16816.F32 R44, R44, R162.reuse, RZ ;  /* 0x000000a22c2c723c */ /* 0x080ff000000018ff */
[----:B------:R-:W-:Y:S01]  /*b4f0*/  HMMA.16816.F32 R48, R48, R162, RZ ;  /* 0x000000a23030723c */ /* 0x000fe200000018ff */
[----:B------:R-:W-:Y:S07]  /*b500*/  LDSM.16.M88.4 R160, [R211+0x8080] ;  /* 0x00808000d3a0783b */ /* 0x000fee0000000200 */
        /* <DEDUP_REMOVED lines=9> */
[----:B------:R-:W-:Y:S07]  /*b5a0*/  LDSM.16.M88.4 R176, [R219] ;  /* 0x00000000dbb0783b */ /* 0x000fee0000000200 */
[-C--:B------:R-:W-:Y:S08]  /*b5b0*/  HMMA.16816.F32 R36, R164, R180.reuse, R36 ;  /* 0x000000b4a424723c */ /* 0x080ff00000001824 */
[C---:B------:R-:W-:Y:S08]  /*b5c0*/  HMMA.16816.F32 R40, R172.reuse, R180, R40 ;  /* 0x000000b4ac28723c */ /* 0x040ff00000001828 */
[-C--:B------:R-:W-:Y:S01]  /*b5d0*/  HMMA.16816.F32 R44, R172, R182.reuse, R44 ;  /* 0x000000b6ac2c723c */ /* 0x080fe2000000182c */
[----:B------:R-:W3:Y:S07]  /*b5e0*/  LDSM.16.M88.4 R172, [R212+0x8080] ;  /* 0x00808000d4ac783b */ /* 0x000eee0000000200 */
[----:B------:R-:W-:Y:S01]  /*b5f0*/  HMMA.16816.F32 R48, R164, R182, R48 ;  /* 0x000000b6a430723c */ /* 0x000fe20000001830 */
[----:B------:R-:W4:Y:S08]  /*b600*/  LDSM.16.M88.4 R164, [R218] ;  /* 0x00000000daa4783b */ /* 0x000f300000000200 */
[----:B------:R-:W-:Y:S01]  /*b610*/  LDSM.16.M88.4 R180, [R208+0x5480] ;  /* 0x00548000d0b4783b */ /* 0x000fe20000000200 */
[----:B--2---:R-:W-:Y:S01]  /*b620*/  ISETP.GT.AND P0, PT, R224, R2, PT ;  /* 0x00000002e000720c */ /* 0x004fe20003f04270 */
[-C--:B-1----:R-:W-:Y:S08]  /*b630*/  HMMA.16816.F32 R4, R160, R168.reuse, R4 ;  /* 0x000000a8a004723c */ /* 0x082ff00000001804 */
[C---:B------:R-:W-:Y:S08]  /*b640*/  HMMA.16816.F32 R8, R184.reuse, R168, R8 ;  /* 0x000000a8b808723c */ /* 0x040ff00000001808 */
[-C--:B------:R-:W-:Y:S08]  /*b650*/  HMMA.16816.F32 R12, R184, R170.reuse, R12 ;  /* 0x000000aab80c723c */ /* 0x080ff0000000180c */
[C---:B------:R-:W-:Y:S01]  /*b660*/  HMMA.16816.F32 R16, R160.reuse, R170, R16 ;  /* 0x000000aaa010723c */ /* 0x040fe20000001810 */
[----:B------:R-:W1:Y:S07]  /*b670*/  LDSM.16.M88.4 R168, [R217] ;  /* 0x00000000d9a8783b */ /* 0x000e6e0000000200 */
        /* <DEDUP_REMOVED lines=8> */
[----:B------:R-:W-:Y:S07]  /*b700*/  LDSM.16.M88.4 R184, [R208+0x5880] ;  /* 0x00588000d0b8783b */ /* 0x000fee0000000200 */
[----:B------:R-:W-:Y:S01]  /*b710*/  HMMA.16816.F32 R48, R160, R194, R48 ;  /* 0x000000c2a030723c */ /* 0x000fe20000001830 */
[----:B------:R-:W2:Y:S07]  /*b720*/  LDSM.16.M88.4 R160, [R211+0xa080] ;  /* 0x00a08000d3a0783b */ /* 0x000eae0000000200 */
[-C--:B---3--:R-:W-:Y:S01]  /*b730*/  HMMA.16816.F32 R4, R172, R176.reuse, R4 ;  /* 0x000000b0ac04723c */ /* 0x088fe20000001804 */
[----:B------:R-:W-:Y:S07]  /*b740*/  LDSM.16.M88.4 R192, [R216] ;  /* 0x00000000d8c0783b */ /* 0x000fee0000000200 */
[C---:B------:R-:W-:Y:S08]  /*b750*/  HMMA.16816.F32 R8, R196.reuse, R176, R8 ;  /* 0x000000b0c408723c */ /* 0x040ff00000001808 */
[-C--:B------:R-:W-:Y:S08]  /*b760*/  HMMA.16816.F32 R12, R196, R178.reuse, R12 ;  /* 0x000000b2c40c723c */ /* 0x080ff0000000180c */
[C---:B------:R-:W-:Y:S01]  /*b770*/  HMMA.16816.F32 R16, R172.reuse, R178, R16 ;  /* 0x000000b2ac10723c */ /* 0x040fe20000001810 */
[----:B------:R-:W3:Y:S07]  /*b780*/  LDSM.16.M88.4 R176, [R211+0xb080] ;  /* 0x00b08000d3b0783b */ /* 0x000eee0000000200 */
[-C--:B----4-:R-:W-:Y:S08]  /*b790*/  HMMA.16816.F32 R20, R172, R164.reuse, R20 ;  /* 0x000000a4ac14723c */ /* 0x090ff00000001814 */
[C---:B------:R-:W-:Y:S08]  /*b7a0*/  HMMA.16816.F32 R24, R196.reuse, R164, R24 ;  /* 0x000000a4c418723c */ /* 0x040ff00000001818 */
[-C--:B------:R-:W-:Y:S08]  /*b7b0*/  HMMA.16816.F32 R28, R196, R166.reuse, R28 ;  /* 0x000000a6c41c723c */ /* 0x080ff0000000181c */
[C---:B------:R-:W-:Y:S01]  /*b7c0*/  HMMA.16816.F32 R32, R172.reuse, R166, R32 ;  /* 0x000000a6ac20723c */ /* 0x040fe20000001820 */
[----:B------:R-:W4:Y:S07]  /*b7d0*/  LDSM.16.M88.4 R164, [R212+0xa080] ;  /* 0x00a08000d4a4783b */ /* 0x000f2e0000000200 */
[-C--:B-1----:R-:W-:Y:S08]  /*b7e0*/  HMMA.16816.F32 R36, R172, R168.reuse, R36 ;  /* 0x000000a8ac24723c */ /* 0x082ff00000001824 */
[C---:B------:R-:W-:Y:S08]  /*b7f0*/  HMMA.16816.F32 R40, R196.reuse, R168, R40 ;  /* 0x000000a8c428723c */ /* 0x040ff00000001828 */
[-C--:B------:R-:W-:Y:S08]  /*b800*/  HMMA.16816.F32 R44, R196, R170.reuse, R44 ;  /* 0x000000aac42c723c */ /* 0x080ff0000000182c */
[----:B------:R-:W-:Y:S01]  /*b810*/  HMMA.16816.F32 R48, R172, R170, R48 ;  /* 0x000000aaac30723c */ /* 0x000fe20000001830 */
[----:B------:R-:W1:Y:S07]  /*b820*/  LDSM.16.M88.4 R168, [R212+0xb080] ;  /* 0x00b08000d4a8783b */ /* 0x000e6e0000000200 */
[-C--:B--2---:R-:W-:Y:S08]  /*b830*/  HMMA.16816.F32 R4, R160, R180.reuse, R4 ;  /* 0x000000b4a004723c */ /* 0x084ff00000001804 */
[C---:B---3--:R-:W-:Y:S08]  /*b840*/  HMMA.16816.F32 R8, R176.reuse, R180, R8 ;  /* 0x000000b4b008723c */ /* 0x048ff00000001808 */
        /* <DEDUP_REMOVED lines=11> */
[C---:B-1----:R-:W-:Y:S08]  /*b900*/  HMMA.16816.F32 R8, R168.reuse, R192, R8 ;  /* 0x000000c0a808723c */ /* 0x042ff00000001808 */
        /* <DEDUP_REMOVED lines=111> */
[----:B--23--:R-:W2:Y:S01]  /*c000*/  LDL R2, [R1+0x28] ;  /* 0x0000280001027983 */ /* 0x00cea20000100800 */
[----:B------:R-:W-:Y:S01]  /*c010*/  IMAD.MOV.U32 R223, RZ, RZ, RZ ;  /* 0x000000ffffdf7224 */ /* 0x000fe200078e00ff */
[----:B------:R-:W-:Y:S01]  /*c020*/  ISETP.GE.AND P5, PT, R226, c[0x0][0x1d4], PT ;  /* 0x00007500e2007a0c */ /* 0x000fe20003fa6270 */
[----:B------:R-:W-:Y:S01]  /*c030*/  IMAD.MOV.U32 R227, RZ, RZ, c[0x0][0x2b8] ;  /* 0x0000ae00ffe37624 */ /* 0x000fe200078e00ff */
[----:B------:R-:W3:Y:S04]  /*c040*/  LDL R3, [R1+0x1c] ;  /* 0x00001c0001037983 */ /* 0x000ee80000100800 */
[----:B------:R-:W5:Y:S01]  /*c050*/  LDL.64 R206, [R1+0x30] ;  /* 0x0000300001ce7983 */ /* 0x000f620000100a00 */
[----:B------:R-:W-:Y:S03]  /*c060*/  ISETP.NE.AND P2, PT, R227, 0x1, PT ;  /* 0x00000001e300780c */ /* 0x000fe60003f45270 */
[----:B----4-:R-:W4:Y:S01]  /*c070*/  LDL R103, [R1+0x38] ;  /* 0x0000380001677983 */ /* 0x010f220000100800 */
[----:B---3--:R-:W-:Y:S01]  /*c080*/  ISETP.GT.AND P1, PT, R3, 0x2f, PT ;  /* 0x0000002f0300780c */ /* 0x008fe20003f24270 */
[----:B--2---:R-:W-:Y:S05]  /*c090*/  IMAD R2, R224, 0x30, R2 ;  /* 0x00000030e0027824 */ /* 0x004fea00078e0202 */
[----:B------:R-:W-:Y:S05]  /*c0a0*/  IADD3 R2, R2, -0x30, R3 ;  /* 0xffffffd002027810 */ /* 0x000fea0007ffe003 */
[----:B------:R-:W-:Y:S04]  /*c0b0*/  @P2 IMAD.HI.U32 R3, R2, c[0x0][0x2bc], RZ ;  /* 0x0000af0002032a27 */ /* 0x000fe800078e00ff */
[----:B------:R-:W-:Y:S01]  /*c0c0*/  IMAD.MOV.U32 R0, RZ, RZ, R2 ;  /* 0x000000ffff007224 */ /* 0x000fe200078e0002 */
[----:B------:R-:W-:Y:S04]  /*c0d0*/  @P2 SHF.R.U32.HI R0, RZ, c[0x0][0x2c0], R3 ;  /* 0x0000b000ff002a19 */ /* 0x000fe80000011603 */
[C---:B-----5:R-:W-:Y:S02]  /*c0e0*/  @!P1 IADD3 R3, P0, R0.reuse, R206, RZ ;  /* 0x000000ce00039210 */ /* 0x060fe40007f1e0ff */
[----:B------:R-:W2:Y:S02]  /*c0f0*/  S2R R206, SR_CTAID.Y ;  /* 0x0000000000ce7919 */ /* 0x000ea40000002600 */
[----:B----4-:R-:W-:Y:S01]  /*c100*/  @!P1 LEA.HI.X.SX32 R5, R0, R103, 0x1, P0 ;  /* 0x0000006700059211 */ /* 0x010fe200000f0eff */
[----:B------:R-:W-:Y:S01]  /*c110*/  IMAD.MOV R0, RZ, RZ, -R0 ;  /* 0x000000ffff007224 */ /* 0x000fe200078e0a00 */
[----:B------:R-:W3:Y:S01]  /*c120*/  S2R R103, SR_CTAID.Y ;  /* 0x0000000000677919 */ /* 0x000ee20000002600 */
[C---:B------:R-:W-:Y:S02]  /*c130*/  @!P1 LEA R4, P0, R3.reuse, c[0x0][0x2a0], 0x2 ;  /* 0x0000a80003049a11 */ /* 0x040fe400078010ff */
[----:B------:R-:W-:Y:S02]  /*c140*/  IMAD R225, R0, c[0x0][0x2b8], R2 ;  /* 0x0000ae0000e17a24 */ /* 0x000fe400078e0202 */
[----:B------:R-:W-:Y:S02]  /*c150*/  @!P1 LEA.HI.X R5, R3, c[0x0][0x2a4], R5, 0x2, P0 ;  /* 0x0000a90003059a11 */ /* 0x000fe400000f1405 */
[C---:B------:R-:W-:Y:S01]  /*c160*/  IMAD.WIDE.U32 R2, R225.reuse, c[0x0][0x1e0], RZ ;  /* 0x00007800e1027a25 */ /* 0x040fe200078e00ff */
[----:B------:R-:W-:Y:S02]  /*c170*/  SHF.R.S32.HI R0, RZ, 0x1f, R225 ;  /* 0x0000001fff007819 */ /* 0x000fe400000114e1 */
[----:B------:R4:W5:Y:S03]  /*c180*/  @!P1 LDG.E R223, [R4.64] ;  /* 0x0000000604df9981 */ /* 0x000966000c1e1900 */
[----:B------:R-:W-:Y:S04]  /*c190*/  IMAD R0, R0, c[0x0][0x1e0], RZ ;  /* 0x0000780000007a24 */ /* 0x000fe800078e02ff */
[----:B------:R-:W-:Y:S01]  /*c1a0*/  IMAD R0, R225, c[0x0][0x1e4], R0 ;  /* 0x00007900e1007a24 */ /* 0x000fe200078e0200 */
[----:B--2---:R-:W-:Y:S03]  /*c1b0*/  SHF.R.S32.HI R206, RZ, 0x1f, R206 ;  /* 0x0000001fffce7819 */ /* 0x004fe600000114ce */
[----:B------:R-:W-:Y:S02]  /*c1c0*/  IMAD.IADD R3, R3, 0x1, R0 ;  /* 0x0000000103037824 */ /* 0x000fe400078e0200 */
[C---:B---3--:R-:W-:Y:S04]  /*c1d0*/  IMAD.WIDE.U32 R232, R103.reuse, c[0x0][0x1e8], RZ ;  /* 0x00007a0067e87a25 */ /* 0x048fe800078e00ff */
[----:B------:R-:W-:Y:S04]  /*c1e0*/  IMAD R206, R206, c[0x0][0x1e8], RZ ;  /* 0x00007a00cece7a24 */ /* 0x000fe800078e02ff */
[----:B------:R-:W-:Y:S02]  /*c1f0*/  IMAD R206, R103, c[0x0][0x1ec], R206 ;  /* 0x00007b0067ce7a24 */ /* 0x000fe400078e02ce */
[----:B------:R-:W2:Y:S02]  /*c200*/  S2R R103, SR_TID.X ;  /* 0x0000000000677919 */ /* 0x000ea40000002100 */
[----:B------:R-:W-:Y:S01]  /*c210*/  IMAD.IADD R206, R233, 0x1, R206 ;  /* 0x00000001e9ce7824 */ /* 0x000fe200078e02ce */
[----:B--2---:R-:W-:Y:S04]  /*c220*/  SHF.R.S32.HI R6, RZ, 0x1f, R103 ;  /* 0x0000001fff067819 */ /* 0x004fe80000011467 */
[----:B------:R-:W-:Y:S01]  /*c230*/  LEA.HI R6, R6, R103, RZ, 0x2 ;  /* 0x0000006706067211 */ /* 0x000fe200078f10ff */
[----:B------:R-:W-:Y:S03]  /*c240*/  IMAD.SHL.U32 R103, R226, 0x2, RZ ;  /* 0x00000002e2677824 */ /* 0x000fe600078e00ff */
[----:B------:R-:W-:Y:S04]  /*c250*/  SHF.R.S32.HI R6, RZ, 0x2, R6 ;  /* 0x00000002ff067819 */ /* 0x000fe80000011406 */
[----:B----4-:R-:W-:Y:S04]  /*c260*/  IADD3 R5, -R6, 0x30, RZ ;  /* 0x0000003006057810 */ /* 0x010fe80007ffe1ff */
[----:B------:R-:W-:Y:S02]  /*c270*/  ISETP.GE.AND P1, PT, R5, 0x1, PT ;  /* 0x000000010500780c */ /* 0x000fe40003f26270 */
[----:B-----5:R-:W-:Y:S01]  /*c280*/  SHF.R.S32.HI R4, RZ, 0x1f, R223 ;  /* 0x0000001fff047819 */ /* 0x020fe200000114df */
        /* <DEDUP_REMOVED lines=8> */
[----:B------:R-:W2:Y:S01]  /*c310*/  SHFL.IDX PT, R0, R4, RZ, 0x1c1f ;  /* 0x001c1fff04007589 */ /* 0x000ea200000e0000 */
[----:B------:R-:W-:Y:S03]  /*c320*/  ISETP.GE.AND P4, PT, R206, c[0x0][0x1d4], PT ;  /* 0x00007500ce007a0c */ /* 0x000fe60003f86270 */
        /* <DEDUP_REMOVED lines=25> */
.L_x_343:
[----:B--234-:R-:W-:Y:S01]  /*c4c0*/  FMNMX.FTZ R0, R162, R106, !PT ;  /* 0x0000006aa2007209 */ /* 0x01cfe20007810000 */
[----:B------:R-:W-:Y:S03]  /*c4d0*/  LDSM.16.MT88.4 R20, [R209+0x1880] ;  /* 0x00188000d114783b */ /* 0x000fe60000004200 */
        /* <DEDUP_REMOVED lines=36> */
[----:B------:R-:W-:Y:S01]  /*c720*/  SHFL.BFLY PT, R4, R2, 0x2, 0x1f ;  /* 0x0c401f0002047f89 */ /* 0x000fe200000e0000 */
[----:B------:R-:W-:Y:S04]  /*c730*/  FMNMX.FTZ R0, R168, R0, !PT ;  /* 0x00000000a8007209 */ /* 0x000fe80007810000 */
[----:B------:R-:W-:Y:S05]  /*c740*/  FMNMX.FTZ R0, R170, R0, !PT ;  /* 0x00000000aa007209 */ /* 0x000fea0007810000 */
[----:B------:R-:W1:Y:S02]  /*c750*/  SHFL.BFLY PT, R104, R0, 0x2, 0x1f ;  /* 0x0c401f0000687f89 */ /* 0x000e6400000e0000 */
[----:B-1----:R-:W-:Y:S02]  /*c760*/  FMNMX.FTZ R104, R0, R104, !PT ;  /* 0x0000006800687209 */ /* 0x002fe40007810000 */
[----:B------:R-:W-:Y:S02]  /*c770*/  FMNMX.FTZ R106, R106, R3, !PT ;  /* 0x000000036a6a7209 */ /* 0x000fe40007810000 */
        /* <DEDUP_REMOVED lines=12> */
[----:B------:R-:W-:Y:S03]  /*c840*/  FMNMX.FTZ R3, R194, R0, !PT ;  /* 0x00000000c2037209 */ /* 0x000fe60007810000 */
[----:B------:R-:W-:Y:S01]  /*c850*/  FADD.FTZ R0, -R106, R101 ;  /* 0x000000656a007221 */ /* 0x000fe20000010100 */
[----:B------:R-:W-:Y:S02]  /*c860*/  FMNMX.FTZ R3, R171, R3, !PT ;  /* 0x00000003ab037209 */ /* 0x000fe40007810000 */
[----:B--2---:R-:W-:Y:S01]  /*c870*/  FMNMX.FTZ R105, R2, R105, !PT ;  /* 0x0000006902697209 */ /* 0x004fe20007810000 */
[----:B------:R-:W-:Y:S01]  /*c880*/  FMUL.FTZ R2, R0, c[0x0][0x2d0] ;  /* 0x0000b40000027a20 */ /* 0x000fe20000410000 */
[----:B------:R-:W-:Y:S03]  /*c890*/  FMNMX.FTZ R0, R200, R3, !PT ;  /* 0x00000003c8007209 */ /* 0x000fe60007810000 */
[----:B------:R1:W2:Y:S01]  /*c8a0*/  MUFU.EX2 R103, R2 ;  /* 0x0000000200677308 */ /* 0x0002a20000000800 */
[----:B------:R-:W-:Y:S02]  /*c8b0*/  FMNMX.FTZ R0, R107, R0, !PT ;  /* 0x000000006b007209 */ /* 0x000fe40007810000 */
[----:B---3--:R-:W-:Y:S02]  /*c8c0*/  FMNMX.FTZ R104, R104, R4, !PT ;  /* 0x0000000468687209 */ /* 0x008fe40007810000 */
[----:B------:R-:W-:Y:S05]  /*c8d0*/  FMNMX.FTZ R0, R108, R0, !PT ;  /* 0x000000006c007209 */ /* 0x000fea0007810000 */
[----:B------:R-:W3:Y:S01]  /*c8e0*/  SHFL.BFLY PT, R3, R0, 0x2, 0x1f ;  /* 0x0c401f0000037f89 */ /* 0x000ee200000e0000 */
[----:B-1----:R-:W-:Y:S02]  /*c8f0*/  FADD.FTZ R2, -R105, R102 ;  /* 0x0000006669027221 */ /* 0x002fe40000010100 */
[C---:B--2---:R-:W-:Y:S02]  /*c900*/  FMUL.FTZ R5, R103.reuse, R113 ;  /* 0x0000007167057220 */ /* 0x044fe40000410000 */
[----:B------:R-:W-:Y:S02]  /*c910*/  FMUL.FTZ R2, R2, c[0x0][0x2d0] ;  /* 0x0000b40002027a20 */ /* 0x000fe40000410000 */
[C---:B------:R-:W-:Y:S02]  /*c920*/  FMUL.FTZ R32, R103.reuse, R140 ;  /* 0x0000008c67207220 */ /* 0x040fe40000410000 */
[----:B------:R1:W2:Y:S01]  /*c930*/  MUFU.EX2 R102, R2 ;  /* 0x0000000200667308 */ /* 0x0002a20000000800 */
[C---:B------:R-:W-:Y:S01]  /*c940*/  FMUL.FTZ R33, R103.reuse, R141 ;  /* 0x0000008d67217220 */ /* 0x040fe20000410000 */
[----:B---3--:R-:W-:Y:S01]  /*c950*/  FMNMX.FTZ R0, R0, R3, !PT ;  /* 0x0000000300007209 */ /* 0x008fe20007810000 */
        /* <DEDUP_REMOVED lines=161> */
[--C-:B---3--:R-:W-:Y:S09]  /*d370*/  FFMA.FTZ R4, R174, c[0x0][0x2d0], -R3.reuse ;  /* 0x0000b400ae047a23 */ /* 0x108ff20000010803 */
[----:B------:R3:W4:Y:S01]  /*d380*/  MUFU.EX2 R241, R4 ;  /* 0x0000000400f17308 */ /* 0x0007220000000800 */
[--C-:B-1----:R-:W-:Y:S01]  /*d390*/  FFMA.FTZ R100, R191, c[0x0][0x2d0], -R110.reuse ;  /* 0x0000b400bf647a23 */ /* 0x102fe2000001086e */
[----:B------:R-:W-:Y:S08]  /*d3a0*/  MOV R191, R162 ;  /* 0x000000a200bf7202 */ /* 0x000ff00000000f00 */
[----:B------:R1:W-:Y:S01]  /*d3b0*/  MUFU.EX2 R189, R100 ;  /* 0x0000006400bd7308 */ /* 0x0003e20000000800 */
[----:B---3--:R-:W-:Y:S01]  /*d3c0*/  FMUL.FTZ R4, R103, R112 ;  /* 0x0000007067047220 */ /* 0x008fe20000410000 */
[----:B------:R-:W-:Y:S02]  /*d3d0*/  F2FP.PACK_AB R112, R162, R252 ;  /* 0x000000fca270723e */ /* 0x000fe400000000ff */
[----:B----4-:R-:W-:Y:S05]  /*d3e0*/  F2FP.PACK_AB R119, R241, R240 ;  /* 0x000000f0f177723e */ /* 0x010fea00000000ff */
[-C--:B------:R-:W-:Y:S05]  /*d3f0*/  HMMA.16816.F32 R4, R112, R20.reuse, R4 ;  /* 0x000000147004723c */ /* 0x080fea0000001804 */
[--C-:B-1----:R-:W-:Y:S02]  /*d400*/  FFMA.FTZ R100, R192, c[0x0][0x2d0], -R110.reuse ;  /* 0x0000b400c0647a23 */ /* 0x102fe4000001086e */
[----:B------:R-:W3:Y:S01]  /*d410*/  LDL.LU R192, [R1+0x14] ;  /* 0x0000140001c07983 */ /* 0x000ee20000300800 */
[C---:B------:R-:W-:Y:S01]  /*d420*/  HMMA.16816.F32 R8, R116.reuse, R20, R8 ;  /* 0x000000147408723c */ /* 0x040fe20000001808 */
[----:B------:R1:W4:Y:S06]  /*d430*/  MUFU.EX2 R188, R100 ;  /* 0x0000006400bc7308 */ /* 0x00032c0000000800 */
[C---:B------:R-:W-:Y:S01]  /*d440*/  FMUL.FTZ R20, R103.reuse, R128 ;  /* 0x0000008067147220 */ /* 0x040fe20000410000 */
[-C--:B------:R-:W-:Y:S04]  /*d450*/  HMMA.16816.F32 R12, R116, R22.reuse, R12 ;  /* 0x00000016740c723c */ /* 0x080fe8000000180c */
[----:B------:R-:W-:Y:S04]  /*d460*/  FMUL.FTZ R21, R103, R129 ;  /* 0x0000008167157220 */ /* 0x000fe80000410000 */
[C---:B------:R-:W-:Y:S07]  /*d470*/  HMMA.16816.F32 R16, R112.reuse, R22, R16 ;  /* 0x000000167010723c */ /* 0x040fee0000001810 */
[C---:B------:R-:W-:Y:S02]  /*d480*/  FMUL.FTZ R22, R102.reuse, R130 ;  /* 0x0000008266167220 */ /* 0x040fe40000410000 */
[----:B-1----:R-:W-:Y:S02]  /*d490*/  FFMA.FTZ R100, R193, c[0x0][0x2d0], -R3 ;  /* 0x0000b400c1647a23 */ /* 0x002fe40000010803 */
[----:B------:R-:W5:Y:S01]  /*d4a0*/  LDL.LU R193, [R1+0x10] ;  /* 0x0000100001c17983 */ /* 0x000f620000300800 */
[----:B------:R-:W-:Y:S01]  /*d4b0*/  FMUL.FTZ R23, R102, R131 ;  /* 0x0000008366177220 */ /* 0x000fe20000410000 */
[----:B------:R1:W-:Y:S02]  /*d4c0*/  MUFU.EX2 R187, R100 ;  /* 0x0000006400bb7308 */ /* 0x0003e40000000800 */
[----:B------:R-:W-:Y:S04]  /*d4d0*/  LDSM.16.MT88.4 R128, [R210+0x1c80] ;  /* 0x001c8000d280783b */ /* 0x000fe80000004200 */
        /* <DEDUP_REMOVED lines=12> */
[----:B--2---:R-:W-:Y:S07]  /*d5a0*/  FMUL.FTZ R36, R103, R144 ;  /* 0x0000009067247220 */ /* 0x004fee0000410000 */
[-C--:B------:R-:W-:Y:S03]  /*d5b0*/  HMMA.16816.F32 R36, R112, R120.reuse, R36 ;  /* 0x000000787024723c */ /* 0x080fe60000001824 */
        /* <DEDUP_REMOVED lines=9> */
[----:B------:R1:W-:Y:S07]  /*d650*/  MUFU.EX2 R184, R100 ;  /* 0x0000006400b87308 */ /* 0x0003ee0000000800 */
[C---:B------:R-:W-:Y:S08]  /*d660*/  HMMA.16816.F32 R56, R116.reuse, R124, R56 ;  /* 0x0000007c7438723c */ /* 0x040ff00000001838 */
[-C--:B------:R-:W-:Y:S08]  /*d670*/  HMMA.16816.F32 R60, R116, R126.reuse, R60 ;  /* 0x0000007e743c723c */ /* 0x080ff0000000183c */
[C---:B------:R-:W-:Y:S01]  /*d680*/  HMMA.16816.F32 R64, R112.reuse, R126, R64 ;  /* 0x0000007e7040723c */ /* 0x040fe20000001840 */
[----:B------:R-:W4:Y:S03]  /*d690*/  LDSM.16.MT88.4 R124, [R210+0x3080] ;  /* 0x00308000d27c783b */ /* 0x000f260000004200 */
[--C-:B-1----:R-:W-:Y:S04]  /*d6a0*/  FFMA.FTZ R100, R197, c[0x0][0x2d0], -R161.reuse ;  /* 0x0000b400c5647a23 */ /* 0x102fe800000108a1 */
[----:B------:R1:W-:Y:S01]  /*d6b0*/  MUFU.EX2 R183, R100 ;  /* 0x0000006400b77308 */ /* 0x0003e20000000800 */
[-C--:B----4-:R-:W-:Y:S08]  /*d6c0*/  HMMA.16816.F32 R68, R112, R120.reuse, R68 ;  /* 0x000000787044723c */ /* 0x090ff00000001844 */
[C---:B------:R-:W-:Y:S08]  /*d6d0*/  HMMA.16816.F32 R72, R116.reuse, R120, R72 ;  /* 0x000000787448723c */ /* 0x040ff00000001848 */
[-C--:B------:R-:W-:Y:S04]  /*d6e0*/  HMMA.16816.F32 R76, R116, R122.reuse, R76 ;  /* 0x0000007a744c723c */ /* 0x080fe8000000184c */
[----:B-1----:R-:W-:Y:S04]  /*d6f0*/  FFMA.FTZ R100, R198, c[0x0][0x2d0], -R161 ;  /* 0x0000b400c6647a23 */ /* 0x002fe800000108a1 */
[C---:B------:R-:W-:Y:S01]  /*d700*/  HMMA.16816.F32 R80, R112.reuse, R122, R80 ;  /* 0x0000007a7050723c */ /* 0x040fe20000001850 */
[----:B------:R-:W1:Y:S01]  /*d710*/  LDSM.16.MT88.4 R120, [R209+0x1c80] ;  /* 0x001c8000d178783b */ /* 0x000e620000004200 */
[----:B------:R4:W1:Y:S06]  /*d720*/  MUFU.EX2 R182, R100 ;  /* 0x0000006400b67308 */ /* 0x00086c0000000800 */
[-C--:B------:R-:W-:Y:S08]  /*d730*/  HMMA.16816.F32 R84, R112, R124.reuse, R84 ;  /* 0x0000007c7054723c */ /* 0x080ff00000001854 */
[C---:B------:R-:W-:Y:S08]  /*d740*/  HMMA.16816.F32 R88, R116.reuse, R124, R88 ;  /* 0x0000007c7458723c */ /* 0x040ff00000001858 */
[-C--:B------:R-:W-:Y:S04]  /*d750*/  HMMA.16816.F32 R92, R116, R126.reuse, R92 ;  /* 0x0000007e745c723c */ /* 0x080fe8000000185c */
[--C-:B----4-:R-:W-:Y:S02]  /*d760*/  FFMA.FTZ R100, R164, c[0x0][0x2d0], -R109.reuse ;  /* 0x0000b400a4647a23 */ /* 0x110fe4000001086d */
        /* <DEDUP_REMOVED lines=13> */
[-C--:B-1----:R-:W-:Y:S03]  /*d840*/  HMMA.16816.F32 R4, R112, R120.reuse, R4 ;  /* 0x000000787004723c */ /* 0x082fe60000001804 */
[--C-:B----4-:R-:W-:Y:S04]  /*d850*/  FFMA.FTZ R100, R166, c[0x0][0x2d0], -R161.reuse ;  /* 0x0000b400a6647a23 */ /* 0x110fe800000108a1 */
[----:B------:R1:W-:Y:S01]  /*d860*/  MUFU.EX2 R179, R100 ;  /* 0x0000006400b37308 */ /* 0x0003e20000000800 */
[C---:B------:R-:W-:Y:S04]  /*d870*/  HMMA.16816.F32 R8, R116.reuse, R120, R8 ;  /* 0x000000787408723c */ /* 0x040fe80000001808 */
[--C-:B------:R-:W-:Y:S04]  /*d880*/  FFMA.FTZ R109, R169, c[0x0][0x2d0], -R110.reuse ;  /* 0x0000b400a96d7a23 */ /* 0x100fe8000001086e */
        /* <DEDUP_REMOVED lines=9> */
[----:B----4-:R-:W-:Y:S04]  /*d920*/  F2FP.PACK_AB R109, R182, R183 ;  /* 0x000000b7b66d723e */ /* 0x010fe800000000ff */
[-C--:B------:R-:W-:Y:S08]  /*d930*/  HMMA.16816.F32 R28, R116, R130.reuse, R28 ;  /* 0x00000082741c723c */ /* 0x080ff0000000181c */
[C---:B------:R-:W-:Y:S01]  /*d940*/  HMMA.16816.F32 R32, R112.reuse, R130, R32 ;  /* 0x000000827020723c */ /* 0x040fe20000001820 */
[----:B------:R-:W4:Y:S03]  /*d950*/  LDSM.16.MT88.4 R128, [R209+0x3480] ;  /* 0x00348000d180783b */ /* 0x000f260000004200 */
[----:B-1----:R-:W-:Y:S01]  /*d960*/  FFMA.FTZ R100, R199, c[0x0][0x2d0], -R110 ;  /* 0x0000b400c7647a23 */ /* 0x002fe2000001086e */
[----:B------:R-:W-:Y:S03]  /*d970*/  F2FP.PACK_AB R111, R178, R179 ;  /* 0x000000b3b26f723e */ /* 0x000fe600000000ff */
[-C--:B---3--:R-:W-:Y:S01]  /*d980*/  HMMA.16816.F32 R36, R112, R124.reuse, R36 ;  /* 0x0000007c7024723c */ /* 0x088fe20000001824 */
[----:B------:R1:W3:Y:S03]  /*d990*/  MUFU.EX2 R177, R100 ;  /* 0x0000006400b17308 */ /* 0x0002e60000000800 */
[----:B------:R-:W-:Y:S04]  /*d9a0*/  FFMA.FTZ R0, R0, R192, R238 ;  /* 0x000000c000007223 */ /* 0x000fe800000100ee */
[C---:B------:R-:W-:Y:S04]  /*d9b0*/  HMMA.16816.F32 R40, R116.reuse, R124, R40 ;  /* 0x0000007c7428723c */ /* 0x040fe80000001828 */
[----:B------:R-:W-:Y:S04]  /*d9c0*/  FADD.FTZ R0, R239, R0 ;  /* 0x00000000ef007221 */ /* 0x000fe80000010000 */
[-C--:B------:R-:W-:Y:S04]  /*d9d0*/  HMMA.16816.F32 R44, R116, R126.reuse, R44 ;  /* 0x0000007e742c723c */ /* 0x080fe8000000182c */
[----:B------:R-:W-:Y:S04]  /*d9e0*/  FADD.FTZ R0, R240, R0 ;  /* 0x00000000f0007221 */ /* 0x000fe80000010000 */
[C---:B------:R-:W-:Y:S01]  /*d9f0*/  HMMA.16816.F32 R48, R112.reuse, R126, R48 ;  /* 0x0000007e7030723c */ /* 0x040fe20000001830 */
[----:B------:R-:W2:Y:S03]  /*da00*/  LDSM.16.MT88.4 R124, [R210+0x3480] ;  /* 0x00348000d27c783b */ /* 0x000ea60000004200 */
[--C-:B-1----:R-:W-:Y:S01]  /*da10*/  FFMA.FTZ R100, R171, c[0x0][0x2d0], -R3.reuse ;  /* 0x0000b400ab647a23 */ /* 0x102fe20000010803 */
[----:B---3--:R-:W-:Y:S01]  /*da20*/  F2FP.PACK_AB R160, R176, R177 ;  /* 0x000000b1b0a0723e */ /* 0x008fe200000000ff */
[----:B------:R-:W-:Y:S02]  /*da30*/  FADD.FTZ R0, R241, R0 ;  /* 0x00000000f1007221 */ /* 0x000fe40000010000 */
[-C--:B------:R-:W-:Y:S01]  /*da40*/  HMMA.16816.F32 R52, R112, R120.reuse, R52 ;  /* 0x000000787034723c */ /* 0x080fe20000001834 */
[----:B------:R1:W-:Y:S03]  /*da50*/  MUFU.EX2 R175, R100 ;  /* 0x0000006400af7308 */ /* 0x0003e60000000800 */
[----:B-----5:R-:W-:Y:S04]  /*da60*/  FFMA.FTZ R101, R101, R193, R242 ;  /* 0x000000c165657223 */ /* 0x020fe800000100f2 */
[C---:B------:R-:W-:Y:S08]  /*da70*/  HMMA.16816.F32 R56, R116.reuse, R120, R56 ;  /* 0x000000787438723c */ /* 0x040ff00000001838 */
[-C--:B------:R-:W-:Y:S08]  /*da80*/  HMMA.16816.F32 R60, R116, R122.reuse, R60 ;  /* 0x0000007a743c723c */ /* 0x080ff0000000183c */
[C---:B------:R-:W-:Y:S04]  /*da90*/  HMMA.16816.F32 R64, R112.reuse, R122, R64 ;  /* 0x0000007a7040723c */ /* 0x040fe80000001840 */
[--C-:B-1----:R-:W-:Y:S02]  /*daa0*/  FFMA.FTZ R100, R200, c[0x0][0x2d0], -R3.reuse ;  /* 0x0000b400c8647a23 */ /* 0x102fe40000010803 */
[----:B------:R-:W-:Y:S01]  /*dab0*/  FFMA.FTZ R3, R108, c[0x0][0x2d0], -R3 ;  /* 0x0000b4006c037a23 */ /* 0x000fe20000010803 */
[----:B------:R-:W-:Y:S01]  /*dac0*/  F2FP.PACK_AB R108, R184, R185 ;  /* 0x000000b9b86c723e */ /* 0x000fe200000000ff */
[-C--:B----4-:R-:W-:Y:S01]  /*dad0*/  HMMA.16816.F32 R68, R112, R128.reuse, R68 ;  /* 0x000000807044723c */ /* 0x090fe20000001844 */
[----:B------:R1:W3:Y:S03]  /*dae0*/  MUFU.EX2 R174, R100 ;  /* 0x0000006400ae7308 */ /* 0x0002e60000000800 */
[----:B------:R-:W-:Y:S04]  /*daf0*/  FFMA.FTZ R102, R102, R194, R248 ;  /* 0x000000c266667223 */ /* 0x000fe800000100f8 */
[C---:B------:R-:W-:Y:S08]  /*db00*/  HMMA.16816.F32 R72, R116.reuse, R128, R72 ;  /* 0x000000807448723c */ /* 0x040ff00000001848 */
[-C--:B------:R-:W-:Y:S08]  /*db10*/  HMMA.16816.F32 R76, R116, R130.reuse, R76 ;  /* 0x00000082744c723c */ /* 0x080ff0000000184c */
[C---:B------:R-:W-:Y:S04]  /*db20*/  HMMA.16816.F32 R80, R112.reuse, R130, R80 ;  /* 0x000000827050723c */ /* 0x040fe80000001850 */
[----:B-1----:R-:W-:Y:S01]  /*db30*/  FFMA.FTZ R100, R168, c[0x0][0x2d0], -R110 ;  /* 0x0000b400a8647a23 */ /* 0x002fe2000001086e */
[----:B---3--:R-:W-:Y:S03]  /*db40*/  F2FP.PACK_AB R161, R174, R175 ;  /* 0x000000afaea1723e */ /* 0x008fe600000000ff */
[-C--:B--2---:R-:W-:Y:S01]  /*db50*/  HMMA.16816.F32 R84, R112, R124.reuse, R84 ;  /* 0x0000007c7054723c */ /* 0x084fe20000001854 */
[----:B------:R1:W-:Y:S03]  /*db60*/  MUFU.EX2 R173, R100 ;  /* 0x0000006400ad7308 */ /* 0x0003e60000000800 */
[----:B------:R-:W-:Y:S04]  /*db70*/  FFMA.FTZ R103, R103, R195, R252 ;  /* 0x000000c367677223 */ /* 0x000fe800000100fc */
[C---:B------:R-:W-:Y:S08]  /*db80*/  HMMA.16816.F32 R88, R116.reuse, R124, R88 ;  /* 0x0000007c7458723c */ /* 0x040ff00000001858 */
[-C--:B------:R-:W-:Y:S08]  /*db90*/  HMMA.16816.F32 R92, R116, R126.reuse, R92 ;  /* 0x0000007e745c723c */ /* 0x080ff0000000185c */
[----:B------:R-:W-:Y:S04]  /*dba0*/  HMMA.16816.F32 R96, R112, R126, R96 ;  /* 0x0000007e7060723c */ /* 0x000fe80000001860 */
[----:B-1----:R-:W-:Y:S01]  /*dbb0*/  FFMA.FTZ R100, R170, c[0x0][0x2d0], -R110 ;  /* 0x0000b400aa647a23 */ /* 0x002fe2000001086e */
[----:B------:R-:W-:Y:S01]  /*dbc0*/  F2FP.PACK_AB R110, R180, R181 ;  /* 0x000000b5b46e723e */ /* 0x000fe200000000ff */
[----:B------:R-:W1:Y:S02]  /*dbd0*/  LDSM.16.MT88.4 R168, [R209+0x3880] ;  /* 0x00388000d1a8783b */ /* 0x000e640000004200 */
[----:B------:R-:W2:Y:S04]  /*dbe0*/  MUFU.EX2 R172, R100 ;  /* 0x0000006400ac7308 */ /* 0x000ea80000000800 */
[-C--:B------:R-:W-:Y:S02]  /*dbf0*/  HMMA.16816.F32 R112, R108, R132.reuse, R4 ;  /* 0x000000846c70723c */ /* 0x080fe40000001804 */
[----:B------:R-:W3:Y:S04]  /*dc00*/  LDSM.16.MT88.4 R4, [R210+0x3880] ;  /* 0x00388000d204783b */ /* 0x000ee80000004200 */
[----:B------:R-:W4:Y:S01]  /*dc10*/  MUFU.EX2 R100, R3 ;  /* 0x0000000300647308 */ /* 0x000f220000000800 */
[----:B--2---:R-:W-:Y:S02]  /*dc20*/  F2FP.PACK_AB R162, R172, R173 ;  /* 0x000000adaca2723e */ /* 0x004fe400000000ff */
[----:B----4-:R-:W-:Y:S03]  /*dc30*/  F2FP.PACK_AB R163, R100, R107 ;  /* 0x0000006b64a3723e */ /* 0x010fe600000000ff */
[----:B------:R-:W-:Y:S04]  /*dc40*/  FADD.FTZ R3, R206, R0 ;  /* 0x00000000ce037221 */ /* 0x000fe80000010000 */
[C---:B------:R-:W-:Y:S07]  /*dc50*/  HMMA.16816.F32 R116, R160.reuse, R132, R8 ;  /* 0x00000084a074723c */ /* 0x040fee0000001808 */
[----:B------:R-:W-:Y:S01]  /*dc60*/  FADD.FTZ R9, R191, R103 ;  /* 0x00000067bf097221 */ /* 0x000fe20000010000 */
[-C--:B------:R-:W-:Y:S01]  /*dc70*/  HMMA.16816.F32 R120, R160, R134.reuse, R12 ;  /* 0x00000086a078723c */ /* 0x080fe2000000180c */
[----:B------:R-:W2:Y:S03]  /*dc80*/  LDL R12, [R1] ;  /* 0x00000000010c7983 */ /* 0x000ea60000100800 */
        /* <DEDUP_REMOVED lines=34> */
[-C--:B-1----:R-:W-:Y:S08]  /*deb0*/  HMMA.16816.F32 R68, R108, R168.reuse, R68 ;  /* 0x000000a86c44723c */ /* 0x082ff00000001844 */
[C---:B------:R-:W-:Y:S08]  /*dec0*/  HMMA.16816.F32 R72, R160.reuse, R168, R72 ;  /* 0x000000a8a048723c */ /* 0x040ff00000001848 */
[-C--:B------:R-:W-:Y:S08]  /*ded0*/  HMMA.16816.F32 R76, R160, R170.reuse, R76 ;  /* 0x000000aaa04c723c */ /* 0x080ff0000000184c */
[C---:B------:R-:W-:Y:S08]  /*dee0*/  HMMA.16816.F32 R80, R108.reuse, R170, R80 ;  /* 0x000000aa6c50723c */ /* 0x040ff00000001850 */
[-C--:B---3--:R-:W-:Y:S08]  /*def0*/  HMMA.16816.F32 R84, R108, R4.reuse, R84 ;  /* 0x000000046c54723c */ /* 0x088ff00000001854 */
        /* <DEDUP_REMOVED lines=27> */
[----:B--2---:R-:W-:Y:S02]  /*e0b0*/  ISETP.GT.AND P0, PT, R224, R12, PT ;  /* 0x0000000ce000720c */ /* 0x004fe40003f04270 */
[----:B------:R-:W-:Y:S11]  /*e0c0*/  MOV R224, R0 ;  /* 0x0000000000e07202 */ /* 0x000ff60000000f00 */
[----:B-1----:R-:W-:-:S05]  /*e0d0*/  @P0 BRA `(.L_x_344) ;  /* 0xffffcdc000000947 */ /* 0x002fca000383ffff */
.L_x_339:
        /* <DEDUP_REMOVED lines=15> */
.L_x_366:
[----:B------:R-:W2:Y:S01]  /*e1d0*/  LDL R13, [R1+0x40] ;  /* 0x00004000010d7983 */ /* 0x000ea20000100800 */
[----:B------:R-:W-:Y:S04]  /*e1e0*/  DEPBAR.LE SB0, 0x0 ;  /* 0x000080000000791a */ /* 0x000fe80000000000 */
[----:B------:R-:W3:Y:S01]  /*e1f0*/  LDL R12, [R1+0x3c] ;  /* 0x00003c00010c7983 */ /* 0x000ee20000100800 */
[C---:B------:R-:W-:Y:S01]  /*e200*/  ISETP.GE.AND P1, PT, R226.reuse, c[0x0][0x1d4], PT ;  /* 0x00007500e2007a0c */ /* 0x040fe20003f26270 */
[----:B-1----:R-:W-:Y:S01]  /*e210*/  IMAD.WIDE.U32 R2, R225, c[0x0][0x208], RZ ;  /* 0x00008200e1027a25 */ /* 0x002fe200078e00ff */
[----:B------:R-:W-:Y:S01]  /*e220*/  SHF.R.S32.HI R4, RZ, 0x1f, R223 ;  /* 0x0000001fff047819 */ /* 0x000fe200000114df */
[----:B------:R-:W1:Y:S01]  /*e230*/  S2R R5, SR_CTAID.Y ;  /* 0x0000000000057919 */ /* 0x000e620000002600 */
[----:B------:R-:W-:Y:S01]  /*e240*/  IADD3 R11, R226, 0x40, RZ ;  /* 0x00000040e20b7810 */ /* 0x000fe20007ffe0ff */
[----:B------:R-:W-:Y:S01]  /*e250*/  BSSY B0, `(.L_x_346) ;  /* 0x0000051000007945 */ /* 0x000fe20003800000 */
[----:B------:R-:W-:Y:S01]  /*e260*/  SHF.R.S32.HI R0, RZ, 0x1f, R225 ;  /* 0x0000001fff007819 */ /* 0x000fe200000114e1 */
[----:B------:R-:W4:Y:S01]  /*e270*/  S2R R8, SR_CTAID.Y ;  /* 0x0000000000087919 */ /* 0x000f220000002600 */
[----:B------:R-:W-:Y:S03]  /*e280*/  IMAD R4, R4, c[0x0][0x218], RZ ;  /* 0x0000860004047a24 */ /* 0x000fe600078e02ff */
[----:B------:R-:W-:Y:S01]  /*e290*/  BAR.SYNC.DEFER_BLOCKING 0x0 ;  /* 0x0000000000007b1d */ /* 0x000fe20000010000 */
[----:B------:R-:W-:Y:S02]  /*e2a0*/  IMAD R0, R0, c[0x0][0x208], RZ ;  /* 0x0000820000007a24 */ /* 0x000fe400078e02ff */
[----:B------:R-:W-:Y:S02]  /*e2b0*/  IMAD R4, R223, c[0x0][0x21c], R4 ;  /* 0x00008700df047a24 */ /* 0x000fe400078e0204 */
[----:B------:R-:W-:Y:S04]  /*e2c0*/  IMAD R0, R225, c[0x0][0x20c], R0 ;  /* 0x00008300e1007a24 */ /* 0x000fe800078e0200 */
[----:B------:R-:W-:Y:S04]  /*e2d0*/  IMAD.IADD R3, R3, 0x1, R0 ;  /* 0x0000000103037824 */ /* 0x000fe800078e0200 */
[----:B------:R-:W-:Y:S01]  /*e2e0*/  IMAD.WIDE.U32 R2, R223, c[0x0][0x218], R2 ;  /* 0x00008600df027a25 */ /* 0x000fe200078e0002 */
[----:B------:R-:W-:Y:S04]  /*e2f0*/  LDSM.16.M88.4 R48, [R211+0x6080] ;  /* 0x00608000d330783b */ /* 0x000fe80000000200 */
[----:B------:R-:W-:Y:S04]  /*e300*/  LDSM.16.M88.4 R44, [R211+0x7080] ;  /* 0x00708000d32c783b */ /* 0x000fe80000000200 */
[----:B------:R-:W-:Y:S04]  /*e310*/  LDSM.16.M88.4 R16, [R208+0x3c80] ;  /* 0x003c8000d010783b */ /* 0x000fe80000000200 */
[----:B------:R-:W-:Y:S04]  /*e320*/  LDSM.16.M88.4 R32, [R208+0x4080] ;  /* 0x00408000d020783b */ /* 0x000fe80000000200 */
[----:B------:R-:W-:Y:S01]  /*e330*/  LDSM.16.M88.4 R160, [R208+0x4480] ;  /* 0x00448000d0a0783b */ /* 0x000fe20000000200 */
[----:B-1----:R-:W-:Y:S01]  /*e340*/  SHF.R.S32.HI R5, RZ, 0x1f, R5 ;  /* 0x0000001fff057819 */ /* 0x002fe20000011405 */
[----:B----4-:R-:W-:Y:S02]  /*e350*/  IMAD.WIDE.U32 R6, R8, c[0x0][0x210], RZ ;  /* 0x0000840008067a25 */ /* 0x010fe400078e00ff */
[----:B------:R-:W-:Y:S02]  /*e360*/  LDSM.16.M88.4 R164, [R212+0x6080] ;  /* 0x00608000d4a4783b */ /* 0x000fe40000000200 */
[----:B------:R-:W-:Y:S01]  /*e370*/  IMAD R5, R5, c[0x0][0x210], RZ ;  /* 0x0000840005057a24 */ /* 0x000fe200078e02ff */
[----:B------:R-:W-:Y:S01]  /*e380*/  IADD3 R0, P0, R6, R2, RZ ;  /* 0x0000000206007210 */ /* 0x000fe20007f1e0ff */
[----:B------:R-:W-:Y:S01]  /*e390*/  LDSM.16.M88.4 R172, [R212+0x7080] ;  /* 0x00708000d4ac783b */ /* 0x000fe20000000200 */
[----:B------:R-:W-:Y:S01]  /*e3a0*/  IADD3 R6, R226, 0x20, RZ ;  /* 0x00000020e2067810 */ /* 0x000fe20007ffe0ff */
[----:B------:R-:W-:Y:S02]  /*e3b0*/  IMAD R5, R8, c[0x0][0x214], R5 ;  /* 0x0000850008057a24 */ /* 0x000fe400078e0205 */
[----:B------:R-:W-:Y:S01]  /*e3c0*/  LDSM.16.M88.4 R168, [R213] ;  /* 0x00000000d5a8783b */ /* 0x000fe20000000200 */
[----:B------:R-:W-:Y:S01]  /*e3d0*/  SHF.R.S32.HI R6, RZ, 0x1f, R6 ;  /* 0x0000001fff067819 */ /* 0x000fe20000011406 */
[----:B------:R-:W-:Y:S01]  /*e3e0*/  IMAD.IADD R5, R7, 0x1, R5 ;  /* 0x0000000107057824 */ /* 0x000fe200078e0205 */
[----:B------:R-:W-:Y:S01]  /*e3f0*/  IADD3 R7, R226, 0x20, RZ ;  /* 0x00000020e2077810 */ /* 0x000fe20007ffe0ff */
[----:B------:R-:W-:Y:S03]  /*e400*/  LDSM.16.M88.4 R176, [R221] ;  /* 0x00000000ddb0783b */ /* 0x000fe60000000200 */
[----:B------:R-:W-:Y:S01]  /*e410*/  IADD3.X R3, R5, R3, R4, P0, !PT ;  /* 0x0000000305037210 */ /* 0x000fe200007fe404 */
[----:B------:R-:W-:Y:S01]  /*e420*/  LDSM.16.M88.4 R180, [R220] ;  /* 0x00000000dcb4783b */ /* 0x000fe20000000200 */
[----:B------:R-:W-:Y:S02]  /*e430*/  LEA R10, P0, R0, c[0x0][0x1f8], 0x1 ;  /* 0x00007e00000a7a11 */ /* 0x000fe400078008ff */
[----:B------:R-:W-:Y:S02]  /*e440*/  IADD3 R5, R226, 0x40, RZ ;  /* 0x00000040e2057810 */ /* 0x000fe40007ffe0ff */
[----:B------:R-:W-:Y:S02]  /*e450*/  LEA.HI.X R3, R0, c[0x0][0x1fc], R3, 0x1, P0 ;  /* 0x00007f0000037a11 */ /* 0x000fe400000f0c03 */
[----:B------:R-:W-:Y:S01]  /*e460*/  LEA.HI R6, R6, R7, RZ, 0x3 ;  /* 0x0000000706067211 */ /* 0x000fe200078f18ff */
[----:B------:R-:W1:Y:S01]  /*e470*/  SHFL.IDX PT, R0, R10, RZ, 0x1c1f ;  /* 0x001c1fff0a007589 */ /* 0x000e6200000e0000 */
[----:B------:R-:W-:Y:S02]  /*e480*/  SHF.R.S32.HI R5, RZ, 0x1f, R5 ;  /* 0x0000001fff057819 */ /* 0x000fe40000011405 */
[----:B------:R-:W-:Y:S01]  /*e490*/  LOP3.LUT R6, R6, 0xfffffff8, RZ, 0xc0, !PT ;  /* 0xfffffff806067812 */ /* 0x000fe200078ec0ff */
[----:B------:R-:W4:Y:S01]  /*e4a0*/  SHFL.IDX PT, R2, R3, RZ, 0x1c1f ;  /* 0x001c1fff03027589 */ /* 0x000f2200000e0000 */
[----:B------:R-:W-:Y:S03]  /*e4b0*/  LEA.HI R5, R5, R11, RZ, 0x3 ;  /* 0x0000000b05057211 */ /* 0x000fe600078f18ff */
[----:B------:R-:W-:Y:S01]  /*e4c0*/  IMAD.SHL.U32 R100, R6, 0x2, RZ ;  /* 0x0000000206647824 */ /* 0x000fe200078e00ff */
[----:B------:R-:W-:Y:S01]  /*e4d0*/  LOP3.LUT R5, R5, 0xfffffff8, RZ, 0xc0, !PT ;  /* 0xfffffff805057812 */ /* 0x000fe200078ec0ff */
[----:B------:R-:W5:Y:S04]  /*e4e0*/  S2R R11, SR_TID.X ;  /* 0x00000000000b7919 */ /* 0x000f680000002100 */
[----:B------:R-:W-:Y:S01]  /*e4f0*/  IMAD.SHL.U32 R102, R5, 0x2, RZ ;  /* 0x0000000205667824 */ /* 0x000fe200078e00ff */
[----:B-1----:R-:W-:Y:S05]  /*e500*/  IADD3 R8, P0, R0, R252, RZ ;  /* 0x000000fc00087210 */ /* 0x002fea0007f1e0ff */
[----:B----4-:R-:W-:Y:S05]  /*e510*/  IMAD.X R9, R2, 0x1, R228, P0 ;  /* 0x0000000102097824 */ /* 0x010fea00000e06e4 */
[----:B------:R-:W-:Y:S01]  /*e520*/  @!PT LDS RZ, [RZ] ;  /* 0x00000000fffff984 */ /* 0x000fe20000000800 */
[----:B------:R1:W-:Y:S01]  /*e530*/  LDGSTS.E.BYPASS.LTC128B.128 [R222+0x1880], [R8.64], !P1 ;  /* 0x0188000008de7fae */ /* 0x0003e2000c901d46 */
[----:B-----5:R-:W-:Y:S02]  /*e540*/  ISETP.GT.AND P1, PT, R11, 0x3f, PT ;  /* 0x0000003f0b00780c */ /* 0x020fe40003f24270 */
        /* <DEDUP_REMOVED lines=14> */
[----:B-1----:R1:W2:Y:S04]  /*e630*/  SHFL.IDX PT, R4, R3, 0x1, 0x1c1f ;  /* 0x003c1f0003047f89 */ /* 0x0022a800000e0000 */
[----:B------:R1:W3:Y:S02]  /*e640*/  SHFL.IDX PT, R0, R10, 0x1, 0x1c1f ;  /* 0x003c1f000a007f89 */ /* 0x0002e400000e0000 */
.L_x_387:
[C---:B-1----:R-:W-:Y:S02]  /*e650*/  IADD3 R10, R226.reuse, 0x20, RZ ;  /* 0x00000020e20a7810 */ /* 0x042fe40007ffe0ff */
[----:B------:R-:W-:Y:S02]  /*e660*/  ISETP.GE.AND P3, PT, R226, c[0x0][0x1d4], PT ;  /* 0x00007500e2007a0c */ /* 0x000fe40003f66270 */
        /* <DEDUP_REMOVED lines=15> */
.L_x_347:
[----:B------:R-:W-:Y:S05]  /*e760*/  BSYNC B0 ;  /* 0x0000000000007941 */ /* 0x000fea0003800000 */
.L_x_346:
[----:B------:R-:W0:Y:S01]  /*e770*/  LDGDEPBAR ;  /* 0x00000000000079af */ /* 0x000e220000000000 */
[----:B------:R-:W-:Y:S01]  /*e780*/  WARPSYNC 0xffffffff ;  /* 0xffffffff00007948 */ /* 0x000fe20003800000 */
[-C--:B-1----:R-:W-:Y:S06]  /*e790*/  HMMA.16816.F32 R4, R48, R16.reuse, RZ ;  /* 0x000000103004723c */ /* 0x082fec00000018ff */
        /* <DEDUP_REMOVED lines=155> */
[----:B---3--:R-:W-:Y:S02]  /*f150*/  FMUL.FTZ R26, R50, c[0x0][0x320] ;  /* 0x0000c800321a7a20 */ /* 0x008fe40000410000 */
[----:B------:R-:W-:Y:S02]  /*f160*/  FMUL.FTZ R18, R51, c[0x0][0x320] ;  /* 0x0000c80033127a20 */ /* 0x000fe40000410000 */
[----:B------:R-:W-:Y:S02]  /*f170*/  FMUL.FTZ R22, R22, c[0x0][0x320] ;  /* 0x0000c80016167a20 */ /* 0x000fe40000410000 */
[----:B------:R-:W-:Y:S02]  /*f180*/  FMUL.FTZ R23, R23, c[0x0][0x320] ;  /* 0x0000c80017177a20 */ /* 0x000fe40000410000 */
[----:B------:R-:W-:Y:S01]  /*f190*/  FMUL.FTZ R24, R24, c[0x0][0x320] ;  /* 0x0000c80018187a20 */ /* 0x000fe20000410000 */
[----:B------:R2:W3:Y:S01]  /*f1a0*/  MUFU.TANH R161, R22 ;  /* 0x0000001600a17308 */ /* 0x0004e20000002400 */
        /* <DEDUP_REMOVED lines=39> */
[----:B------:R-:W1:Y:S01]  /*f420*/  S2R R233, SR_CTAID.Y ;  /* 0x0000000000e97919 */ /* 0x000e620000002600 */
[----:B---3--:R-:W-:Y:S01]  /*f430*/  ISETP.GT.AND P1, PT, R0, 0x2f, PT ;  /* 0x0000002f0000780c */ /* 0x008fe20003f24270 */
[----:B--2---:R-:W-:Y:S05]  /*f440*/  IMAD R2, R224, 0x30, R2 ;  /* 0x00000030e0027824 */ /* 0x004fea00078e0202 */
[----:B------:R-:W-:Y:S05]  /*f450*/  IADD3 R2, R2, -0x30, R0 ;  /* 0xffffffd002027810 */ /* 0x000fea0007ffe000 */
[----:B------:R-:W-:Y:S04]  /*f460*/  @P2 IMAD.HI.U32 R3, R2, c[0x0][0x2bc], RZ ;  /* 0x0000af0002032a27 */ /* 0x000fe800078e00ff */
[----:B------:R-:W-:Y:S01]  /*f470*/  IMAD.MOV.U32 R0, RZ, RZ, R2 ;  /* 0x000000ffff007224 */ /* 0x000fe200078e0002 */
[----:B------:R-:W-:Y:S04]  /*f480*/  @P2 SHF.R.U32.HI R0, RZ, c[0x0][0x2c0], R3 ;  /* 0x0000b000ff002a19 */ /* 0x000fe80000011603 */
[C---:B----4-:R-:W-:Y:S01]  /*f490*/  @!P1 IADD3 R3, P0, R0.reuse, R234, RZ ;  /* 0x000000ea00039210 */ /* 0x050fe20007f1e0ff */
[----:B-1----:R-:W-:Y:S03]  /*f4a0*/  IMAD.WIDE.U32 R234, R233, c[0x0][0x1e8], RZ ;  /* 0x00007a00e9ea7a25 */ /* 0x002fe600078e00ff */
[----:B-----5:R-:W-:Y:S01]  /*f4b0*/  @!P1 LEA.HI.X.SX32 R5, R0, R232, 0x1, P0 ;  /* 0x000000e800059211 */ /* 0x020fe200000f0eff */
[----:B------:R-:W-:Y:S01]  /*f4c0*/  IMAD.MOV R0, RZ, RZ, -R0 ;  /* 0x000000ffff007224 */ /* 0x000fe200078e0a00 */
[----:B------:R-:W1:Y:S01]  /*f4d0*/  S2R R232, SR_CTAID.Y ;  /* 0x0000000000e87919 */ /* 0x000e620000002600 */
[C---:B------:R-:W-:Y:S02]  /*f4e0*/  @!P1 LEA R4, P0, R3.reuse, c[0x0][0x2a0], 0x2 ;  /* 0x0000a80003049a11 */ /* 0x040fe400078010ff */
[----:B------:R-:W-:Y:S02]  /*f4f0*/  IMAD R225, R0, c[0x0][0x2b8], R2 ;  /* 0x0000ae0000e17a24 */ /* 0x000fe400078e0202 */
[----:B------:R-:W-:Y:S02]  /*f500*/  @!P1 LEA.HI.X R5, R3, c[0x0][0x2a4], R5, 0x2, P0 ;  /* 0x0000a90003059a11 */ /* 0x000fe400000f1405 */
[----:B------:R-:W-:Y:S01]  /*f510*/  IMAD.WIDE.U32 R2, R225, c[0x0][0x1e0], RZ ;  /* 0x00007800e1027a25 */ /* 0x000fe200078e00ff */
[----:B------:R-:W-:Y:S02]  /*f520*/  SHF.R.S32.HI R0, RZ, 0x1f, R225 ;  /* 0x0000001fff007819 */ /* 0x000fe400000114e1 */
[----:B------:R-:W2:Y:S01]  /*f530*/  @!P1 LDG.E R223, [R4.64] ;  /* 0x0000000604df9981 */ /* 0x000ea2000c1e1900 */
[----:B------:R-:W-:Y:S02]  /*f540*/  ISETP.GE.AND P1, PT, R227, 0x1, PT ;  /* 0x00000001e300780c */ /* 0x000fe40003f26270 */
[----:B------:R-:W-:Y:S04]  /*f550*/  IMAD R0, R0, c[0x0][0x1e0], RZ ;  /* 0x0000780000007a24 */ /* 0x000fe800078e02ff */
[----:B------:R-:W-:Y:S04]  /*f560*/  IMAD R0, R225, c[0x0][0x1e4], R0 ;  /* 0x00007900e1007a24 */ /* 0x000fe800078e0200 */
[----:B------:R-:W-:Y:S01]  /*f570*/  IMAD.IADD R3, R3, 0x1, R0 ;  /* 0x0000000103037824 */ /* 0x000fe200078e0200 */
[----:B-1----:R-:W-:Y:S05]  /*f580*/  SHF.R.S32.HI R232, RZ, 0x1f, R232 ;  /* 0x0000001fffe87819 */ /* 0x002fea00000114e8 */
[----:B------:R-:W-:Y:S04]  /*f590*/  IMAD R232, R232, c[0x0][0x1e8], RZ ;  /* 0x00007a00e8e87a24 */ /* 0x000fe800078e02ff */
[----:B------:R-:W-:Y:S01]  /*f5a0*/  IMAD R232, R233, c[0x0][0x1ec], R232 ;  /* 0x00007b00e9e87a24 */ /* 0x000fe200078e02e8 */
[----:B------:R-:W-:Y:S03]  /*f5b0*/  IADD3 R233, R226, 0x20, RZ ;  /* 0x00000020e2e97810 */ /* 0x000fe60007ffe0ff */
[----:B------:R-:W-:Y:S01]  /*f5c0*/  IMAD.IADD R232, R235, 0x1, R232 ;  /* 0x00000001ebe87824 */ /* 0x000fe200078e02e8 */
[----:B------:R-:W-:Y:S02]  /*f5d0*/  ISETP.GE.AND P4, PT, R233, c[0x0][0x1d4], PT ;  /* 0x00007500e9007a0c */ /* 0x000fe40003f86270 */
[----:B--2---:R-:W-:Y:S01]  /*f5e0*/  SHF.R.S32.HI R4, RZ, 0x1f, R223 ;  /* 0x0000001fff047819 */ /* 0x004fe200000114df */
        /* <DEDUP_REMOVED lines=33> */
.L_x_349:
        /* <DEDUP_REMOVED lines=12> */
[C---:B---3--:R-:W-:Y:S02]  /*f8c0*/  IADD3 R7, -R3.reuse, 0x1, R2 ;  /* 0x0000000103077810 */ /* 0x048fe40007ffe102 */
[----:B------:R-:W-:Y:S02]  /*f8d0*/  IADD3 R8, -R3, R2, RZ ;  /* 0x0000000203087210 */ /* 0x000fe40007ffe1ff */
[----:B------:R-:W-:Y:S04]  /*f8e0*/  IADD3 R7, -R230, R7, R229 ;  /* 0x00000007e6077210 */ /* 0x000fe80007ffe1e5 */
[C---:B------:R-:W-:Y:S02]  /*f8f0*/  IADD3 R6, R7.reuse, c[0x0][0x328], RZ ;  /* 0x0000ca0007067a10 */ /* 0x040fe40007ffe0ff */
[----:B------:R-:W-:Y:S04]  /*f900*/  IADD3 R7, R7, UR4, RZ ;  /* 0x0000000407077c10 */ /* 0x000fe8000fffe0ff */
[----:B-1----:R-:W-:Y:S01]  /*f910*/  IADD3 R0, R7, R4, RZ ;  /* 0x0000000407007210 */ /* 0x002fe20007ffe0ff */
        /* <DEDUP_REMOVED lines=15> */
.L_x_352:
[----:B------:R-:W-:Y:S04]  /*fa10*/  MOV R9, 0x1 ;  /* 0x0000000100097802 */ /* 0x000fe80000000f00 */
[----:B------:R-:W-:Y:S11]  /*fa20*/  ISETP.NE.AND P0, PT, R9, c[0x0][0x32c], PT ;  /* 0x0000cb0009007a0c */ /* 0x000ff60003f05270 */
[----:B------:R-:W-:Y:S02]  /*fa30*/  @!UPT UIADD3 URZ, URZ, URZ, URZ ;  /* 0x0000003f3f3ff290 */ /* 0x000fe4000fffe03f */
[----:B------:R-:W-:Y:S05]  /*fa40*/  @P0 IMAD.HI.U32 R9, R4, c[0x0][0x330], RZ ;  /* 0x0000cc0004090a27 */ /* 0x000fea00078e00ff */
[----:B------:R-:W-:Y:S02]  /*fa50*/  @P0 SHF.R.U32.HI R4, RZ, c[0x0][0x334], R9 ;  /* 0x0000cd00ff040a19 */ /* 0x000fe40000011609 */
.L_x_353:
[----:B------:R-:W-:Y:S05]  /*fa60*/  BSYNC B0 ;  /* 0x0000000000007941 */ /* 0x000fea0003800000 */
.L_x_351:
[----:B------:R-:W-:Y:S05]  /*fa70*/  IMAD R4, R4, c[0x0][0x32c], R8 ;  /* 0x0000cb0004047a24 */ /* 0x000fea00078e0208 */
[----:B------:R-:W-:Y:S02]  /*fa80*/  IADD3 R9, R4, c[0x0][0x32c], RZ ;  /* 0x0000cb0004097a10 */ /* 0x000fe40007ffe0ff */
[----:B------:R-:W-:Y:S02]  /*fa90*/  IMNMX R0, R0, R4, !PT ;  /* 0x0000000400007217 */ /* 0x000fe40007800200 */
[----:B------:R-:W-:Y:S02]  /*faa0*/  IMNMX R3, R3, R9, PT ;  /* 0x0000000903037217 */ /* 0x000fe40003800200 */
.L_x_350:
        /* <DEDUP_REMOVED lines=55> */
[----:B------:R-:W-:Y:S01]  /*fe20*/  ISETP.GE.AND P0, PT, R33, 0x1, PT ;  /* 0x000000012100780c */ /* 0x000fe20003f06270 */
[--C-:B-1----:R-:W-:Y:S02]  /*fe30*/  IMAD.IADD R2, R6, 0x1, R3.reuse ;  /* 0x0000000106027824 */ /* 0x102fe400078e0203 */
[----:B------:R-:W-:Y:S10]  /*fe40*/  IMAD.IADD R0, R7, 0x1, R3 ;  /* 0x0000000107007824 */ /* 0x000ff400078e0203 */
        /* <DEDUP_REMOVED lines=14> */
.L_x_356:
[----:B------:R-:W-:Y:S04]  /*ff30*/  MOV R14, 0x1 ;  /* 0x00000001000e7802 */ /* 0x000fe80000000f00 */
[----:B------:R-:W-:Y:S11]  /*ff40*/  ISETP.NE.AND P0, PT, R14, c[0x0][0x32c], PT ;  /* 0x0000cb000e007a0c */ /* 0x000ff60003f05270 */
[----:B------:R-:W-:Y:S02]  /*ff50*/  @!UPT UIADD3 URZ, URZ, URZ, URZ ;  /* 0x0000003f3f3ff290 */ /* 0x000fe4000fffe03f */
[----:B------:R-:W-:Y:S05]  /*ff60*/  @P0 IMAD.HI.U32 R14, R3, c[0x0][0x330], RZ ;  /* 0x0000cc00030e0a27 */ /* 0x000fea00078e00ff */
[----:B------:R-:W-:Y:S02]  /*ff70*/  @P0 SHF.R.U32.HI R3, RZ, c[0x0][0x334], R14 ;  /* 0x0000cd00ff030a19 */ /* 0x000fe4000001160e */
.L_x_357:
[----:B------:R-:W-:Y:S05]  /*ff80*/  BSYNC B0 ;  /* 0x0000000000007941 */ /* 0x000fea0003800000 */
.L_x_355:
[----:B------:R-:W-:Y:S05]  /*ff90*/  IMAD R3, R3, c[0x0][0x32c], R8 ;  /* 0x0000cb0003037a24 */ /* 0x000fea00078e0208 */
[----:B------:R-:W-:Y:S02]  /*ffa0*/  IADD3 R14, R3, c[0x0][0x32c], RZ ;  /* 0x0000cb00030e7a10 */ /* 0x000fe40007ffe0ff */
[----:B------:R-:W-:Y:S02]  /*ffb0*/  IMNMX R0, R0, R3, !PT ;  /* 0x0000000300007217 */ /* 0x000fe40007800200 */
[----:B------:R-:W-:Y:S02]  /*ffc0*/  IMNMX R2, R2, R14, PT ;  /* 0x0000000e02027217 */ /* 0x000fe40003800200 */
.L_x_354:
        /* <DEDUP_REMOVED lines=61> */
.L_x_360:
[----:B------:R-:W-:Y:S04]  /*103a0*/  MOV R14, 0x1 ;  /* 0x00000001000e7802 */ /* 0x000fe80000000f00 */
[----:B------:R-:W-:Y:S11]  /*103b0*/  ISETP.NE.AND P0, PT, R14, c[0x0][0x32c], PT ;  /* 0x0000cb000e007a0c */ /* 0x000ff60003f05270 */
[----:B------:R-:W-:Y:S02]  /*103c0*/  @!UPT UIADD3 URZ, URZ, URZ, URZ ;  /* 0x0000003f3f3ff290 */ /* 0x000fe4000fffe03f */
[----:B------:R-:W-:Y:S05]  /*103d0*/  @P0 IMAD.HI.U32 R14, R3, c[0x0][0x330], RZ ;  /* 0x0000cc00030e0a27 */ /* 0x000fea00078e00ff */
[----:B------:R-:W-:Y:S02]  /*103e0*/  @P0 SHF.R.U32.HI R3, RZ, c[0x0][0x334], R14 ;  /* 0x0000cd00ff030a19 */ /* 0x000fe4000001160e */
.L_x_361:
[----:B------:R-:W-:Y:S05]  /*103f0*/  BSYNC B0 ;  /* 0x0000000000007941 */ /* 0x000fea0003800000 */
.L_x_359:
[----:B------:R-:W-:Y:S05]  /*10400*/  IMAD R3, R3, c[0x0][0x32c], R8 ;  /* 0x0000cb0003037a24 */ /* 0x000fea00078e0208 */
[----:B------:R-:W-:Y:S02]  /*10410*/  IADD3 R14, R3, c[0x0][0x32c], RZ ;  /* 0x0000cb00030e7a10 */ /* 0x000fe40007ffe0ff */
[----:B------:R-:W-:Y:S02]  /*10420*/  IMNMX R0, R0, R3, !PT ;  /* 0x0000000300007217 */ /* 0x000fe40007800200 */
[----:B------:R-:W-:Y:S02]  /*10430*/  IMNMX R2, R2, R14, PT ;  /* 0x0000000e02027217 */ /* 0x000fe40003800200 */
.L_x_358:
        /* <DEDUP_REMOVED lines=61> */
.L_x_364:
[----:B------:R-:W-:Y:S04]  /*10810*/  MOV R5, 0x1 ;  /* 0x0000000100057802 */ /* 0x000fe80000000f00 */
[----:B------:R-:W-:Y:S11]  /*10820*/  ISETP.NE.AND P0, PT, R5, c[0x0][0x32c], PT ;  /* 0x0000cb0005007a0c */ /* 0x000ff60003f05270 */
[----:B------:R-:W-:Y:S02]  /*10830*/  @!UPT UIADD3 URZ, URZ, URZ, URZ ;  /* 0x0000003f3f3ff290 */ /* 0x000fe4000fffe03f */
[----:B------:R-:W-:Y:S05]  /*10840*/  @P0 IMAD.HI.U32 R5, R3, c[0x0][0x330], RZ ;  /* 0x0000cc0003050a27 */ /* 0x000fea00078e00ff */
[----:B------:R-:W-:Y:S02]  /*10850*/  @P0 SHF.R.U32.HI R3, RZ, c[0x0][0x334], R5 ;  /* 0x0000cd00ff030a19 */ /* 0x000fe40000011605 */
.L_x_365:
[----:B------:R-:W-:Y:S05]  /*10860*/  BSYNC B0 ;  /* 0x0000000000007941 */ /* 0x000fea0003800000 */
.L_x_363:
[----:B------:R-:W-:Y:S05]  /*10870*/  IMAD R8, R3, c[0x0][0x32c], R8 ;  /* 0x0000cb0003087a24 */ /* 0x000fea00078e0208 */
[----:B------:R-:W-:Y:S02]  /*10880*/  IADD3 R3, R8, c[0x0][0x32c], RZ ;  /* 0x0000cb0008037a10 */ /* 0x000fe40007ffe0ff */
[----:B------:R-:W-:Y:S02]  /*10890*/  IMNMX R0, R0, R8, !PT ;  /* 0x0000000800007217 */ /* 0x000fe40007800200 */
[----:B------:R-:W-:Y:S02]  /*108a0*/  IMNMX R2, R2, R3, PT ;  /* 0x0000000302027217 */ /* 0x000fe40003800200 */
.L_x_362:
[----:B------:R-:W-:Y:S01]  /*108b0*/  ISETP.GT.AND P0, PT, R0, RZ, !P1 ;  /* 0x000000ff0000720c */ /* 0x000fe20004f04270 */
[----:B------:R-:W-:Y:S01]  /*108c0*/  LDSM.16.MT88.4 R36, [R210+0x1880] ;  /* 0x00188000d224783b */ /* 0x000fe20000004200 */
        /* <DEDUP_REMOVED lines=30> */
[----:B------:R-:W-:Y:S02]  /*10ab0*/  MOV R191, R231 ;  /* 0x000000e700bf7202 */ /* 0x000fe40000000f00 */
        /* <DEDUP_REMOVED lines=20> */
[----:B------:R-:W-:Y:S02]  /*10c00*/  ISETP.GT.AND P0, PT, R0, 0x29, !P1 ;  /* 0x000000290000780c */ /* 0x000fe40004f04270 */
[----:B------:R-:W1:Y:S02]  /*10c10*/  SHFL.BFLY PT, R0, R106, 0x2, 0x1f ;  /* 0x0c401f006a007f89 */ /* 0x000e6400000e0000 */
[----:B------:R-:W-:Y:S04]  /*10c20*/  ISETP.LT.OR P0, PT, R2, 0x2a, P0 ;  /* 0x0000002a0200780c */ /* 0x000fe80000701670 */
[----:B------:R-:W-:Y:S02]  /*10c30*/  FSEL R109, R47, -INF , !P0 ;  /* 0xff8000002f6d7808 */ /* 0x000fe40004000000 */
[----:B-1----:R-:W-:Y:S05]  /*10c40*/  FMNMX.FTZ R106, R106, R0, !PT ;  /* 0x000000006a6a7209 */ /* 0x002fea0007810000 */
        /* <DEDUP_REMOVED lines=10> */
[--C-:B------:R-:W-:Y:S01]  /*10cf0*/  FFMA.FTZ R6, R24, c[0x0][0x2d0], -R110.reuse ;  /* 0x0000b40018067a23 */ /* 0x100fe2000001086e */
[----:B------:R-:W-:Y:S01]  /*10d00*/  FMNMX.FTZ R0, R48, R0, !PT ;  /* 0x0000000030007209 */ /* 0x000fe20007810000 */
[----:B------:R-:W-:Y:S02]  /*10d10*/  FFMA.FTZ R7, R23, c[0x0][0x2d0], -R110 ;  /* 0x0000b40017077a23 */ /* 0x000fe4000001086e */
[----:B------:R1:W-:Y:S01]  /*10d20*/  MUFU.EX2 R250, R6 ;  /* 0x0000000600fa7308 */ /* 0x0003e20000000800 */
[----:B------:R-:W-:Y:S04]  /*10d30*/  FMNMX.FTZ R0, R49, R0, !PT ;  /* 0x0000000031007209 */ /* 0x000fe80007810000 */
[----:B------:R-:W-:Y:S04]  /*10d40*/  FMNMX.FTZ R0, R168, R0, !PT ;  /* 0x00000000a8007209 */ /* 0x000fe80007810000 */
[----:B------:R-:W-:Y:S01]  /*10d50*/  FMNMX.FTZ R0, R170, R0, !PT ;  /* 0x00000000aa007209 */ /* 0x000fe20007810000 */
[----:B------:R-:W-:Y:S03]  /*10d60*/  MUFU.EX2 R249, R7 ;  /* 0x0000000700f97308 */ /* 0x000fe60000000800 */
[----:B------:R-:W-:Y:S04]  /*10d70*/  FMNMX.FTZ R0, R180, R0, !PT ;  /* 0x00000000b4007209 */ /* 0x000fe80007810000 */
[----:B------:R-:W-:Y:S04]  /*10d80*/  FMNMX.FTZ R0, R181, R0, !PT ;  /* 0x00000000b5007209 */ /* 0x000fe80007810000 */
[----:B------:R-:W-:Y:S04]  /*10d90*/  FMNMX.FTZ R0, R190, R0, !PT ;  /* 0x00000000be007209 */ /* 0x000fe80007810000 */
[----:B------:R-:W-:Y:S05]  /*10da0*/  FMNMX.FTZ R0, R192, R0, !PT ;  /* 0x00000000c0007209 */ /* 0x000fea0007810000 */
[----:B------:R-:W2:Y:S02]  /*10db0*/  SHFL.BFLY PT, R2, R0, 0x2, 0x1f ;  /* 0x0c401f0000027f89 */ /* 0x000ea400000e0000 */
[----:B--2---:R-:W-:Y:S06]  /*10dc0*/  FMNMX.FTZ R0, R0, R2, !PT ;  /* 0x0000000200007209 */ /* 0x004fec0007810000 */
[----:B------:R-:W2:Y:S02]  /*10dd0*/  SHFL.BFLY PT, R105, R0, 0x1, 0x1f ;  /* 0x0c201f0000697f89 */ /* 0x000ea400000e0000 */
[----:B--2---:R-:W-:Y:S02]  /*10de0*/  FMNMX.FTZ R105, R0, R105, !PT ;  /* 0x0000006900697209 */ /* 0x004fe40007810000 */
[----:B------:R-:W-:Y:S02]  /*10df0*/  FMNMX.FTZ R0, R14, R107, !PT ;  /* 0x0000006b0e007209 */ /* 0x000fe40007810000 */
[C---:B------:R-:W-:Y:S01]  /*10e00*/  FSETP.NEU.FTZ.AND P0, PT, R105.reuse, -INF , PT ;  /* 0xff8000006900780b */ /* 0x040fe20003f1d000 */
[C---:B------:R-:W-:Y:S01]  /*10e10*/  FMUL.FTZ R111, R105.reuse, c[0x0][0x2d0] ;  /* 0x0000b400696f7a20 */ /* 0x040fe20000410000 */
        /* <DEDUP_REMOVED lines=25> */
[----:B-1----:R-:W-:Y:S01]  /*10fb0*/  FFMA.FTZ R6, R17, c[0x0][0x2d0], -R164 ;  /* 0x0000b40011067a23 */ /* 0x002fe200000108a4 */
        /* <DEDUP_REMOVED lines=124> */
[C---:B------:R-:W-:Y:S02]  /*11780*/  FMUL.FTZ R86, R100.reuse, R86 ;  /* 0x0000005664567220 */ /* 0x040fe40000410000 */
[--C-:B-1----:R-:W-:Y:S02]  /*11790*/  FFMA.FTZ R2, R41, c[0x0][0x2d0], -R110.reuse ;  /* 0x0000b40029027a23 */ /* 0x102fe4000001086e */
[C---:B------:R-:W-:Y:S02]  /*117a0*/  FMUL.FTZ R41, R3.reuse, R149 ;  /* 0x0000009503297220 */ /* 0x040fe40000410000 */
[----:B------:R1:W3:Y:S01]  /*117b0*/  MUFU.EX2 R235, R2 ;  /* 0x0000000200eb7308 */ /* 0x0002e20000000800 */
[----:B------:R-:W-:Y:S02]  /*117c0*/  FMUL.FTZ R87, R100, R87 ;  /* 0x0000005764577220 */ /* 0x000fe40000410000 */
        /* <DEDUP_REMOVED lines=138> */
[C---:B------:R-:W-:Y:S01]  /*12070*/  HMMA.16816.F32 R64, R112.reuse, R118, R64 ;  /* 0x000000767040723c */ /* 0x040fe20000001840 */
[----:B------:R-:W-:Y:S07]  /*12080*/  ISETP.GT.AND P0, PT, R224, R196, PT ;  /* 0x000000c4e000720c */ /* 0x000fee0003f04270 */
[-C--:B-1----:R-:W-:Y:S01]  /*12090*/  HMMA.16816.F32 R68, R112, R124.reuse, R68 ;  /* 0x0000007c7044723c */ /* 0x082fe20000001844 */
[----:B------:R-:W1:Y:S07]  /*120a0*/  MUFU.EX2 R188, R110 ;  /* 0x0000006e00bc7308 */ /* 0x000e6e0000000800 */
[C---:B------:R-:W-:Y:S01]  /*120b0*/  HMMA.16816.F32 R72, R120.reuse, R124, R72 ;  /* 0x0000007c7848723c */ /* 0x040fe20000001848 */
[--C-:B--2---:R-:W-:Y:S07]  /*120c0*/  FFMA.FTZ R2, R190, c[0x0][0x2d0], -R111.reuse ;  /* 0x0000b400be027a23 */ /* 0x104fee000001086f */
[-C--:B------:R-:W-:Y:S01]  /*120d0*/  HMMA.16816.F32 R76, R120, R126.reuse, R76 ;  /* 0x0000007e784c723c */ /* 0x080fe2000000184c */
[----:B------:R-:W2:Y:S01]  /*120e0*/  LDL.LU R190, [R1+0x10] ;  /* 0x0000100001be7983 */ /* 0x000ea20000300800 */
[----:B------:R5:W-:Y:S02]  /*120f0*/  MUFU.EX2 R185, R2 ;  /* 0x0000000200b97308 */ /* 0x000be40000000800 */
[----:B------:R-:W-:Y:S02]  /*12100*/  FFMA.FTZ R111, R192, c[0x0][0x2d0], -R111 ;  /* 0x0000b400c06f7a23 */ /* 0x000fe4000001086f */
[----:B------:R-:W3:Y:S02]  /*12110*/  LDL.LU R192, [R1+0x8] ;  /* 0x0000080001c07983 */ /* 0x000ee40000300800 */
[C---:B------:R-:W-:Y:S01]  /*12120*/  HMMA.16816.F32 R80, R112.reuse, R126, R80 ;  /* 0x0000007e7050723c */ /* 0x040fe20000001850 */
[----:B-1----:R-:W-:Y:S03]  /*12130*/  F2FP.PACK_AB R110, R188, R191 ;  /* 0x000000bfbc6e723e */ /* 0x002fe600000000ff */
[----:B------:R-:W1:Y:S04]  /*12140*/  MUFU.EX2 R184, R111 ;  /* 0x0000006f00b87308 */ /* 0x000e680000000800 */
[-C--:B----4-:R-:W-:Y:S08]  /*12150*/  HMMA.16816.F32 R84, R112, R128.reuse, R84 ;  /* 0x000000807054723c */ /* 0x090ff00000001854 */
[C---:B------:R-:W-:Y:S01]  /*12160*/  HMMA.16816.F32 R88, R120.reuse, R128, R88 ;  /* 0x000000807858723c */ /* 0x040fe20000001858 */
[--C-:B-----5:R-:W-:Y:S02]  /*12170*/  FFMA.FTZ R2, R186, c[0x0][0x2d0], -R164.reuse ;  /* 0x0000b400ba027a23 */ /* 0x120fe400000108a4 */
[----:B------:R-:W4:Y:S05]  /*12180*/  LDL.LU R186, [R1+0xc] ;  /* 0x00000c0001ba7983 */ /* 0x000f2a0000300800 */
[-C--:B------:R-:W-:Y:S01]  /*12190*/  HMMA.16816.F32 R92, R120, R130.reuse, R92 ;  /* 0x00000082785c723c */ /* 0x080fe2000000185c */
[----:B------:R5:W-:Y:S03]  /*121a0*/  MUFU.EX2 R181, R2 ;  /* 0x0000000200b57308 */ /* 0x000be60000000800 */
[----:B-1----:R-:W-:Y:S04]  /*121b0*/  F2FP.PACK_AB R111, R184, R185 ;  /* 0x000000b9b86f723e */ /* 0x002fe800000000ff */
[----:B------:R-:W-:Y:S01]  /*121c0*/  HMMA.16816.F32 R96, R112, R130, R96 ;  /* 0x000000827060723c */ /* 0x000fe20000001860 */
[--C-:B-----5:R-:W-:Y:S04]  /*121d0*/  FFMA.FTZ R2, R189, c[0x0][0x2d0], -R164.reuse ;  /* 0x0000b400bd027a23 */ /* 0x120fe800000108a4 */
        /* <DEDUP_REMOVED lines=32> */
[----:B--2---:R-:W-:Y:S07]  /*123e0*/  FFMA.FTZ R3, R3, R190, R240 ;  /* 0x000000be03037223 */ /* 0x004fee00000100f0 */
[-C--:B-1----:R-:W-:Y:S01]  /*123f0*/  HMMA.16816.F32 R52, R108, R164.reuse, R52 ;  /* 0x000000a46c34723c */ /* 0x082fe20000001834 */
[----:B---3--:R-:W-:Y:S03]  /*12400*/  FFMA.FTZ R100, R100, R192, R244 ;  /* 0x000000c064647223 */ /* 0x008fe600000100f4 */
[----:B------:R-:W-:Y:S02]  /*12410*/  FADD.FTZ R3, R241, R3 ;  /* 0x00000003f1037221 */ /* 0x000fe40000010000 */
[----:B------:R-:W-:Y:S02]  /*12420*/  FADD.FTZ R100, R245, R100 ;  /* 0x00000064f5647221 */ /* 0x000fe40000010000 */
        /* <DEDUP_REMOVED lines=21> */
[-C--:B------:R-:W-:Y:S01]  /*12580*/  MOV R100, R102.reuse ;  /* 0x0000006600647202 */ /* 0x080fe20000000f00 */
[----:B------:R-:W-:Y:S02]  /*12590*/  FADD.FTZ R9, R236, R9 ;  /* 0x00000009ec097221 */ /* 0x000fe40000010000 */
[----:B------:R-:W-:Y:S01]  /*125a0*/  FADD.FTZ R10, R234, R2 ;  /* 0x00000002ea0a7221 */ /* 0x000fe20000010000 */
[-C--:B------:R-:W-:Y:S01]  /*125b0*/  HMMA.16816.F32 R76, R160, R170.reuse, R76 ;  /* 0x000000aaa04c723c */ /* 0x080fe2000000184c */
[----:B------:R-:W-:Y:S03]  /*125c0*/  FADD.FTZ R2, R235, R9 ;  /* 0x00000009eb027221 */ /* 0x000fe60000010000 */
[----:B------:R-:W-:Y:S02]  /*125d0*/  FADD.FTZ R0, R233, R10 ;  /* 0x0000000ae9007221 */ /* 0x000fe40000010000 */
[----:B------:R-:W-:Y:S02]  /*125e0*/  FADD.FTZ R9, R204, R8 ;  /* 0x00000008cc097221 */ /* 0x000fe40000010000 */
[----:B------:R-:W-:Y:S01]  /*125f0*/  FADD.FTZ R10, R232, R2 ;  /* 0x00000002e80a7221 */ /* 0x000fe20000010000 */
[C---:B------:R-:W-:Y:S03]  /*12600*/  HMMA.16816.F32 R80, R108.reuse, R170, R80 ;  /* 0x000000aa6c50723c */ /* 0x040fe60000001850 */
[----:B------:R-:W-:Y:S02]  /*12610*/  FADD.FTZ R8, R207, R0 ;  /* 0x00000000cf087221 */ /* 0x000fe40000010000 */
[----:B------:R-:W-:Y:S02]  /*12620*/  FADD.FTZ R2, R203, R9 ;  /* 0x00000009cb027221 */ /* 0x000fe40000010000 */
[----:B------:R-:W-:Y:S01]  /*12630*/  FADD.FTZ R0, R231, R10 ;  /* 0x0000000ae7007221 */ /* 0x000fe20000010000 */
[-C--:B------:R-:W-:Y:S01]  /*12640*/  HMMA.16816.F32 R84, R108, R4.reuse, R84 ;  /* 0x000000046c54723c */ /* 0x080fe20000001854 */
[----:B------:R-:W-:Y:S04]  /*12650*/  FADD.FTZ R3, R174, R3 ;  /* 0x00000003ae037221 */ /* 0x000fe80000010000 */
[----:B------:R-:W-:Y:S03]  /*12660*/  FADD.FTZ R3, R175, R3 ;  /* 0x00000003af037221 */ /* 0x000fe60000010000 */
        /* <DEDUP_REMOVED lines=31> */
.L_x_345:
[----:B------:R-:W2:Y:S04]  /*12860*/  LDL.LU R0, [R1+0xc] ;  /* 0x00000c0001007983 */ /* 0x000ea80000300800 */
[----:B-1----:R-:W3:Y:S04]  /*12870*/  LDL.LU R3, [R1+0x8] ;  /* 0x0000080001037983 */ /* 0x002ee80000300800 */
[----:B------:R-:W4:Y:S04]  /*12880*/  LDL.LU R4, [R1+0x10] ;  /* 0x0000100001047983 */ /* 0x000f280000300800 */
[----:B------:R-:W5:Y:S01]  /*12890*/  LDL.LU R2, [R1+0x14] ;  /* 0x0000140001027983 */ /* 0x000f620000300800 */
[----:B------:R-:W-:-:S02]  /*128a0*/  MOV R50, 0xff800000 ;  /* 0xff80000000327802 */ /* 0x000fc40000000f00 */
        /* <DEDUP_REMOVED lines=23> */
[----:B------:R-:W-:-:S05]  /*12a20*/  FSETP.NE.FTZ.AND P1, PT, R6, RZ, PT ;  /* 0x000000ff0600720b */ /* 0x000fca0003f35000 */
[----:B------:R-:W1:Y:S01]  /*12a30*/  @P3 MUFU.RCP R0, R10 ;  /* 0x0000000a00003308 */ /* 0x000e620000001000 */
[----:B------:R-:W-:-:S07]  /*12a40*/  FSETP.NE.FTZ.AND P0, PT, R5, RZ, PT ;  /* 0x000000ff0500720b */ /* 0x000fce0003f15000 */
[----:B------:R-:W-:Y:S06]  /*12a50*/  @P2 MUFU.RCP R3, R8 ;  /* 0x0000000800032308 */ /* 0x000fec0000001000 */
[----:B------:R-:W-:Y:S01]  /*12a60*/  @P0 MOV R7, 0x3f317218 ;  /* 0x3f31721800070802 */ /* 0x000fe20000000f00 */
[C---:B-1----:R-:W-:Y:S01]  /*12a70*/  FMUL.FTZ R112, R0.reuse, R112 ;  /* 0x0000007000707220 */ /* 0x042fe20000410000 */
[----:B------:R-:W1:Y:S01]  /*12a80*/  @P1 MUFU.RCP R2, R6 ;  /* 0x0000000600021308 */ /* 0x000e620000001000 */
        /* <DEDUP_REMOVED lines=15> */
[C---:B------:R-:W-:Y:S01]  /*12b80*/  FMUL.FTZ R28, R0.reuse, R53 ;  /* 0x00000035001c7220 */ /* 0x040fe20000410000 */
[----:B------:R-:W-:Y:S01]  /*12b90*/  MOV R53, 0xff800000 ;  /* 0xff80000000357802 */ /* 0x000fe20000000f00 */
        /* <DEDUP_REMOVED lines=10> */
[----:B------:R-:W-:Y:S01]  /*12c40*/  MOV R0, RZ ;  /* 0x000000ff00007202 */ /* 0x000fe20000000f00 */
[C---:B-1----:R-:W-:Y:S02]  /*12c50*/  FMUL.FTZ R47, R2.reuse, R116 ;  /* 0x00000074022f7220 */ /* 0x042fe40000410000 */
[C---:B------:R-:W-:Y:S02]  /*12c60*/  FMUL.FTZ R117, R2.reuse, R117 ;  /* 0x0000007502757220 */ /* 0x040fe40000410000 */
[C---:B------:R-:W-:Y:S01]  /*12c70*/  FMUL.FTZ R120, R2.reuse, R120 ;  /* 0x0000007802787220 */ /* 0x040fe20000410000 */
[----:B------:R-:W1:Y:S01]  /*12c80*/  @P0 MUFU.RCP R0, R5 ;  /* 0x0000000500000308 */ /* 0x000e620000001000 */
[----:B------:R-:W-:-:S02]  /*12c90*/  FMUL.FTZ R46, R2, R121 ;  /* 0x00000079022e7220 */ /* 0x000fc40000410000 */
[C---:B------:R-:W-:Y:S02]  /*12ca0*/  FMUL.FTZ R132, R2.reuse, R132 ;  /* 0x0000008402847220 */ /* 0x040fe40000410000 */
[C---:B------:R-:W-:Y:S02]  /*12cb0*/  FMUL.FTZ R39, R2.reuse, R133 ;  /* 0x0000008502277220 */ /* 0x040fe40000410000 */
[C---:B------:R-:W-:Y:S01]  /*12cc0*/  FMUL.FTZ R136, R2.reuse, R136 ;  /* 0x0000008802887220 */ /* 0x040fe20000410000 */
[----:B------:R-:W2:Y:S01]  /*12cd0*/  @P0 MUFU.LG2 R5, R5 ;  /* 0x0000000500050308 */ /* 0x000ea20000000c00 */
        /* <DEDUP_REMOVED lines=44> */
[C---:B-1----:R-:W-:Y:S02]  /*12fa0*/  FMUL.FTZ R118, R0.reuse, R118 ;  /* 0x0000007600767220 */ /* 0x042fe40000410000 */
        /* <DEDUP_REMOVED lines=24> */
[----:B------:R-:W-:Y:S02]  /*13130*/  @P2 FMUL.FTZ R4, R2, c[0x0][0x2d0] ;  /* 0x0000b40002042a20 */ /* 0x000fe40000410000 */
[----:B------:R-:W-:Y:S02]  /*13140*/  @P3 FMUL.FTZ R9, R3, c[0x0][0x2d0] ;  /* 0x0000b40003093a20 */ /* 0x000fe40000410000 */
[----:B------:R-:W-:Y:S02]  /*13150*/  @P1 FMUL.FTZ R2, R0, c[0x0][0x2d0] ;  /* 0x0000b40000021a20 */ /* 0x000fe40000410000 */
[----:B------:R-:W-:-:S02]  /*13160*/  @P3 FMUL.FTZ R10, R10, 0.69314718246459960938 ;  /* 0x3f3172180a0a3820 */ /* 0x000fc40000410000 */
[----:B------:R-:W-:Y:S02]  /*13170*/  @P2 FMUL.FTZ R8, R8, 0.69314718246459960938 ;  /* 0x3f31721808082820 */ /* 0x000fe40000410000 */
[----:B------:R-:W-:Y:S02]  /*13180*/  @P1 FMUL.FTZ R6, R6, 0.69314718246459960938 ;  /* 0x3f31721806061820 */ /* 0x000fe40000410000 */
[----:B--2---:R-:W-:Y:S02]  /*13190*/  @P0 FMUL.FTZ R3, R5, 0.69314718246459960938 ;  /* 0x3f31721805030820 */ /* 0x004fe40000410000 */
[----:B------:R-:W-:Y:S02]  /*131a0*/  @P0 FMUL.FTZ R0, R7, c[0x0][0x2d0] ;  /* 0x0000b40007000a20 */ /* 0x000fe40000410000 */
[----:B------:R-:W-:Y:S02]  /*131b0*/  @P3 FFMA.FTZ R50, R9, R106, R10 ;  /* 0x0000006a09323223 */ /* 0x000fe4000001000a */
[----:B------:R-:W-:-:S02]  /*131c0*/  @P2 FFMA.FTZ R51, R4, R105, R8 ;  /* 0x0000006904332223 */ /* 0x000fc40000010008 */
[----:B------:R-:W-:Y:S02]  /*131d0*/  @P1 FFMA.FTZ R53, R2, R104, R6 ;  /* 0x0000006802351223 */ /* 0x000fe40000010006 */
[----:B------:R-:W-:Y:S02]  /*131e0*/  @P0 FFMA.FTZ R55, R0, R100, R3 ;  /* 0x0000006400370223 */ /* 0x000fe40000010003 */
.L_x_281:
[----:B-1----:R-:W-:Y:S05]  /*131f0*/  @P4 BRA `(.L_x_367) ;  /* 0x0000176000004947 */ /* 0x002fea0003800000 */
[----:B------:R-:W2:Y:S01]  /*13200*/  LDL R65, [R1+0x44] ;  /* 0x0000440001417983 */ /* 0x000ea20000100800 */
[----:B------:R-:W-:Y:S02]  /*13210*/  F2FP.PACK_AB R28, R28, R13 ;  /* 0x0000000d1c1c723e */ /* 0x000fe400000000ff */
[----:B------:R-:W-:Y:S01]  /*13220*/  F2FP.PACK_AB R45, R45, R112 ;  /* 0x000000702d2d723e */ /* 0x000fe200000000ff */
[----:B------:R-:W1:Y:S01]  /*13230*/  S2R R61, SR_TID.X ;  /* 0x00000000003d7919 */ /* 0x000e620000002100 */
        /* <DEDUP_REMOVED lines=12> */
[----:B-1----:R-:W-:Y:S02]  /*13300*/  SHF.R.S32.HI R63, RZ, 0x1f, R61 ;  /* 0x0000001fff3f7819 */ /* 0x002fe4000001143d */
[----:B------:R-:W-:Y:S02]  /*13310*/  F2FP.PACK_AB R134, R135, R134 ;  /* 0x000000868786723e */ /* 0x000fe400000000ff */
[----:B------:R-:W-:-:S02]  /*13320*/  LEA.HI R3, R63, R61, RZ, 0x2 ;  /* 0x0000003d3f037211 */ /* 0x000fc400078f10ff */
[----:B------:R-:W-:Y:S02]  /*13330*/  LEA.HI R48, R63, R61, RZ, 0x5 ;  /* 0x0000003d3f307211 */ /* 0x000fe400078f28ff */
[--C-:B------:R-:W-:Y:S02]  /*13340*/  SHF.R.S32.HI R52, RZ, 0x2, R3.reuse ;  /* 0x00000002ff347819 */ /* 0x100fe40000011403 */
[----:B------:R-:W-:Y:S02]  /*13350*/  SHF.R.S32.HI R0, RZ, 0x1f, R3 ;  /* 0x0000001fff007819 */ /* 0x000fe40000011403 */
[----:B------:R-:W-:Y:S02]  /*13360*/  LOP3.LUT R3, R3, 0xfffffffc, RZ, 0xc0, !PT ;  /* 0xfffffffc03037812 */ /* 0x000fe400078ec0ff */
[----:B------:R-:W-:Y:S02]  /*13370*/  LEA.HI R0, R0, R52, RZ, 0x3 ;  /* 0x0000003400007211 */ /* 0x000fe400078f18ff */
[----:B------:R-:W-:Y:S01]  /*13380*/  SHF.R.S32.HI R49, RZ, 0x5, R48 ;  /* 0x00000005ff317819 */ /* 0x000fe20000011430 */
[----:B------:R-:W-:Y:S01]  /*13390*/  IMAD.IADD R29, R61, 0x1, -R3 ;  /* 0x000000013d1d7824 */ /* 0x000fe200078e0a03 */
[----:B------:R-:W-:-:S02]  /*133a0*/  LOP3.LUT R0, R0, 0xfffffff8, RZ, 0xc0, !PT ;  /* 0xfffffff800007812 */ /* 0x000fc400078ec0ff */
[----:B------:R-:W-:Y:S02]  /*133b0*/  F2FP.PACK_AB R36, R36, R136 ;  /* 0x000000882424723e */ /* 0x000fe400000000ff */
[----:B------:R-:W-:Y:S01]  /*133c0*/  F2FP.PACK_AB R138, R139, R138 ;  /* 0x0000008a8b8a723e */ /* 0x000fe200000000ff */
[----:B------:R-:W-:Y:S01]  /*133d0*/  IMAD.IADD R2, R52, 0x1, -R0 ;  /* 0x0000000134027824 */ /* 0x000fe200078e0a00 */
[----:B------:R-:W-:Y:S02]  /*133e0*/  F2FP.PACK_AB R35, R35, R144 ;  /* 0x000000902323723e */ /* 0x000fe400000000ff */
[----:B------:R-:W-:Y:S02]  /*133f0*/  F2FP.PACK_AB R34, R34, R146 ;  /* 0x000000922222723e */ /* 0x000fe400000000ff */
[----:B------:R-:W-:Y:S02]  /*13400*/  LEA.HI R0, R2, R2, RZ, 0x1 ;  /* 0x0000000202007211 */ /* 0x000fe400078f08ff */
[----:B------:R-:W-:-:S02]  /*13410*/  F2FP.PACK_AB R32, R32, R156 ;  /* 0x0000009c2020723e */ /* 0x000fc400000000ff */
        /* <DEDUP_REMOVED lines=116> */
.L_x_368:
        /* <DEDUP_REMOVED lines=8> */
[----:B------:R-:W-:Y:S01]  /*13be0*/  IMAD R12, R29, 0x20, R52 ;  /* 0x000000201d0c7824 */ /* 0x000fe200078e0234 */
        /* <DEDUP_REMOVED lines=8> */
[----:B------:R-:W-:-:S02]  /*13c70*/  IADD3 R6, R29, -R5, RZ ;  /* 0x800000051d067210 */ /* 0x000fc40007ffe0ff */
[----:B------:R-:W-:Y:S01]  /*13c80*/  LOP3.LUT R5, R0, 0xffffffc0, RZ, 0xc0, !PT ;  /* 0xffffffc000057812 */ /* 0x000fe200078ec0ff */
[----:B------:R-:W-:Y:S01]  /*13c90*/  IMAD.IADD R0, R49, 0x1, -R4 ;  /* 0x0000000131007824 */ /* 0x000fe200078e0a04 */
        /* <DEDUP_REMOVED lines=15> */
[----:B------:R-:W-:Y:S02]  /*13d90*/  IMAD R9, R11, c[0x0][0x490], RZ ;  /* 0x000124000b097a24 */ /* 0x000fe400078e02ff */
[----:B------:R-:W-:Y:S01]  /*13da0*/  IMAD.IADD R3, R3, 0x1, R7 ;  /* 0x0000000103037824 */ /* 0x000fe200078e0207 */
        /* <DEDUP_REMOVED lines=114> */
.L_x_370:
[----:B---3--:R-:W-:Y:S05]  /*144d0*/  BSYNC B0 ;  /* 0x0000000000007941 */ /* 0x008fea0003800000 */
.L_x_369:
        /* <DEDUP_REMOVED lines=23> */
.L_x_372:
[----:B------:R-:W-:Y:S05]  /*14650*/  BSYNC B0 ;  /* 0x0000000000007941 */ /* 0x000fea0003800000 */
.L_x_371:
        /* <DEDUP_REMOVED lines=23> */
.L_x_374:
[----:B------:R-:W-:Y:S05]  /*147d0*/  BSYNC B0 ;  /* 0x0000000000007941 */ /* 0x000fea0003800000 */
.L_x_373:
        /* <DEDUP_REMOVED lines=24> */
.L_x_367:
        /* <DEDUP_REMOVED lines=19> */
.L_x_375:
[----:B-1----:R-:W1:Y:S01]  /*14a90*/  S2R R11, SR_TID.X ;  /* 0x00000000000b7919 */ /* 0x002e620000002100 */
[----:B------:R-:W-:Y:S01]  /*14aa0*/  SHF.R.S32.HI R0, RZ, 0x1f, R8 ;  /* 0x0000001fff007819 */ /* 0x000fe20000011408 */
[----:B------:R-:W-:Y:S01]  /*14ab0*/  BSSY B0, `(.L_x_376) ;  /* 0x0000029000007945 */ /* 0x000fe20003800000 */
[----:B------:R-:W-:Y:S01]  /*14ac0*/  SEL R9, R8, RZ, !P0 ;  /* 0x000000ff08097207 */ /* 0x000fe20004000000 */
[----:B------:R-:W2:Y:S01]  /*14ad0*/  S2R R2, SR_CTAID.Y ;  /* 0x0000000000027919 */ /* 0x000ea20000002600 */
[----:B------:R-:W-:-:S03]  /*14ae0*/  SEL R10, R0, RZ, !P0 ;  /* 0x000000ff000a7207 */ /* 0x000fc60004000000 */
[----:B------:R-:W3:Y:S01]  /*14af0*/  S2R R12, SR_CTAID.Y ;  /* 0x00000000000c7919 */ /* 0x000ee20000002600 */
[----:B-1----:R-:W-:Y:S02]  /*14b00*/  ISETP.GT.AND P1, PT, R11, 0x7f, PT ;  /* 0x0000007f0b00780c */ /* 0x002fe40003f24270 */
        /* <DEDUP_REMOVED lines=35> */
.L_x_377:
[----:B---3--:R-:W-:Y:S05]  /*14d40*/  BSYNC B0 ;  /* 0x0000000000007941 */ /* 0x008fea0003800000 */
.L_x_376:
        /* <DEDUP_REMOVED lines=64> */
.L_x_379:
[----:B------:R-:W-:Y:S05]  /*15150*/  BSYNC B0 ;  /* 0x0000000000007941 */ /* 0x000fea0003800000 */
.L_x_378:
        /* <DEDUP_REMOVED lines=21> */
.L_x_381:
[----:B------:R-:W-:Y:S05]  /*152b0*/  BSYNC B0 ;  /* 0x0000000000007941 */ /* 0x000fea0003800000 */
.L_x_380:
        /* <DEDUP_REMOVED lines=21> */
.L_x_383:
[----:B------:R-:W-:Y:S05]  /*15410*/  BSYNC B0 ;  /* 0x0000000000007941 */ /* 0x000fea0003800000 */
.L_x_382:
        /* <DEDUP_REMOVED lines=22> */
.L_x_290:
[----:B------:R-:W-:Y:S01]  /*15580*/  IMAD.MOV.U32 R3, RZ, RZ, R28 ;  /* 0x000000ffff037224 */ /* 0x000fe200078e001c */
[----:B------:R-:W-:Y:S02]  /*15590*/  MOV R7, 0x1 ;  /* 0x0000000100077802 */ /* 0x000fe40000000f00 */
[----:B------:R-:W-:Y:S02]  /*155a0*/  MOV R2, 0x155c0 ;  /* 0x000155c000027802 */ /* 0x000fe40000000f00 */
[----:B------:R-:W-:Y:S05]  /*155b0*/  CALL.REL.NOINC `($__internal_1_$__cuda_sm70_shflsync_idx_p) ;  /* 0x0000025000007944 */ /* 0x000fea0003c00000 */
[----:B------:R-:W-:Y:S01]  /*155c0*/  IMAD.MOV.U32 R6, RZ, RZ, R7 ;  /* 0x000000ffff067224 */ /* 0x000fe200078e0007 */
[----:B------:R-:W-:Y:S01]  /*155d0*/  MOV R3, R30 ;  /* 0x0000001e00037202 */ /* 0x000fe20000000f00 */
[----:B------:R-:W-:Y:S01]  /*155e0*/  IMAD.MOV.U32 R7, RZ, RZ, 0x1 ;  /* 0x00000001ff077424 */ /* 0x000fe200078e00ff */
[----:B------:R-:W-:Y:S02]  /*155f0*/  MOV R2, 0x15610 ;  /* 0x0001561000027802 */ /* 0x000fe40000000f00 */
[----:B------:R-:W-:Y:S05]  /*15600*/  CALL.REL.NOINC `($__internal_1_$__cuda_sm70_shflsync_idx_p) ;  /* 0x0000020000007944 */ /* 0x000fea0003c00000 */
[----:B------:R-:W-:Y:S01]  /*15610*/  MOV R2, R7 ;  /* 0x0000000700027202 */ /* 0x000fe20000000f00 */
[----:B------:R-:W-:Y:S05]  /*15620*/  BRA `(.L_x_384) ;  /* 0xfffecd4000007947 */ /* 0x000fea000383ffff */
.L_x_317:
[----:B-1----:R-:W-:Y:S02]  /*15630*/  MOV R7, 0x1 ;  /* 0x0000000100077802 */ /* 0x002fe40000000f00 */
[----:B------:R-:W-:Y:S02]  /*15640*/  MOV R2, 0x15660 ;  /* 0x0001566000027802 */ /* 0x000fe40000000f00 */
[----:B------:R-:W-:Y:S05]  /*15650*/  CALL.REL.NOINC `($__internal_1_$__cuda_sm70_shflsync_idx_p) ;  /* 0x000001b000007944 */ /* 0x000fea0003c00000 */
[----:B------:R-:W-:Y:S01]  /*15660*/  MOV R3, R10 ;  /* 0x0000000a00037202 */ /* 0x000fe20000000f00 */
[----:B------:R-:W-:Y:S01]  /*15670*/  IMAD.MOV.U32 R4, RZ, RZ, R7 ;  /* 0x000000ffff047224 */ /* 0x000fe200078e0007 */
[----:B------:R-:W-:Y:S01]  /*15680*/  MOV R2, 0x156b0 ;  /* 0x000156b000027802 */ /* 0x000fe20000000f00 */
[----:B------:R-:W-:Y:S02]  /*15690*/  IMAD.MOV.U32 R7, RZ, RZ, 0x1 ;  /* 0x00000001ff077424 */ /* 0x000fe400078e00ff */
[----:B------:R-:W-:Y:S05]  /*156a0*/  CALL.REL.NOINC `($__internal_1_$__cuda_sm70_shflsync_idx_p) ;  /* 0x0000016000007944 */ /* 0x000fea0003c00000 */
[----:B------:R-:W-:Y:S01]  /*156b0*/  MOV R0, R7 ;  /* 0x0000000700007202 */ /* 0x000fe20000000f00 */
[----:B------:R-:W-:-:S05]  /*156c0*/  BRA `(.L_x_385) ;  /* 0xffff118000007947 */ /* 0x000fca000383ffff */
.L_x_342:
        /* <DEDUP_REMOVED lines=10> */
.L_x_348:
        /* <DEDUP_REMOVED lines=10> */
        .weak           $__internal_1_$__cuda_sm70_shflsync_idx_p
        .type           $__internal_1_$__cuda_sm70_shflsync_idx_p,@function
        .size           $__internal_1_$__cuda_sm70_shflsync_idx_p,(.L_x_860 - $__internal_1_$__cuda_sm70_shflsync_idx_p)
$__internal_1_$__cuda_sm70_shflsync_idx_p:
[----:B------:R-:W-:Y:S02]  /*15810*/  MOV R25, 0xffffffff ;  /* 0xffffffff00197802 */ /* 0x000fe40000000f00 */
[----:B------:R-:W-:-:S02]  /*15820*/  MOV R24, 0x1c1f ;  /* 0x00001c1f00187802 */ /* 0x000fc40000000f00 */
[----:B------:R-:W-:Y:S04]  /*15830*/  WARPSYNC R25 ;  /* 0x0000001900007348 */ /* 0x000fe80003800000 */
[----:B------:R1:W2:Y:S02]  /*15840*/  SHFL.IDX PT, R7, R3, R7, R24 ;  /* 0x0000000703077389 */ /* 0x0002a400000e0018 */
[----:B-1----:R-:W-:-:S04]  /*15850*/  MOV R3, 0x0 ;  /* 0x0000000000037802 */ /* 0x002fc80000000f00 */
[----:B--2---:R-:W-:Y:S05]  /*15860*/  RET.REL.NODEC R2 `(_ZN7cutlass13device_kernelIN5flash19enable_sm80_to_sm89INS1_16FlashAttnFwdSm80INS1_25CollectiveMainloopFwdSm80ILi4ELi1ELb0EN4cute5tupleIJNS5_1CILi128EEENS7_ILi48EEENS7_ILi96EEEEEELi96ENS_6half_tEfNS_4arch4Sm80ELb0ELb1ELb1ELb1ELb1ELb0ELb1ELb0EEENS1_21CollectiveEpilogueFwdINS6_IJS8_SA_S9_EEENS6_IJNS7_ILi1EEESI_SI_EEESC_SE_Li128ELb1ELb1ELb0ELb0EEENS1_19SingleTileSchedulerILb1ELb0ELb1ELi128EEEEEEEEEvNT_6ParamsE) ;  /* 0xfffea79002007950 */ /* 0x004fea0003c3ffff */
.L_x_388:
        /* <DEDUP_REMOVED lines=9> */
.L_x_860:


//--------------------- .text._ZN7cutlass13device_kernelIN5flash19enable_sm80_to_sm89INS1_16FlashAttnFwdSm80INS1_25CollectiveMainloopFwdSm80ILi4ELi1ELb0EN4cute5tupleIJNS5_1CILi128EEENS7_ILi48EEENS7_ILi96EEEEEELi96ENS_6half_tEfNS_4arch4Sm80ELb0ELb1ELb1ELb1ELb1ELb1ELb1ELb0EEENS1_21CollectiveEpilogueFwdINS6_IJS8_SA_S9_EEENS6_IJNS7_ILi1EEESI_SI_EEESC_SE_Li128ELb1ELb1ELb0ELb0EEENS1_19SingleTileSchedulerILb1ELb0ELb1ELi128EEEEEEEEEvNT_6ParamsE --------------------------
	.section	.text._ZN7cutlass13device_kernelIN5flash19enable_sm80_to_sm89INS1_16FlashAttnFwdSm80INS1_25CollectiveMainloopFwdSm80ILi4ELi1ELb0EN4cute5tupleIJNS5_1CILi128EEENS7_ILi48EEENS7_ILi96EEEEEELi96ENS_6half_tEfNS_4arch4Sm80ELb0ELb1ELb1ELb1ELb1ELb1ELb1ELb0EEENS1_21CollectiveEpilogueFwdINS6_IJS8_SA_S9_EEENS6_IJNS7_ILi1EEESI_SI_EEESC_SE_Li128ELb1ELb1ELb0ELb0EEENS1_19SingleTileSchedulerILb1ELb0ELb1ELi128EEEEEEEEEvNT_6ParamsE,"ax",@progbits
	.sectioninfo	@"SHI_REGISTERS=255"
	.align	128
.text._ZN7cutlass13device_kernelIN5flash19enable_sm80_to_sm89INS1_16FlashAttnFwdSm80INS1_25CollectiveMainloopFwdSm80ILi4ELi1ELb0EN4cute5tupleIJNS5_1CILi128EEENS7_ILi48EEENS7_ILi96EEEEEELi96ENS_6half_tEfNS_4arch4Sm80ELb0ELb1ELb1ELb1ELb1ELb1ELb1ELb0EEENS1_21CollectiveEpilogueFwdINS6_IJS8_SA_S9_EEENS6_IJNS7_ILi1EEESI_SI_EEESC_SE_Li128ELb1ELb1ELb0ELb0EEENS1_19SingleTileSchedulerILb1ELb0ELb1ELi128EEEEEEEEEvNT_6ParamsE:
        .type           _ZN7cutlass13device_kernelIN5flash19enable_sm80_to_sm89INS1_16FlashAttnFwdSm80INS1_25CollectiveMainloopFwdSm80ILi4ELi1ELb0EN4cute5tupleIJNS5_1CILi128EEENS7_ILi48EEENS7_ILi96EEEEEELi96ENS_6half_tEfNS_4arch4Sm80ELb0ELb1ELb1ELb1ELb1ELb1ELb1ELb0EEENS1_21CollectiveEpilogueFwdINS6_IJS8_SA_S9_EEENS6_IJNS7_ILi1EEESI_SI_EEESC_SE_Li128ELb1ELb1ELb0ELb0EEENS1_19SingleTileSchedulerILb1ELb0ELb1ELi128EEEEEEEEEvNT_6ParamsE,@function
        .size           _ZN7cutlass13device_kernelIN5flash19enable_sm80_to_sm89INS1_16FlashAttnFwdSm80INS1_25CollectiveMainloopFwdSm80ILi4ELi1ELb0EN4cute5tupleIJNS5_1CILi128EEENS7_ILi48EEENS7_ILi96EEEEEELi96ENS_6half_tEfNS_4arch4Sm80ELb0ELb1ELb1ELb1ELb1ELb1ELb1ELb0EEENS1_21CollectiveEpilogueFwdINS6_IJS8_SA_S9_EEENS6_IJNS7_ILi1EEESI_SI_EEESC_SE_Li128ELb1ELb1ELb0ELb0EEENS1_19SingleTileSchedulerILb1ELb0ELb1ELi128EEEEEEEEEvNT_6ParamsE,(.L_x_862 - _ZN7cutlass13device_kernelIN5flash19enable_sm80_to_sm89INS1_16FlashAttnFwdSm80INS1_25CollectiveMainloopFwdSm80ILi4ELi1ELb0EN4cute5tupleIJNS5_1CILi128EEENS7_ILi48EEENS7_ILi96EEEEEELi96ENS_6half_tEfNS_4arch4Sm80ELb0ELb1ELb1ELb1ELb1ELb1ELb1ELb0EEENS1_21CollectiveEpilogueFwdINS6_IJS8_SA_S9_EEENS6_IJNS7_ILi1EEESI_SI_EEESC_SE_Li128ELb1ELb1ELb0ELb0EEENS1_19SingleTileSchedulerILb1ELb0ELb1ELi128EEEEEEEEEvNT_6ParamsE)
        .other          _ZN7cutlass13device_kernelIN5flash19enable_sm80_to_sm89INS1_16FlashAttnFwdSm80INS1_25CollectiveMainloopFwdSm80ILi4ELi1ELb0EN4cute5tupleIJNS5_1CILi128EEENS7_ILi48EEENS7_ILi96EEEEEELi96ENS_6half_tEfNS_4arch4Sm80ELb0ELb1ELb1ELb1ELb1ELb1ELb1ELb0EEENS1_21CollectiveEpilogueFwdINS6_IJS8_SA_S9_EEENS6_IJNS7_ILi1EEESI_SI_EEESC_SE_Li128ELb1ELb1ELb0ELb0EEENS1_19SingleTileSchedulerILb1ELb0ELb1ELi128EEEEEEEEEvNT_6ParamsE,@"STO_CUDA_ENTRY STV_DEFAULT"
_ZN7cutlass13device_kernelIN5flash19enable_sm80_to_sm89INS1_16FlashAttnFwdSm80INS1_25CollectiveMainloopFwdSm80ILi4ELi1ELb0EN4cute5tupleIJNS5_1CILi128EEENS7_ILi48EEENS7_ILi96EEEEEELi96ENS_6half_tEfNS_4arch4Sm80ELb0ELb1ELb1ELb1ELb1ELb1ELb1ELb0EEENS1_21CollectiveEpilogueFwdINS6_IJS8_SA_S9_EEENS6_IJNS7_ILi1EEESI_SI_EEESC_SE_Li128ELb1ELb1ELb0ELb0EEENS1_19SingleTileSchedulerILb1ELb0ELb1ELi128EEEEEEEEEvNT_6ParamsE:
        /* <DEDUP_REMOVED lines=17> */
.L_x_390:
        /* <DEDUP_REMOVED lines=8> */
.L_x_392:
[----:B------:R-:W-:-:S04]  /*0190*/  MOV R0, c[0x0][0x54c] ;  /* 0x0001530000007a02 */ /* 0x000fc80000000f00 */
.L_x_391:
[----:B------:R-:W-:Y:S01]  /*01a0*/  USHF.L.U32 UR4, UR4, 0x7, URZ ;  /* 0x0000000704047899 */ /* 0x000fe2000800063f */
[----:B-----5:R-:W-:-:S05]  /*01b0*/  IMAD R0, R0, c[0x0][0x548], RZ ;  /* 0x0001520000007a24 */ /* 0x020fca00078e02ff */
[----:B------:R-:W-:-:S04]  /*01c0*/  MOV R12, UR4 ;  /* 0x00000004000c7c02 */ /* 0x000fc80008000f00 */
[----:B------:R-:W-:-:S04]  /*01d0*/  ISETP.GE.AND P0, PT, R12, R0, PT ;  /* 0x000000000c00720c */ /* 0x000fc80003f06270 */
[----:B------:R-:W-:-:S05]  /*01e0*/  SEL R0, R5, 0xffffffff, !P0 ;  /* 0xffffffff05007807 */ /* 0x000fca0004000000 */
[----:B------:R2:W-:Y:S01]  /*01f0*/  STL [R1+0x48], R0 ;  /* 0x0000480001007387 */ /* 0x0005e20000100800 */
[----:B------:R-:W-:Y:S05]  /*0200*/  BRA `(.L_x_393) ;  /* 0x0000014000007947 */ /* 0x000fea0003800000 */
.L_x_389:
[----:B------:R-:W-:-:S04]  /*0210*/  ISETP.NE.U32.AND P0, PT, RZ, c[0x0][0x568], PT ;  /* 0x00015a00ff007a0c */ /* 0x000fc80003f05070 */
[----:B------:R-:W-:-:S13]  /*0220*/  ISETP.NE.AND.EX P0, PT, RZ, c[0x0][0x56c], PT, P0 ;  /* 0x00015b00ff007a0c */ /* 0x000fda0003f05300 */
[----:B------:R-:W-:Y:S05]  /*0230*/  @!P0 BRA `(.L_x_394) ;  /* 0x0000002000008947 */ /* 0x000fea0003800000 */
[----:B------:R1:W5:Y:S01]  /*0240*/  LDG.E R0, [R2.64] ;  /* 0x0000000c02007981 */ /* 0x000362000c1e1900 */
[----:B------:R-:W-:Y:S05]  /*0250*/  BRA `(.L_x_395) ;  /* 0x0000009000007947 */ /* 0x000fea0003800000 */
.L_x_394:
        /* <DEDUP_REMOVED lines=8> */
.L_x_396:
[----:B------:R-:W-:-:S04]  /*02e0*/  MOV R0, c[0x0][0x54c] ;  /* 0x0001530000007a02 */ /* 0x000fc80000000f00 */
.L_x_395:
[----:B------:R-:W-:Y:S01]  /*02f0*/  USHF.L.U32 UR4, UR4, 0x7, URZ ;  /* 0x0000000704047899 */ /* 0x000fe2000800063f */
[----:B-----5:R-:W-:-:S05]  /*0300*/  IMAD R0, R0, c[0x0][0x548], RZ ;  /* 0x0001520000007a24 */ /* 0x020fca00078e02ff */
[----:B------:R-:W-:-:S04]  /*0310*/  MOV R12, UR4 ;  /* 0x00000004000c7c02 */ /* 0x000fc80008000f00 */
[----:B------:R-:W-:-:S04]  /*0320*/  ISETP.GE.AND P0, PT, R12, R0, PT ;  /* 0x000000000c00720c */ /* 0x000fc80003f06270 */
[----:B------:R-:W-:-:S05]  /*0330*/  SEL R0, R5, 0xffffffff, !P0 ;  /* 0xffffffff05007807 */ /* 0x000fca0004000000 */
[----:B------:R2:W-:Y:S04]  /*0340*/  STL [R1+0x48], R0 ;  /* 0x0000480001007387 */ /* 0x0005e80000100800 */
.L_x_393:
[----:B------:R-:W3:Y:S02]  /*0350*/  LDL R22, [R1+0x48] ;  /* 0x0000480001167983 */ /* 0x000ee40000100800 */
[----:B---3--:R-:W-:-:S13]  /*0360*/  ISETP.GE.AND P0, PT, R22, RZ, PT ;  /* 0x000000ff1600720c */ /* 0x008fda0003f06270 */
[----:B------:R-:W-:Y:S05]  /*0370*/  @!P0 EXIT ;  /* 0x000000000000894d */ /* 0x000fea0003800000 */
[----:B------:R-:W-:Y:S01]  /*0380*/  ISETP.NE.U32.AND P0, PT, RZ, c[0x0][0x370], PT ;  /* 0x0000dc00ff007a0c */ /* 0x000fe20003f05070 */
[----:B--2---:R-:W-:Y:S01]  /*0390*/  IMAD.MOV.U32 R0, RZ, RZ, c[0x0][0x168] ;  /* 0x00005a00ff007624 */ /* 0x004fe200078e00ff */
[----:B------:R-:W-:Y:S01]  /*03a0*/  ISETP.NE.U32.AND P1, PT, RZ, c[0x0][0x360], PT ;  /* 0x0000d800ff007a0c */ /* 0x000fe20003f25070 */
[----:B------:R-:W-:Y:S01]  /*03b0*/  CS2R R16, SRZ ;  /* 0x0000000000107805 */ /* 0x000fe2000001ff00 */
[----:B------:R-:W-:Y:S01]  /*03c0*/  ISETP.NE.AND.EX P2, PT, RZ, c[0x0][0x374], PT, P0 ;  /* 0x0000dd00ff007a0c */ /* 0x000fe20003f45300 */
[----:B------:R-:W-:Y:S01]  /*03d0*/  IMAD.MOV.U32 R159, RZ, RZ, RZ ;  /* 0x000000ffff9f7224 */ /* 0x000fe200078e00ff */
[----:B------:R-:W-:Y:S01]  /*03e0*/  ISETP.NE.AND.EX P0, PT, RZ, c[0x0][0x364], PT, P1 ;  /* 0x0000d900ff007a0c */ /* 0x000fe20003f05310 */
[----:B------:R-:W-:Y:S01]  /*03f0*/  IMAD.MOV.U32 R13, RZ, RZ, RZ ;  /* 0x000000ffff0d7224 */ /* 0x000fe200078e00ff */
[----:B------:R-:W-:Y:S01]  /*0400*/  ISETP.NE.U32.AND P1, PT, RZ, c[0x0][0x348], PT ;  /* 0x0000d200ff007a0c */ /* 0x000fe20003f25070 */
[----:B------:R-:W-:Y:S01]  /*0410*/  IMAD.WIDE R8, R22, R14, c[0x0][0x348] ;  /* 0x0000d20016087625 */ /* 0x000fe200078e020e */
[----:B------:R-:W-:-:S02]  /*0420*/  ISETP.NE.U32.AND P3, PT, RZ, c[0x0][0x350], PT ;  /* 0x0000d400ff007a0c */ /* 0x000fc40003f65070 */
[----:B------:R-:W-:Y:S01]  /*0430*/  ISETP.NE.U32.AND P4, PT, RZ, c[0x0][0x358], PT ;  /* 0x0000d600ff007a0c */ /* 0x000fe20003f85070 */
[CC--:B------:R-:W-:Y:S01]  /*0440*/  IMAD.WIDE R6, R22.reuse, R14.reuse, c[0x0][0x350] ;  /* 0x0000d40016067625 */ /* 0x0c0fe200078e020e */
[----:B------:R-:W-:Y:S02]  /*0450*/  ISETP.NE.AND.EX P1, PT, RZ, c[0x0][0x34c], PT, P1 ;  /* 0x0000d300ff007a0c */ /* 0x000fe40003f25310 */
[----:B------:R-:W-:Y:S01]  /*0460*/  ISETP.NE.AND.EX P3, PT, RZ, c[0x0][0x354], PT, P3 ;  /* 0x0000d500ff007a0c */ /* 0x000fe20003f65330 */
[----:B------:R-:W-:Y:S01]  /*0470*/  @P2 IMAD.WIDE R10, R22, R14, c[0x0][0x370] ;  /* 0x0000dc00160a2625 */ /* 0x000fe200078e020e */
[----:B------:R-:W-:-:S03]  /*0480*/  ISETP.NE.AND.EX P4, PT, RZ, c[0x0][0x35c], PT, P4 ;  /* 0x0000d700ff007a0c */ /* 0x000fc60003f85340 */
[CC--:B-1----:R-:W-:Y:S01]  /*0490*/  @P0 IMAD.WIDE R2, R22.reuse, R14.reuse, c[0x0][0x360] ;  /* 0x0000d80016020625 */ /* 0x0c2fe200078e020e */
[----:B------:R-:W2:Y:S03]  /*04a0*/  @P2 LDG.E R16, [R10.64] ;  /* 0x0000000c0a102981 */ /* 0x000ea6000c1e1900 */
[----:B------:R-:W-:Y:S01]  /*04b0*/  IMAD.WIDE R4, R22, R14, c[0x0][0x358] ;  /* 0x0000d60016047625 */ /* 0x000fe200078e020e */
[----:B------:R1:W3:Y:S04]  /*04c0*/  @P0 LDG.E R0, [R2.64] ;  /* 0x0000000c02000981 */ /* 0x0002e8000c1e1900 */
[----:B------:R4:W5:Y:S04]  /*04d0*/  @P1 LDG.E R159, [R8.64] ;  /* 0x0000000c089f1981 */ /* 0x000968000c1e1900 */
[----:B------:R4:W5:Y:S04]  /*04e0*/  @P3 LDG.E R17, [R6.64] ;  /* 0x0000000c06113981 */ /* 0x000968000c1e1900 */
[----:B------:R4:W5:Y:S04]  /*04f0*/  @P4 LDG.E R13, [R4.64] ;  /* 0x0000000c040d4981 */ /* 0x000968000c1e1900 */
[----:B------:R-:W4:Y:S01]  /*0500*/  S2R R28, SR_CTAID.Y ;  /* 0x00000000001c7919 */ /* 0x000f220000002600 */
[----:B------:R-:W-:-:S04]  /*0510*/  IMAD.MOV.U32 R15, RZ, RZ, c[0x0][0x2ac] ;  /* 0x0000ab00ff0f7624 */ /* 0x000fc800078e00ff */
[----:B------:R-:W-:Y:S01]  /*0520*/  IMAD R15, R15, c[0x0][0x1d0], RZ ;  /* 0x000074000f0f7a24 */ /* 0x000fe200078e02ff */
[----:B-1----:R-:W-:Y:S02]  /*0530*/  MOV R2, c[0x0][0x228] ;  /* 0x00008a0000027a02 */ /* 0x002fe40000000f00 */
[----:B----4-:R-:W-:Y:S01]  /*0540*/  SHF.R.S32.HI R29, RZ, 0x1f, R28 ;  /* 0x0000001fff1d7819 */ /* 0x010fe2000001141c */
[----:B---3--:R1:W-:Y:S04]  /*0550*/  STL [R1+0x18], R0 ;  /* 0x0000180001007387 */ /* 0x0083e80000100800 */
[----:B--2---:R1:W-:Y:S01]  /*0560*/  STL [R1+0x3c], R16 ;  /* 0x00003c1001007387 */ /* 0x0043e20000100800 */
[----:B------:R-:W-:Y:S01]  /*0570*/  MOV R10, R0 ;  /* 0x00000000000a7202 */ /* 0x000fe20000000f00 */
[----:B------:R-:W-:Y:S05]  /*0580*/  @P0 BRA `(.L_x_397) ;  /* 0x0000005000000947 */ /* 0x000fea0003800000 */
[----:B------:R-:W-:Y:S05]  /*0590*/  @!P1 BRA `(.L_x_397) ;  /* 0x0000004000009947 */ /* 0x000fea0003800000 */
[----:B-1----:R1:W2:Y:S04]  /*05a0*/  LDG.E R0, [R8.64] ;  /* 0x0000000c08007981 */ /* 0x0022a8000c1e1900 */
[----:B-1----:R-:W2:Y:S02]  /*05b0*/  LDG.E R8, [R8.64+0x4] ;  /* 0x0000040c08087981 */ /* 0x002ea4000c1e1900 */
[----:B--2---:R-:W-:-:S05]  /*05c0*/  IADD3 R10, -R0, R8, RZ ;  /* 0x00000008000a7210 */ /* 0x004fca0007ffe1ff */
[----:B------:R1:W-:Y:S02]  /*05d0*/  STL [R1+0x18], R10 ;  /* 0x0000180a01007387 */ /* 0x0003e40000100800 */
.L_x_397:
[----:B------:R-:W-:-:S04]  /*05e0*/  ISETP.NE.U32.AND P0, PT, RZ, c[0x0][0x368], PT ;  /* 0x0000da00ff007a0c */ /* 0x000fc80003f05070 */
[----:B------:R-:W-:-:S13]  /*05f0*/  ISETP.NE.AND.EX P0, PT, RZ, c[0x0][0x36c], PT, P0 ;  /* 0x0000db00ff007a0c */ /* 0x000fda0003f05300 */
[----:B------:R-:W-:Y:S05]  /*0600*/  @!P0 BRA `(.L_x_398) ;  /* 0x0000003000008947 */ /* 0x000fea0003800000 */
[----:B------:R-:W-:-:S05]  /*0610*/  IMAD.WIDE R6, R22, R14, c[0x0][0x368] ;  /* 0x0000da0016067625 */ /* 0x000fca00078e020e */
[----:B------:R2:W5:Y:S01]  /*0620*/  LDG.E R15, [R6.64] ;  /* 0x0000000c060f7981 */ /* 0x000562000c1e1900 */
[----:B------:R-:W-:Y:S05]  /*0630*/  BRA `(.L_x_399) ;  /* 0x0000004000007947 */ /* 0x000fea0003800000 */
.L_x_398:
[----:B------:R-:W-:Y:S05]  /*0640*/  @!P3 BRA `(.L_x_399) ;  /* 0x000000300000b947 */ /* 0x000fea0003800000 */
[----:B-1----:R1:W2:Y:S04]  /*0650*/  LDG.E R0, [R6.64] ;  /* 0x0000000c06007981 */ /* 0x0022a8000c1e1900 */
[----:B-1----:R-:W2:Y:S02]  /*0660*/  LDG.E R6, [R6.64+0x4] ;  /* 0x0000040c06067981 */ /* 0x002ea4000c1e1900 */
[----:B--2---:R-:W-:Y:S02]  /*0670*/  IADD3 R15, -R0, R6, RZ ;  /* 0x00000006000f7210 */ /* 0x004fe40007ffe1ff */
.L_x_399:
[----:B--2---:R2:W3:Y:S04]  /*0680*/  @P4 LDG.E R6, [R4.64] ;  /* 0x0000000c04064981 */ /* 0x0044e8000c1e1900 */
[----:B------:R2:W3:Y:S01]  /*0690*/  @P4 LDG.E R3, [R4.64+0x4] ;  /* 0x0000040c04034981 */ /* 0x0004e2000c1e1900 */
[----:B-1----:R-:W-:Y:S01]  /*06a0*/  IMAD.MOV.U32 R0, RZ, RZ, c[0x0][0x2c4] ;  /* 0x0000b100ff007624 */ /* 0x002fe200078e00ff */
[----:B------:R-:W-:Y:S01]  /*06b0*/  ISETP.NE.U32.AND P0, PT, RZ, c[0x0][0x378], PT ;  /* 0x0000de00ff007a0c */ /* 0x000fe20003f05070 */
[----:B-----5:R-:W-:-:S03]  /*06c0*/  IMAD.MOV.U32 R157, RZ, RZ, R15 ;  /* 0x000000ffff9d7224 */ /* 0x020fc600078e000f */
[----:B------:R-:W-:Y:S01]  /*06d0*/  ISETP.NE.AND P2, PT, R0, 0x1, PT ;  /* 0x000000010000780c */ /* 0x000fe20003f45270 */
[----:B------:R-:W-:Y:S01]  /*06e0*/  IMAD.MOV.U32 R196, RZ, RZ, R12 ;  /* 0x000000ffffc47224 */ /* 0x000fe200078e000c */
[----:B------:R-:W-:Y:S01]  /*06f0*/  ISETP.NE.AND.EX P0, PT, RZ, c[0x0][0x37c], PT, P0 ;  /* 0x0000df00ff007a0c */ /* 0x000fe20003f05300 */
[----:B------:R-:W-:Y:S01]  /*0700*/  IMAD.MOV.U32 R7, RZ, RZ, c[0x0][0x32c] ;  /* 0x0000cb00ff077624 */ /* 0x000fe200078e00ff */
[----:B------:R-:W-:-:S04]  /*0710*/  LOP3.LUT R153, R153, 0xffffefff, RZ, 0xc0, !PT ;  /* 0xffffefff99997812 */ /* 0x000fc800078ec0ff */
[----:B------:R-:W-:-:S05]  /*0720*/  ISETP.GE.AND P1, PT, R7, 0x1, PT ;  /* 0x000000010700780c */ /* 0x000fca0003f26270 */
[----:B------:R-:W-:Y:S02]  /*0730*/  @P2 IADD3 R0, R196, 0x7f, RZ ;  /* 0x0000007fc4002810 */ /* 0x000fe40007ffe0ff */
[----:B------:R-:W-:Y:S01]  /*0740*/  @P2 LOP3.LUT R153, R153, 0x1000, RZ, 0xfc, !PT ;  /* 0x0000100099992812 */ /* 0x000fe200078efcff */
[----:B--2---:R-:W-:-:S03]  /*0750*/  @P0 IMAD.WIDE R4, R22, R14, c[0x0][0x378] ;  /* 0x0000de0016040625 */ /* 0x004fc600078e020e */
[----:B------:R-:W-:Y:S02]  /*0760*/  LOP3.LUT R153, R153, 0xfffffbff, RZ, 0xc0, !PT ;  /* 0xfffffbff99997812 */ /* 0x000fe400078ec0ff */
[----:B------:R1:W5:Y:S02]  /*0770*/  @P0 LDG.E R157, [R4.64] ;  /* 0x0000000c049d0981 */ /* 0x000364000c1e1900 */
[----:B------:R-:W-:Y:S01]  /*0780*/  @P1 LOP3.LUT R153, R153, 0x400, RZ, 0xfc, !PT ;  /* 0x0000040099991812 */ /* 0x000fe200078efcff */
[----:B---3--:R-:W-:Y:S02]  /*0790*/  @P4 IMAD.IADD R2, R3, 0x1, -R6 ;  /* 0x0000000103024824 */ /* 0x008fe400078e0a06 */
[----:B------:R-:W-:Y:S02]  /*07a0*/  IMAD.IADD R6, R15, 0x1, -R16 ;  /* 0x000000010f067824 */ /* 0x000fe400078e0a10 */
[----:B------:R-:W-:Y:S01]  /*07b0*/  @P2 IMAD.HI.U32 R3, R0, c[0x0][0x2c8], RZ ;  /* 0x0000b20000032a27 */ /* 0x000fe200078e00ff */
[----:B------:R-:W-:-:S03]  /*07c0*/  IADD3 R0, R12, 0x7f, RZ ;  /* 0x0000007f0c007810 */ /* 0x000fc60007ffe0ff */
[----:B------:R-:W-:Y:S01]  /*07d0*/  IMAD.IADD R8, R6, 0x1, R2 ;  /* 0x0000000106087824 */ /* 0x000fe200078e0202 */
[----:B------:R-:W-:-:S04]  /*07e0*/  @P2 SHF.R.U32.HI R0, RZ, c[0x0][0x2cc], R3 ;  /* 0x0000b300ff002a19 */ /* 0x000fc80000011603 */
[----:B------:R2:W-:Y:S01]  /*07f0*/  STL [R1+0x14], R8 ;  /* 0x0000140801007387 */ /* 0x0005e20000100800 */
[----:B------:R-:W-:-:S05]  /*0800*/  IADD3 R154, R8, 0x1, -R10 ;  /* 0x00000001089a7810 */ /* 0x000fca0007ffe80a */
[----:B------:R-:W-:-:S05]  /*0810*/  IMAD.IADD R0, R154, 0x1, R0 ;  /* 0x000000019a007824 */ /* 0x000fca00078e0200 */
[----:B-1----:R-:W-:Y:S01]  /*0820*/  IADD3 R5, R0, c[0x0][0x328], RZ ;  /* 0x0000ca0000057a10 */ /* 0x002fe20007ffe0ff */
        /* <DEDUP_REMOVED lines=10> */
.L_x_401:
[----:B------:R-:W-:-:S13]  /*08d0*/  ISETP.NE.AND P0, PT, R7, 0x1, PT ;  /* 0x000000010700780c */ /* 0x000fda0003f05270 */
[----:B------:R-:W-:-:S05]  /*08e0*/  @P0 IMAD.HI.U32 R0, R3, c[0x0][0x330], RZ ;  /* 0x0000cc0003000a27 */ /* 0x000fca00078e00ff */
[----:B------:R-:W-:-:S05]  /*08f0*/  @P0 SHF.R.U32.HI R3, RZ, c[0x0][0x334], R0 ;  /* 0x0000cd00ff030a19 */ /* 0x000fca0000011600 */
.L_x_402:
[----:B------:R-:W-:-:S05]  /*0900*/  IMAD R3, R3, R7, c[0x0][0x32c] ;  /* 0x0000cb0003037624 */ /* 0x000fca00078e0207 */
[----:B------:R-:W-:Y:S02]  /*0910*/  IMNMX R5, R5, R3, PT ;  /* 0x0000000305057217 */ /* 0x000fe40003800200 */
.L_x_400:
[----:B------:R-:W-:Y:S01]  /*0920*/  IADD3 R3, R8, 0x2f, RZ ;  /* 0x0000002f08037810 */ /* 0x000fe20007ffe0ff */
[----:B------:R-:W-:-:S04]  /*0930*/  @P2 IMAD.HI.U32 R4, R196, c[0x0][0x2c8], RZ ;  /* 0x0000b200c4042a27 */ /* 0x000fc800078e00ff */
[----:B------:R-:W-:Y:S01]  /*0940*/  IMAD.MOV.U32 R0, RZ, RZ, R196 ;  /* 0x000000ffff007224 */ /* 0x000fe200078e00c4 */
[----:B------:R-:W-:Y:S01]  /*0950*/  @P2 SHF.R.U32.HI R0, RZ, c[0x0][0x2cc], R4 ;  /* 0x0000b300ff002a19 */ /* 0x000fe20000011604 */
[----:B------:R-:W-:-:S04]  /*0960*/  IMAD.HI R3, R3, 0x2aaaaaab, RZ ;  /* 0x2aaaaaab03037827 */ /* 0x000fc800078e02ff */
[----:B------:R-:W-:Y:S01]  /*0970*/  IMAD.IADD R248, R8, 0x1, -R10 ;  /* 0x0000000108f87824 */ /* 0x000fe200078e0a0a */
[----:B------:R-:W-:-:S03]  /*0980*/  SHF.R.U32.HI R4, RZ, 0x1f, R3 ;  /* 0x0000001fff047819 */ /* 0x000fc60000011603 */
[----:B------:R-:W-:Y:S01]  /*0990*/  IMAD.IADD R0, R248, 0x1, R0 ;  /* 0x00000001f8007824 */ /* 0x000fe200078e0200 */
[----:B------:R-:W-:-:S04]  /*09a0*/  LEA.HI.SX32 R155, R3, R4, 0x1d ;  /* 0x00000004039b7211 */ /* 0x000fc800078feaff */
[----:B------:R-:W-:Y:S01]  /*09b0*/  IADD3 R4, R0, -c[0x0][0x324], RZ ;  /* 0x8000c90000047a10 */ /* 0x000fe20007ffe0ff */
        /* <DEDUP_REMOVED lines=9> */
.L_x_404:
[----:B------:R-:W-:-:S13]  /*0a50*/  ISETP.NE.AND P0, PT, R7, 0x1, PT ;  /* 0x000000010700780c */ /* 0x000fda0003f05270 */
[----:B------:R-:W-:-:S05]  /*0a60*/  @P0 IMAD.HI.U32 R3, R0, c[0x0][0x330], RZ ;  /* 0x0000cc0000030a27 */ /* 0x000fca00078e00ff */
[----:B------:R-:W-:-:S05]  /*0a70*/  @P0 SHF.R.U32.HI R0, RZ, c[0x0][0x334], R3 ;  /* 0x0000cd00ff000a19 */ /* 0x000fca0000011603 */
.L_x_405:
[----:B------:R-:W-:-:S05]  /*0a80*/  IMAD R0, R0, c[0x0][0x32c], RZ ;  /* 0x0000cb0000007a24 */ /* 0x000fca00078e02ff */
[----:B------:R-:W-:-:S04]  /*0a90*/  IMNMX R4, R4, R0, !PT ;  /* 0x0000000004047217 */ /* 0x000fc80007800200 */
.L_x_403:
[----:B------:R-:W-:Y:S01]  /*0aa0*/  IADD3 R3, R5, 0x2f, RZ ;  /* 0x0000002f05037810 */ /* 0x000fe20007ffe0ff */
[----:B------:R-:W-:-:S04]  /*0ab0*/  IMAD.HI R0, R4, 0x2aaaaaab, RZ ;  /* 0x2aaaaaab04007827 */ /* 0x000fc800078e02ff */
[----:B------:R-:W-:Y:S01]  /*0ac0*/  IMAD.HI R4, R3, 0x2aaaaaab, RZ ;  /* 0x2aaaaaab03047827 */ /* 0x000fe200078e02ff */
[----:B------:R-:W-:-:S04]  /*0ad0*/  SHF.R.U32.HI R3, RZ, 0x1f, R0 ;  /* 0x0000001fff037819 */ /* 0x000fc80000011600 */
[----:B------:R-:W-:Y:S02]  /*0ae0*/  SHF.R.U32.HI R5, RZ, 0x1f, R4 ;  /* 0x0000001fff057819 */ /* 0x000fe40000011604 */
[----:B------:R-:W-:Y:S02]  /*0af0*/  LEA.HI.SX32 R0, R0, R3, 0x1d ;  /* 0x0000000300007211 */ /* 0x000fe400078feaff */
[----:B------:R-:W-:Y:S02]  /*0b00*/  LEA.HI.SX32 R4, R4, R5, 0x1d ;  /* 0x0000000504047211 */ /* 0x000fe400078feaff */
[----:B------:R-:W-:Y:S02]  /*0b10*/  IMNMX R3, RZ, R0, !PT ;  /* 0x00000000ff037217 */ /* 0x000fe40007800200 */
[----:B------:R-:W-:-:S03]  /*0b20*/  IMNMX R0, R4, R155, PT ;  /* 0x0000009b04007217 */ /* 0x000fc60003800200 */
[--C-:B------:R-:W-:Y:S02]  /*0b30*/  IMAD R3, R3, 0x30, -R6.reuse ;  /* 0x0000003003037824 */ /* 0x100fe400078e0a06 */
[----:B------:R-:W-:-:S03]  /*0b40*/  IMAD R0, R0, 0x30, -R6 ;  /* 0x0000003000007824 */ /* 0x000fc600078e0a06 */
[----:B------:R-:W-:Y:S02]  /*0b50*/  IMNMX R3, RZ, R3, !PT ;  /* 0x00000003ff037217 */ /* 0x000fe40007800200 */
[----:B------:R-:W-:-:S03]  /*0b60*/  IMNMX R0, R0, R2, PT ;  /* 0x0000000200007217 */ /* 0x000fc60003800200 */
[----:B------:R-:W-:Y:S01]  /*0b70*/  IMAD.WIDE.U32 R4, R3, -0x55555555, RZ ;  /* 0xaaaaaaab03047825 */ /* 0x000fe200078e00ff */
[----:B------:R-:W-:-:S04]  /*0b80*/  ISETP.GT.AND P0, PT, R0, R3, PT ;  /* 0x000000030000720c */ /* 0x000fc80003f04270 */
[----:B------:R-:W-:-:S05]  /*0b90*/  SHF.R.U32.HI R149, RZ, 0x5, R5 ;  /* 0x00000005ff957819 */ /* 0x000fca0000011605 */
[----:B------:R-:W-:-:S04]  /*0ba0*/  IMAD.MOV.U32 R6, RZ, RZ, R149 ;  /* 0x000000ffff067224 */ /* 0x000fc800078e0095 */
[----:B------:R-:W-:-:S05]  /*0bb0*/  @P0 IADD3 R0, R0, 0x2f, RZ ;  /* 0x0000002f00000810 */ /* 0x000fca0007ffe0ff */
[----:B------:R-:W-:-:S05]  /*0bc0*/  @P0 IMAD.HI R0, R0, 0x2aaaaaab, RZ ;  /* 0x2aaaaaab00000827 */ /* 0x000fca00078e02ff */
[----:B------:R-:W-:-:S04]  /*0bd0*/  @P0 SHF.R.U32.HI R3, RZ, 0x1f, R0 ;  /* 0x0000001fff030819 */ /* 0x000fc80000011600 */
[----:B------:R-:W-:-:S04]  /*0be0*/  @P0 LEA.HI.SX32 R6, R0, R3, 0x1d ;  /* 0x0000000300060211 */ /* 0x000fc800078feaff */
[----:B------:R-:W-:-:S13]  /*0bf0*/  ISETP.GT.AND P0, PT, R6, R149, PT ;  /* 0x000000950600720c */ /* 0x000fda0003f04270 */
[----:B------:R-:W-:Y:S05]  /*0c00*/  @!P0 BRA `(.L_x_406) ;  /* 0x0000572000008947 */ /* 0x000fea0003800000 */
[----:B------:R-:W-:Y:S02]  /*0c10*/  ISETP.NE.U32.AND P0, PT, RZ, c[0x0][0x340], PT ;  /* 0x0000d000ff007a0c */ /* 0x000fe40003f05070 */
[----:B------:R-:W-:Y:S02]  /*0c20*/  SHF.R.S32.HI R20, RZ, 0x1f, R21 ;  /* 0x0000001fff147819 */ /* 0x000fe40000011415 */
[----:B------:R-:W-:Y:S01]  /*0c30*/  SHF.R.S32.HI R3, RZ, 0x1f, R13 ;  /* 0x0000001fff037819 */ /* 0x000fe2000001140d */
[----:B------:R-:W-:Y:S01]  /*0c40*/  UMOV UR6, 0x30 ;  /* 0x0000003000067882 */ /* 0x000fe20000000000 */
[----:B------:R-:W-:Y:S01]  /*0c50*/  ISETP.NE.AND.EX P2, PT, RZ, c[0x0][0x344], PT, P0 ;  /* 0x0000d100ff007a0c */ /* 0x000fe20003f45300 */
[----:B------:R-:W-:-:S12]  /*0c60*/  ULDC.64 UR4, c[0x0][0x238] ;  /* 0x00008e0000047ab9 */ /* 0x000fd80000000a00 */
[----:B------:R-:W-:-:S05]  /*0c70*/  @P2 IMAD.WIDE R4, R22, R14, c[0x0][0x340] ;  /* 0x0000d00016042625 */ /* 0x000fca00078e020e */
[----:B------:R1:W3:Y:S01]  /*0c80*/  @P2 LDG.E R18, [R4.64] ;  /* 0x0000000c04122981 */ /* 0x0002e2000c1e1900 */
[----:B------:R-:W-:Y:S01]  /*0c90*/  LEA.HI R16, R20, R21, RZ, 0x2 ;  /* 0x0000001514107211 */ /* 0x000fe200078f10ff */
[----:B------:R-:W-:Y:S01]  /*0ca0*/  UIMAD.WIDE.U32 UR10, UR6, UR4, URZ ;  /* 0x00000004060a72a5 */ /* 0x000fe2000f8e003f */
[----:B------:R-:W-:Y:S01]  /*0cb0*/  IADD3 R45, R6, -0x1, RZ ;  /* 0xffffffff062d7810 */ /* 0x000fe20007ffe0ff */
[----:B------:R-:W-:Y:S01]  /*0cc0*/  UIMAD UR7, UR6, UR5, URZ ;  /* 0x00000005060772a4 */ /* 0x000fe2000f8e023f */
[----:B------:R-:W-:Y:S01]  /*0cd0*/  LOP3.LUT R0, R16, 0x1ffffffc, RZ, 0xc0, !PT ;  /* 0x1ffffffc10007812 */ /* 0x000fe200078ec0ff */
[----:B------:R-:W-:Y:S01]  /*0ce0*/  USHF.L.U32 UR8, UR4, 0x5, URZ ;  /* 0x0000000504087899 */ /* 0x000fe2000800063f */
[----:B------:R-:W-:Y:S01]  /*0cf0*/  SHF.R.S32.HI R120, RZ, 0x2, R16 ;  /* 0x00000002ff787819 */ /* 0x000fe20000011410 */
[----:B------:R-:W-:Y:S01]  /*0d00*/  UIADD3 UR7, UR11, UR7, URZ ;  /* 0x000000070b077290 */ /* 0x000fe2000fffe03f */
[----:B------:R-:W-:Y:S01]  /*0d10*/  SHF.R.S32.HI R6, RZ, 0x1f, R45 ;  /* 0x0000001fff067819 */ /* 0x000fe2000001142d */
[----:B------:R-:W-:Y:S01]  /*0d20*/  IMAD.IADD R0, R21, 0x1, -R0 ;  /* 0x0000000115007824 */ /* 0x000fe200078e0a00 */
[----:B------:R-:W-:Y:S01]  /*0d30*/  IADD3 R118, P0, R120, R13, RZ ;  /* 0x0000000d78767210 */ /* 0x000fe20007f1e0ff */
[----:B------:R-:W-:Y:S01]  /*0d40*/  UMOV UR9, 0x5 ;  /* 0x0000000500097882 */ /* 0x000fe20000000000 */
[----:B------:R-:W-:Y:S01]  /*0d50*/  SHF.R.S32.HI R12, RZ, 0x1f, R22 ;  /* 0x0000001fff0c7819 */ /* 0x000fe20000011416 */
[----:B--2---:R-:W-:Y:S01]  /*0d60*/  IMAD.SHL.U32 R8, R0, 0x8, RZ ;  /* 0x0000000800087824 */ /* 0x004fe200078e00ff */
[----:B------:R-:W-:Y:S01]  /*0d70*/  LEA.HI.X.SX32 R119, R120, R3, 0x1, P0 ;  /* 0x0000000378777211 */ /* 0x000fe200000f0eff */
[----:B------:R-:W-:Y:S01]  /*0d80*/  IMAD R3, R29, c[0x0][0x240], RZ ;  /* 0x000090001d037a24 */ /* 0x000fe200078e02ff */
[-C--:B------:R-:W-:Y:S01]  /*0d90*/  LEA.HI R7, R20, R21.reuse, RZ, 0x3 ;  /* 0x0000001514077211 */ /* 0x080fe200078f18ff */
[----:B------:R-:W-:Y:S01]  /*0da0*/  USHF.L.U64.HI UR9, UR4, UR9, UR5 ;  /* 0x0000000904097299 */ /* 0x000fe20008010205 */
[----:B------:R-:W-:Y:S01]  /*0db0*/  SHF.R.S32.HI R9, RZ, 0x1f, R8 ;  /* 0x0000001fff097819 */ /* 0x000fe20000011408 */
[----:B------:R-:W-:Y:S01]  /*0dc0*/  IMAD R0, R119, c[0x0][0x238], RZ ;  /* 0x00008e0077007a24 */ /* 0x000fe200078e02ff */
[----:B------:R-:W-:Y:S01]  /*0dd0*/  SEL R26, R12, RZ, !P4 ;  /* 0x000000ff0c1a7207 */ /* 0x000fe20006000000 */
[----:B------:R-:W-:Y:S01]  /*0de0*/  IMAD R3, R28, c[0x0][0x244], R3 ;  /* 0x000091001c037a24 */ /* 0x000fe200078e0203 */
[----:B------:R-:W-:Y:S01]  /*0df0*/  SHF.R.S32.HI R7, RZ, 0x3, R7 ;  /* 0x00000003ff077819 */ /* 0x000fe20000011407 */
[----:B------:R-:W-:Y:S01]  /*0e00*/  IMAD R0, R118, c[0x0][0x23c], R0 ;  /* 0x00008f0076007a24 */ /* 0x000fe200078e0200 */
[----:B------:R-:W-:Y:S01]  /*0e10*/  SEL R114, R22, RZ, !P4 ;  /* 0x000000ff16727207 */ /* 0x000fe20006000000 */
[----:B-1----:R-:W-:Y:S01]  /*0e20*/  IMAD.WIDE.U32 R4, R118, c[0x0][0x238], R8 ;  /* 0x00008e0076047a25 */ /* 0x002fe200078e0008 */
[----:B------:R-:W-:Y:S01]  /*0e30*/  LEA.HI R13, R16, R120, RZ, 0x1 ;  /* 0x00000078100d7211 */ /* 0x000fe200078f08ff */
[----:B------:R-:W-:Y:S01]  /*0e40*/  ULDC.64 UR4, c[0x0][0x280] ;  /* 0x0000a00000047ab9 */ /* 0x000fe20000000a00 */
[----:B------:R-:W-:Y:S01]  /*0e50*/  ISETP.GE.AND P6, PT, R8, c[0x0][0x1d4], PT ;  /* 0x0000750008007a0c */ /* 0x000fe20003fc6270 */
[----:B------:R-:W-:Y:S01]  /*0e60*/  IMAD.IADD R5, R5, 0x1, R0 ;  /* 0x0000000105057824 */ /* 0x000fe200078e0200 */
[----:B------:R-:W-:Y:S01]  /*0e70*/  UIMAD.WIDE.U32 UR16, UR6, UR4, URZ ;  /* 0x00000004061072a5 */ /* 0x000fe2000f8e003f */
[C---:B------:R-:W-:Y:S01]  /*0e80*/  IMAD R0, R45.reuse, UR7, RZ ;  /* 0x000000072d007c24 */ /* 0x040fe2000f8e02ff */
[----:B------:R-:W-:Y:S01]  /*0e90*/  UIMAD UR14, UR6, UR5, URZ ;  /* 0x00000005060e72a4 */ /* 0x000fe2000f8e023f */
[----:B------:R-:W-:Y:S01]  /*0ea0*/  IMAD.WIDE.U32 R4, R28, c[0x0][0x240], R4 ;  /* 0x000090001c047a25 */ /* 0x000fe200078e0004 */
[----:B------:R-:W-:Y:S01]  /*0eb0*/  P2R R99, PR, RZ, 0x40 ;  /* 0x00000040ff637803 */ /* 0x000fe20000000000 */
[----:B------:R-:W-:Y:S01]  /*0ec0*/  ULDC.64 UR4, c[0x0][0x290] ;  /* 0x0000a40000047ab9 */ /* 0x000fe20000000a00 */
[----:B------:R-:W-:Y:S01]  /*0ed0*/  IADD3 R112, -R120, 0x30, RZ ;  /* 0x0000003078707810 */ /* 0x000fe20007ffe1ff */
[----:B------:R-:W-:Y:S01]  /*0ee0*/  IMAD R14, R6, UR10, R0 ;  /* 0x0000000a060e7c24 */ /* 0x000fe2000f8e0200 */
[----:B------:R-:W-:Y:S01]  /*0ef0*/  LEA.HI R6, R20, R21, RZ, 0x5 ;  /* 0x0000001514067211 */ /* 0x000fe200078f28ff */
[----:B------:R-:W-:Y:S01]  /*0f00*/  IMAD R0, R45, -0x30, R2 ;  /* 0xffffffd02d007824 */ /* 0x000fe200078e0202 */
[----:B------:R-:W-:Y:S01]  /*0f10*/  UIMAD.WIDE.U32 UR18, UR6, UR4, URZ ;  /* 0x00000004061272a5 */ /* 0x000fe2000f8e003f */
[----:B------:R-:W-:Y:S01]  /*0f20*/  IMAD.IADD R5, R5, 0x1, R3 ;  /* 0x0000000105057824 */ /* 0x000fe200078e0203 */
[----:B------:R-:W-:Y:S01]  /*0f30*/  UIMAD UR5, UR6, UR5, URZ ;  /* 0x00000005060572a4 */ /* 0x000fe2000f8e023f */
[----:B------:R-:W-:Y:S01]  /*0f40*/  IMAD.SHL.U32 R6, R6, 0x8, RZ ;  /* 0x0000000806067824 */ /* 0x000fe200078e00ff */
[----:B------:R-:W-:Y:S01]  /*0f50*/  IMNMX R3, R0, 0x30, PT ;  /* 0x0000003000037817 */ /* 0x000fe20003800200 */
[----:B------:R-:W-:Y:S01]  /*0f60*/  IMAD R0, R26, c[0x0][0x248], RZ ;  /* 0x000092001a007a24 */ /* 0x000fe200078e02ff */
[----:B------:R-:W-:Y:S01]  /*0f70*/  UIADD3 UR14, UR17, UR14, URZ ;  /* 0x0000000e110e7290 */ /* 0x000fe2000fffe03f */
[----:B------:R-:W-:Y:S01]  /*0f80*/  IMAD.WIDE.U32 R126, R114, c[0x0][0x248], R4 ;  /* 0x00009200727e7a25 */ /* 0x000fe200078e0004 */
[----:B------:R-:W-:Y:S01]  /*0f90*/  LOP3.LUT R11, R6, 0xffffff00, RZ, 0xc0, !PT ;  /* 0xffffff00060b7812 */ /* 0x000fe200078ec0ff */
[----:B------:R-:W-:-:S02]  /*0fa0*/  UIADD3 UR5, UR19, UR5, URZ ;  /* 0x0000000513057290 */ /* 0x000fc4000fffe03f */
[----:B------:R-:W-:Y:S01]  /*0fb0*/  IMAD.IADD R10, R3, 0x1, -R120 ;  /* 0x00000001030a7824 */ /* 0x000fe200078e0a78 */
[----:B------:R-:W-:Y:S01]  /*0fc0*/  LOP3.LUT R3, R13, 0x7fffffe, RZ, 0xc0, !PT ;  /* 0x07fffffe0d037812 */ /* 0x000fe200078ec0ff */
[----:B------:R-:W-:Y:S01]  /*0fd0*/  IMAD.SHL.U32 R6, R7, 0x40, RZ ;  /* 0x0000004007067824 */ /* 0x000fe200078e00ff */
[----:B------:R-:W-:Y:S01]  /*0fe0*/  ULDC.U8 UR4, c[0x0][0x298] ;  /* 0x0000a60000047ab9 */ /* 0x000fe20000000000 */
[----:B------:R-:W-:Y:S01]  /*0ff0*/  IMAD R7, R114, c[0x0][0x24c], R0 ;  /* 0x0000930072077a24 */ /* 0x000fe200078e0200 */
[----:B------:R-:W-:Y:S01]  /*1000*/  ISETP.GE.AND P1, PT, R10, 0x1, PT ;  /* 0x000000010a00780c */ /* 0x000fe20003f26270 */
[----:B------:R-:W-:Y:S01]  /*1010*/  IMAD.IADD R4, R120, 0x1, -R3 ;  /* 0x0000000178047824 */ /* 0x000fe200078e0a03 */
[----:B------:R-:W-:Y:S01]  /*1020*/  LOP3.LUT R0, R6, 0xc0, RZ, 0xc0, !PT ;  /* 0x000000c006007812 */ /* 0x000fe200078ec0ff */
[----:B------:R-:W-:Y:S02]  /*1030*/  IMAD.IADD R123, R127, 0x1, R7 ;  /* 0x000000017f7b7824 */ /* 0x000fe400078e0207 */
[----:B------:R-:W-:Y:S01]  /*1040*/  IMAD.MOV.U32 R122, RZ, RZ, R126 ;  /* 0x000000ffff7a7224 */ /* 0x000fe200078e007e */
[----:B------:R-:W-:Y:S01]  /*1050*/  LOP3.LUT R5, R0, 0x18, R8, 0xf8, !PT ;  /* 0x0000001800057812 */ /* 0x000fe200078ef808 */
[----:B------:R-:W-:Y:S01]  /*1060*/  IMAD R11, R4, 0x20, R11 ;  /* 0x00000020040b7824 */ /* 0x000fe200078e020b */
[----:B------:R-:W-:Y:S01]  /*1070*/  SHF.R.U32.HI R3, RZ, 0x3, R0 ;  /* 0x00000003ff037819 */ /* 0x000fe20000011600 */
[----:B------:R-:W-:Y:S01]  /*1080*/  IMAD.WIDE.U32 R6, R45, UR10, R122 ;  /* 0x0000000a2d067c25 */ /* 0x000fe2000f8e007a */
[----:B------:R-:W-:-:S02]  /*1090*/  IADD3 R0, R8, 0x20, RZ ;  /* 0x0000002008007810 */ /* 0x000fc40007ffe0ff */
[----:B------:R-:W-:Y:S01]  /*10a0*/  LOP3.LUT R5, R5, R3, RZ, 0x3c, !PT ;  /* 0x0000000305057212 */ /* 0x000fe200078e3cff */
[----:B------:R-:W-:Y:S01]  /*10b0*/  IMAD.IADD R3, R7, 0x1, R14 ;  /* 0x0000000107037824 */ /* 0x000fe200078e020e */
[----:B------:R-:W-:Y:S01]  /*10c0*/  ISETP.GE.AND P5, PT, R0, c[0x0][0x1d4], PT ;  /* 0x0000750000007a0c */ /* 0x000fe20003fa6270 */
[----:B------:R-:W-:Y:S01]  /*10d0*/  IMAD.IADD R152, R17, 0x1, R15 ;  /* 0x0000000111987824 */ /* 0x000fe200078e020f */
[----:B------:R-:W-:Y:S01]  /*10e0*/  IADD3 R0, R8, 0x40, RZ ;  /* 0x0000004008007810 */ /* 0x000fe20007ffe0ff */
[----:B------:R-:W-:Y:S01]  /*10f0*/  IMAD.WIDE.U32 R160, R28, c[0x0][0x210], RZ ;  /* 0x000084001ca07a25 */ /* 0x000fe200078e00ff */
[----:B------:R-:W-:Y:S02]  /*1100*/  @P1 LEA R4, P0, R6, c[0x0][0x220], 0x1 ;  /* 0x0000880006041a11 */ /* 0x000fe400078008ff */
[----:B------:R-:W-:Y:S01]  /*1110*/  ISETP.GE.AND P3, PT, R0, c[0x0][0x1d4], PT ;  /* 0x0000750000007a0c */ /* 0x000fe20003f66270 */
[----:B------:R-:W-:Y:S01]  /*1120*/  IMAD.IADD R0, R11, 0x1, R5 ;  /* 0x000000010b007824 */ /* 0x000fe200078e0205 */
[----:B------:R-:W-:Y:S01]  /*1130*/  @P1 LEA.HI.X R5, R6, c[0x0][0x224], R3, 0x1, P0 ;  /* 0x0000890006051a11 */ /* 0x000fe200000f0c03 */
[----:B------:R-:W-:Y:S01]  /*1140*/  IMAD.WIDE.U32 R162, R28, c[0x0][0x1e8], RZ ;  /* 0x00007a001ca27a25 */ /* 0x000fe200078e00ff */
[----:B------:R-:W-:-:S02]  /*1150*/  ISETP.GT.AND P0, PT, R10, 0x20, PT ;  /* 0x000000200a00780c */ /* 0x000fc40003f04270 */
[-C--:B------:R-:W-:Y:S01]  /*1160*/  LEA.HI R10, R21, R21.reuse, RZ, 0x1 ;  /* 0x00000015150a7211 */ /* 0x080fe200078f08ff */
[----:B------:R-:W-:Y:S01]  /*1170*/  IMAD.SHL.U32 R88, R0, 0x2, RZ ;  /* 0x0000000200587824 */ /* 0x000fe200078e00ff */
[----:B------:R-:W-:Y:S01]  /*1180*/  SHF.R.S32.HI R11, RZ, 0x1f, R16 ;  /* 0x0000001fff0b7819 */ /* 0x000fe20000011410 */
[----:B------:R-:W-:Y:S01]  /*1190*/  IMAD.MOV.U32 R158, RZ, RZ, c[0x0][0x2b8] ;  /* 0x0000ae00ff9e7624 */ /* 0x000fe200078e00ff */
[----:B------:R-:W-:Y:S01]  /*11a0*/  SHF.R.S32.HI R39, RZ, 0x1, R10 ;  /* 0x00000001ff277819 */ /* 0x000fe2000001140a */
[----:B------:R-:W-:Y:S01]  /*11b0*/  IMAD.MOV.U32 R156, RZ, RZ, c[0x0][0x27c] ;  /* 0x00009f00ff9c7624 */ /* 0x000fe200078e00ff */
[----:B------:R-:W-:Y:S01]  /*11c0*/  @!PT LDS RZ, [RZ] ;  /* 0x00000000fffff984 */ /* 0x000fe20000000800 */
[----:B------:R-:W-:Y:S01]  /*11d0*/  @!PT LDS RZ, [RZ] ;  /* 0x00000000fffff984 */ /* 0x000fe20000000800 */
[----:B------:R-:W-:Y:S01]  /*11e0*/  @!PT LDS RZ, [RZ] ;  /* 0x00000000fffff984 */ /* 0x000fe20000000800 */
[----:B------:R1:W-:Y:S01]  /*11f0*/  @P1 LDGSTS.E.BYPASS.LTC128B.128 [R88+0x3c80], [R4.64], !P6 ;  /* 0x03c8000004581fae */ /* 0x0003e2000f101d4c */
[----:B------:R-:W-:Y:S01]  /*1200*/  LEA.HI R7, R20, R21, RZ, 0x4 ;  /* 0x0000001514077211 */ /* 0x000fe200078f20ff */
[----:B------:R-:W-:Y:S01]  /*1210*/  IMAD.MOV.U32 R77, RZ, RZ, c[0x0][0x27c] ;  /* 0x00009f00ff4d7624 */ /* 0x000fe200078e00ff */
[C---:B------:R-:W-:Y:S01]  /*1220*/  LEA.HI R0, R10.reuse, R39, RZ, 0x1 ;  /* 0x000000270a007211 */ /* 0x040fe200078f08ff */
[----:B------:R1:W-:Y:S01]  /*1230*/  @P1 LDGSTS.E.BYPASS.LTC128B.128 [R88+0x4880], [R4.64+0x40], !P5 ;  /* 0x0488004004581fae */ /* 0x0003e2000e901d4c */
[----:B------:R-:W-:Y:S01]  /*1240*/  LOP3.LUT R10, R10, 0xfffffffe, RZ, 0xc0, !PT ;  /* 0xfffffffe0a0a7812 */ /* 0x000fe200078ec0ff */
[----:B------:R-:W-:Y:S01]  /*1250*/  IMAD.SHL.U32 R7, R7, 0x10, RZ ;  /* 0x0000001007077824 */ /* 0x000fe200078e00ff */
[----:B------:R-:W-:Y:S01]  /*1260*/  LOP3.LUT R0, R0, 0x7fffffe, RZ, 0xc0, !PT ;  /* 0x07fffffe00007812 */ /* 0x000fe200078ec0ff */
[----:B------:R1:W-:Y:S01]  /*1270*/  @P1 LDGSTS.E.BYPASS.LTC128B.128 [R88+0x5480], [R4.64+0x80], !P3 ;  /* 0x0548008004581fae */ /* 0x0003e2000d901d4c */
[----:B------:R-:W-:Y:S01]  /*1280*/  @P0 IADD3 R6, P1, R6, UR8, RZ ;  /* 0x0000000806060c10 */ /* 0x000fe2000ff3e0ff */
[----:B------:R-:W-:Y:S01]  /*1290*/  IMAD.SHL.U32 R77, R77, 0x2, RZ ;  /* 0x000000024d4d7824 */ /* 0x000fe200078e00ff */
[----:B------:R-:W-:Y:S01]  /*12a0*/  LOP3.LUT R7, R7, 0xffffff00, RZ, 0xc0, !PT ;  /* 0xffffff0007077812 */ /* 0x000fe200078ec0ff */
[----:B------:R-:W-:Y:S01]  /*12b0*/  IMAD.IADD R0, R39, 0x1, -R0 ;  /* 0x0000000127007824 */ /* 0x000fe200078e0a00 */
[----:B------:R-:W-:-:S02]  /*12c0*/  SHF.R.S32.HI R20, RZ, 0x1f, R39 ;  /* 0x0000001fff147819 */ /* 0x000fc40000011427 */
[----:B------:R-:W-:Y:S01]  /*12d0*/  P2R R116, PR, RZ, 0x8 ;  /* 0x00000008ff747803 */ /* 0x000fe20000000000 */
[----:B------:R-:W-:Y:S01]  /*12e0*/  IMAD R7, R0, 0x20, R7 ;  /* 0x0000002000077824 */ /* 0x000fe200078e0207 */
[----:B------:R-:W-:Y:S01]  /*12f0*/  P2R R117, PR, RZ, 0x20 ;  /* 0x00000020ff757803 */ /* 0x000fe20000000000 */
[----:B------:R-:W-:Y:S01]  /*1300*/  IMAD R0, R20, c[0x0][0x280], RZ ;  /* 0x0000a00014007a24 */ /* 0x000fe200078e02ff */
[----:B------:R-:W-:Y:S01]  /*1310*/  ISETP.NE.AND P4, PT, R158, 0x1, PT ;  /* 0x000000019e00780c */ /* 0x000fe20003f85270 */
[----:B------:R-:W-:Y:S02]  /*1320*/  IMAD R20, R20, c[0x0][0x290], RZ ;  /* 0x0000a40014147a24 */ /* 0x000fe400078e02ff */
[C---:B------:R-:W-:Y:S02]  /*1330*/  IMAD R0, R39.reuse, c[0x0][0x284], R0 ;  /* 0x0000a10027007a24 */ /* 0x040fe400078e0200 */
[----:B------:R-:W-:Y:S01]  /*1340*/  IMAD R20, R39, c[0x0][0x294], R20 ;  /* 0x0000a50027147a24 */ /* 0x000fe200078e0214 */
[----:B-1----:R-:W-:Y:S01]  /*1350*/  @P0 IADD3.X R5, R3, UR9, RZ, P1, !PT ;  /* 0x0000000903050c10 */ /* 0x002fe20008ffe4ff */
[----:B------:R-:W-:Y:S01]  /*1360*/  IMAD.IADD R3, R21, 0x1, -R10 ;  /* 0x0000000115037824 */ /* 0x000fe200078e0a0a */
[----:B------:R-:W-:-:S03]  /*1370*/  @P0 LEA R4, P1, R6, c[0x0][0x220], 0x1 ;  /* 0x0000880006040a11 */ /* 0x000fc600078208ff */
[----:B------:R-:W-:Y:S01]  /*1380*/  IMAD.SHL.U32 R36, R3, 0x4, RZ ;  /* 0x0000000403247824 */ /* 0x000fe200078e00ff */
[----:B------:R-:W-:Y:S02]  /*1390*/  @P0 LEA.HI.X R5, R6, c[0x0][0x224], R5, 0x1, P1 ;  /* 0x0000890006050a11 */ /* 0x000fe400008f0c05 */
[----:B------:R-:W-:Y:S02]  /*13a0*/  LEA.HI R6, R11, R120, RZ, 0x2 ;  /* 0x000000780b067211 */ /* 0x000fe400078f10ff */
[--C-:B------:R-:W-:Y:S01]  /*13b0*/  SHF.R.S32.HI R37, RZ, 0x1f, R36.reuse ;  /* 0x0000001fff257819 */ /* 0x100fe20000011424 */
[----:B------:R1:W-:Y:S01]  /*13c0*/  @P0 LDGSTS.E.BYPASS.LTC128B.128 [R88+0x4480], [R4.64], !P6 ;  /* 0x0448000004580fae */ /* 0x0003e2000f101d4c */
[----:B------:R-:W-:Y:S02]  /*13d0*/  LOP3.LUT R6, R6, 0xfffffffc, RZ, 0xc0, !PT ;  /* 0xfffffffc06067812 */ /* 0x000fe400078ec0ff */
[C---:B------:R-:W-:Y:S01]  /*13e0*/  IADD3 R41, R36.reuse, 0x10, RZ ;  /* 0x0000001024297810 */ /* 0x040fe20007ffe0ff */
[----:B------:R-:W-:Y:S01]  /*13f0*/  IMAD.WIDE.U32 R16, R39, c[0x0][0x280], R36 ;  /* 0x0000a00027107a25 */ /* 0x000fe200078e0024 */
[----:B------:R1:W-:Y:S01]  /*1400*/  @P0 LDGSTS.E.BYPASS.LTC128B.128 [R88+0x5080], [R4.64+0x40], !P5 ;  /* 0x0508004004580fae */ /* 0x0003e2000e901d4c */
[----:B------:R-:W-:-:S02]  /*1410*/  IADD3 R40, R36, 0x20, RZ ;  /* 0x0000002024287810 */ /* 0x000fc40007ffe0ff */
[----:B------:R-:W-:Y:S01]  /*1420*/  IMAD.IADD R6, R120, 0x1, -R6 ;  /* 0x0000000178067824 */ /* 0x000fe200078e0a06 */
[----:B------:R1:W-:Y:S01]  /*1430*/  @P0 LDGSTS.E.BYPASS.LTC128B.128 [R88+0x5c80], [R4.64+0x80], !P3 ;  /* 0x05c8008004580fae */ /* 0x0003e2000d901d4c */
[----:B------:R-:W-:Y:S01]  /*1440*/  IMAD.WIDE.U32 R14, R39, c[0x0][0x290], R36 ;  /* 0x0000a400270e7a25 */ /* 0x000fe200078e0024 */
[----:B------:R-:W-:Y:S02]  /*1450*/  IADD3 R44, R36, 0x28, RZ ;  /* 0x00000028242c7810 */ /* 0x000fe40007ffe0ff */
[C---:B------:R-:W-:Y:S01]  /*1460*/  LOP3.LUT P1, RZ, R6.reuse, 0x2, RZ, 0xc0, !PT ;  /* 0x0000000206ff7812 */ /* 0x040fe2000782c0ff */
[----:B------:R-:W-:Y:S01]  /*1470*/  IMAD.SHL.U32 R6, R6, 0x40, RZ ;  /* 0x0000004006067824 */ /* 0x000fe200078e00ff */
[----:B------:R-:W0:Y:S01]  /*1480*/  LDGDEPBAR ;  /* 0x00000000000079af */ /* 0x000e220000000000 */
[----:B------:R-:W-:Y:S01]  /*1490*/  IMAD.IADD R25, R17, 0x1, R0 ;  /* 0x0000000111197824 */ /* 0x000fe200078e0200 */
[----:B------:R-:W-:Y:S01]  /*14a0*/  IADD3 R43, R36, 0x8, RZ ;  /* 0x00000008242b7810 */ /* 0x000fe20007ffe0ff */
[----:B------:R-:W-:Y:S01]  /*14b0*/  IMAD.IADD R17, R15, 0x1, R20 ;  /* 0x000000010f117824 */ /* 0x000fe200078e0214 */
[----:B------:R-:W-:Y:S01]  /*14c0*/  LOP3.LUT R105, R6, 0xc0, RZ, 0xc0, !PT ;  /* 0x000000c006697812 */ /* 0x000fe200078ec0ff */
[----:B------:R-:W-:Y:S01]  /*14d0*/  IMAD R6, R29, c[0x0][0x260], RZ ;  /* 0x000098001d067a24 */ /* 0x000fe200078e02ff */
[C---:B------:R-:W-:Y:S01]  /*14e0*/  IADD3 R42, R36.reuse, 0x18, RZ ;  /* 0x00000018242a7810 */ /* 0x040fe20007ffe0ff */
[C---:B------:R-:W-:Y:S01]  /*14f0*/  IMAD.IADD R31, R36.reuse, 0x1, R41 ;  /* 0x00000001241f7824 */ /* 0x040fe200078e0229 */
[----:B------:R-:W-:Y:S01]  /*1500*/  SHF.R.U32.HI R106, RZ, 0x3, R105 ;  /* 0x00000003ff6a7819 */ /* 0x000fe20000011669 */
[----:B------:R-:W-:Y:S01]  /*1510*/  IMAD.IADD R32, R36, 0x1, R40 ;  /* 0x0000000124207824 */ /* 0x000fe200078e0228 */
[----:B------:R-:W-:Y:S01]  /*1520*/  BAR.SYNC.DEFER_BLOCKING 0x0 ;  /* 0x0000000000007b1d */ /* 0x000fe20000010000 */
[----:B------:R-:W-:Y:S01]  /*1530*/  IMAD R6, R28, c[0x0][0x264], R6 ;  /* 0x000099001c067a24 */ /* 0x000fe200078e0206 */
[----:B------:R-:W-:Y:S01]  /*1540*/  ISETP.GE.AND P0, PT, R156, 0x1, PT ;  /* 0x000000019c00780c */ /* 0x000fe20003f06270 */
[----:B------:R-:W-:Y:S01]  /*1550*/  IMAD.MOV.U32 R24, RZ, RZ, R16 ;  /* 0x000000ffff187224 */ /* 0x000fe200078e0010 */
[----:B------:R-:W-:Y:S01]  /*1560*/  ISETP.GE.AND P3, PT, R32, c[0x0][0x27c], PT ;  /* 0x00009f0020007a0c */ /* 0x000fe20003f66270 */
[----:B------:R-:W-:-:S02]  /*1570*/  IMAD.MOV.U32 R16, RZ, RZ, R14 ;  /* 0x000000ffff107224 */ /* 0x000fc400078e000e */
[----:B-----5:R-:W-:-:S04]  /*1580*/  IMAD.WIDE.U32 R132, R157, c[0x0][0x280], R24 ;  /* 0x0000a0009d847a25 */ /* 0x020fc800078e0018 */
[----:B------:R-:W-:Y:S01]  /*1590*/  IMAD.WIDE.U32 R130, R157, c[0x0][0x290], R16 ;  /* 0x0000a4009d827a25 */ /* 0x000fe200078e0010 */
[----:B---3--:R-:W-:-:S03]  /*15a0*/  @P2 SHF.R.S32.HI R19, RZ, 0x1f, R18 ;  /* 0x0000001fff132819 */ /* 0x008fc60000011412 */
[----:B------:R-:W-:Y:S02]  /*15b0*/  @!P2 IMAD.MOV.U32 R18, RZ, RZ, R22 ;  /* 0x000000ffff12a224 */ /* 0x000fe400078e0016 */
[----:B------:R-:W-:Y:S02]  /*15c0*/  IMAD.SHL.U32 R22, R3, 0x8, RZ ;  /* 0x0000000803167824 */ /* 0x000fe400078e00ff */
[----:B------:R-:W-:Y:S02]  /*15d0*/  @!P2 IMAD.MOV.U32 R19, RZ, RZ, R12 ;  /* 0x000000ffff13a224 */ /* 0x000fe400078e000c */
[----:B------:R-:W-:Y:S01]  /*15e0*/  IMAD.WIDE.U32 R134, R18, c[0x0][0x2b0], RZ ;  /* 0x0000ac0012867a25 */ /* 0x000fe200078e00ff */
[--C-:B------:R-:W-:Y:S02]  /*15f0*/  SHF.R.S32.HI R23, RZ, 0x1f, R22.reuse ;  /* 0x0000001fff177819 */ /* 0x100fe40000011416 */
[C---:B------:R-:W-:Y:S02]  /*1600*/  ISETP.GE.AND P2, PT, R22.reuse, c[0x0][0x27c], PT ;  /* 0x00009f0016007a0c */ /* 0x040fe40003f46270 */
[C---:B------:R-:W-:Y:S01]  /*1610*/  IADD3 R102, R22.reuse, 0x30, RZ ;  /* 0x0000003016667810 */ /* 0x040fe20007ffe0ff */
[----:B------:R-:W-:Y:S01]  /*1620*/  IMAD.WIDE.U32 R12, R39, c[0x0][0x280], R22 ;  /* 0x0000a000270c7a25 */ /* 0x000fe200078e0016 */
[----:B------:R-:W-:-:S02]  /*1630*/  IADD3 R101, R22, 0x40, RZ ;  /* 0x0000004016657810 */ /* 0x000fc40007ffe0ff */
[----:B------:R-:W-:Y:S01]  /*1640*/  IADD3 R100, R22, 0x50, RZ ;  /* 0x0000005016647810 */ /* 0x000fe20007ffe0ff */
[----:B------:R-:W-:Y:S01]  /*1650*/  IMAD.IADD R15, R0, 0x1, R13 ;  /* 0x00000001000f7824 */ /* 0x000fe200078e020d */
[--C-:B------:R-:W-:Y:S01]  /*1660*/  LOP3.LUT R0, R105, 0x8, R22.reuse, 0xf8, !PT ;  /* 0x0000000869007812 */ /* 0x100fe200078ef816 */
[----:B------:R-:W-:-:S03]  /*1670*/  IMAD.WIDE.U32 R10, R39, c[0x0][0x290], R22 ;  /* 0x0000a400270a7a25 */ /* 0x000fc600078e0016 */
[----:B-1----:R-:W-:Y:S01]  /*1680*/  LOP3.LUT R4, R0, R106, RZ, 0x3c, !PT ;  /* 0x0000006a00047212 */ /* 0x002fe200078e3cff */
[----:B------:R-:W-:Y:S01]  /*1690*/  IMAD.IADD R21, R20, 0x1, R11 ;  /* 0x0000000114157824 */ /* 0x000fe200078e020b */
[----:B------:R-:W-:Y:S01]  /*16a0*/  SEL R0, RZ, c[0x0][0x27c], !P2 ;  /* 0x00009f00ff007a07 */ /* 0x000fe20005000000 */
[----:B------:R-:W-:Y:S02]  /*16b0*/  IMAD.MOV.U32 R20, RZ, RZ, R10 ;  /* 0x000000ffff147224 */ /* 0x000fe400078e000a */
[----:B------:R-:W-:Y:S02]  /*16c0*/  IMAD.IADD R89, R7, 0x1, R4 ;  /* 0x0000000107597824 */ /* 0x000fe400078e0204 */
[----:B------:R-:W-:Y:S02]  /*16d0*/  IMAD.IADD R0, R22, 0x1, R0 ;  /* 0x0000000116007824 */ /* 0x000fe400078e0200 */
[----:B------:R-:W-:Y:S01]  /*16e0*/  IMAD.WIDE.U32 R4, R28, c[0x0][0x260], R8 ;  /* 0x000098001c047a25 */ /* 0x000fe200078e0008 */
[----:B------:R-:W-:-:S02]  /*16f0*/  LEA R89, R89, 0x1880, 0x1 ;  /* 0x0000188059597811 */ /* 0x000fc400078e08ff */
[----:B------:R-:W-:Y:S01]  /*1700*/  SHF.R.S32.HI R8, RZ, 0x1f, R0 ;  /* 0x0000001fff087819 */ /* 0x000fe20000011400 */
[----:B------:R-:W-:Y:S01]  /*1710*/  IMAD.IADD R5, R5, 0x1, R6 ;  /* 0x0000000105057824 */ /* 0x000fe200078e0206 */
[C---:B------:R-:W-:Y:S01]  /*1720*/  IADD3 R90, R89.reuse, 0x20, RZ ;  /* 0x00000020595a7810 */ /* 0x040fe20007ffe0ff */
[----:B------:R-:W-:Y:S01]  /*1730*/  IMAD.MOV.U32 R14, RZ, RZ, R12 ;  /* 0x000000ffff0e7224 */ /* 0x000fe200078e000c */
[----:B------:R-:W-:Y:S01]  /*1740*/  @P1 IADD3 R90, R89, -0x20, RZ ;  /* 0xffffffe0595a1810 */ /* 0x000fe20007ffe0ff */
[----:B------:R-:W-:Y:S01]  /*1750*/  IMAD.WIDE.U32 R124, R157, c[0x0][0x290], R20 ;  /* 0x0000a4009d7c7a25 */ /* 0x000fe200078e0014 */
[----:B------:R-:W-:Y:S02]  /*1760*/  ISETP.GE.AND P1, PT, R31, c[0x0][0x27c], PT ;  /* 0x00009f001f007a0c */ /* 0x000fe40003f26270 */
[CC--:B------:R-:W-:Y:S01]  /*1770*/  LEA.HI R6, R8.reuse, R0.reuse, RZ, 0x3 ;  /* 0x0000000008067211 */ /* 0x0c0fe200078f18ff */
[----:B------:R-:W-:Y:S01]  /*1780*/  IMAD.WIDE.U32 R128, R157, c[0x0][0x280], R14 ;  /* 0x0000a0009d807a25 */ /* 0x000fe200078e000e */
[----:B------:R-:W-:-:S02]  /*1790*/  LEA.HI R10, R8, R0, RZ, 0x5 ;  /* 0x00000000080a7211 */ /* 0x000fc400078f28ff */
[----:B------:R-:W-:Y:S01]  /*17a0*/  SEL R8, RZ, c[0x0][0x27c], !P1 ;  /* 0x00009f00ff087a07 */ /* 0x000fe20004800000 */
[----:B------:R-:W-:Y:S01]  /*17b0*/  IMAD R0, R26, c[0x0][0x268], RZ ;  /* 0x00009a001a007a24 */ /* 0x000fe200078e02ff */
[----:B------:R-:W-:Y:S02]  /*17c0*/  SEL R9, RZ, c[0x0][0x27c], !P3 ;  /* 0x00009f00ff097a07 */ /* 0x000fe40005800000 */
[----:B------:R-:W-:Y:S01]  /*17d0*/  SHF.R.S32.HI R10, RZ, 0x5, R10 ;  /* 0x00000005ff0a7819 */ /* 0x000fe2000001140a */
[----:B------:R-:W-:Y:S01]  /*17e0*/  IMAD.IADD R8, R8, 0x1, R31 ;  /* 0x0000000108087824 */ /* 0x000fe200078e021f */
[----:B------:R-:W-:Y:S01]  /*17f0*/  LOP3.LUT R11, R105, 0x18, R6, 0xf8, !PT ;  /* 0x00000018690b7812 */ /* 0x000fe200078ef806 */
[----:B------:R-:W-:Y:S01]  /*1800*/  IMAD R113, R114, c[0x0][0x26c], R0 ;  /* 0x00009b0072717a24 */ /* 0x000fe200078e0200 */
[----:B------:R-:W-:Y:S01]  /*1810*/  SHF.R.S32.HI R75, RZ, 0x3, R6 ;  /* 0x00000003ff4b7819 */ /* 0x000fe20000011406 */
[----:B------:R-:W-:Y:S01]  /*1820*/  IMAD.IADD R0, R9, 0x1, R32 ;  /* 0x0000000109007824 */ /* 0x000fe200078e0220 */
[----:B------:R-:W-:Y:S01]  /*1830*/  LOP3.LUT R6, R6, 0xfffffff8, RZ, 0xc0, !PT ;  /* 0xfffffff806067812 */ /* 0x000fe200078ec0ff */
[----:B------:R-:W-:Y:S01]  /*1840*/  IMAD.WIDE.U32 R114, R114, c[0x0][0x268], R4 ;  /* 0x00009a0072727a25 */ /* 0x000fe200078e0004 */
[----:B------:R-:W-:-:S02]  /*1850*/  SHF.R.S32.HI R4, RZ, 0x1f, R8 ;  /* 0x0000001fff047819 */ /* 0x000fc40000011408 */
[----:B------:R-:W-:Y:S01]  /*1860*/  SHF.R.S32.HI R9, RZ, 0x1f, R0 ;  /* 0x0000001fff097819 */ /* 0x000fe20000011400 */
[----:B------:R-:W-:Y:S01]  /*1870*/  IMAD R10, R10, 0x600, R7 ;  /* 0x000006000a0a7824 */ /* 0x000fe200078e0207 */
[-C--:B------:R-:W-:Y:S01]  /*1880*/  LEA.HI R5, R4, R8.reuse, RZ, 0x3 ;  /* 0x0000000804057211 */ /* 0x080fe200078f18ff */
[----:B------:R-:W-:Y:S01]  /*1890*/  IMAD.SHL.U32 R142, R6, 0x2, RZ ;  /* 0x00000002068e7824 */ /* 0x000fe200078e00ff */
[----:B------:R-:W-:Y:S01]  /*18a0*/  LEA.HI R12, R4, R8, RZ, 0x5 ;  /* 0x00000008040c7211 */ /* 0x000fe200078f28ff */
[----:B------:R-:W-:Y:S01]  /*18b0*/  IMAD.IADD R113, R115, 0x1, R113 ;  /* 0x0000000173717824 */ /* 0x000fe200078e0271 */
[----:B------:R-:W-:Y:S02]  /*18c0*/  LOP3.LUT R8, R11, R106, RZ, 0x3c, !PT ;  /* 0x0000006a0b087212 */ /* 0x000fe400078e3cff */
[CC--:B------:R-:W-:Y:S02]  /*18d0*/  LEA.HI R4, R9.reuse, R0.reuse, RZ, 0x3 ;  /* 0x0000000009047211 */ /* 0x0c0fe400078f18ff */
[----:B------:R-:W-:Y:S01]  /*18e0*/  LEA.HI R0, R9, R0, RZ, 0x5 ;  /* 0x0000000009007211 */ /* 0x000fe200078f28ff */
[----:B------:R-:W-:Y:S01]  /*18f0*/  IMAD.IADD R27, R10, 0x1, R8 ;  /* 0x000000010a1b7824 */ /* 0x000fe200078e0208 */
[----:B------:R-:W-:-:S02]  /*1900*/  SHF.R.S32.HI R9, RZ, 0x5, R12 ;  /* 0x00000005ff097819 */ /* 0x000fc4000001140c */
[----:B------:R-:W-:Y:S01]  /*1910*/  SHF.R.S32.HI R0, RZ, 0x5, R0 ;  /* 0x00000005ff007819 */ /* 0x000fe20000011400 */
[----:B------:R-:W-:Y:S01]  /*1920*/  IMAD.SHL.U32 R141, R27, 0x2, RZ ;  /* 0x000000021b8d7824 */ /* 0x000fe200078e00ff */
[----:B------:R-:W-:Y:S01]  /*1930*/  LOP3.LUT R8, R105, 0x18, R5, 0xf8, !PT ;  /* 0x0000001869087812 */ /* 0x000fe200078ef805 */
[--C-:B------:R-:W-:Y:S01]  /*1940*/  IMAD R11, R9, 0x600, R7.reuse ;  /* 0x00000600090b7824 */ /* 0x100fe200078e0207 */
[----:B------:R-:W-:Y:S02]  /*1950*/  LOP3.LUT R10, R105, 0x18, R4, 0xf8, !PT ;  /* 0x00000018690a7812 */ /* 0x000fe400078ef804 */
[-C--:B------:R-:W-:Y:S01]  /*1960*/  LOP3.LUT R9, R8, R106.reuse, RZ, 0x3c, !PT ;  /* 0x0000006a08097212 */ /* 0x080fe200078e3cff */
[----:B------:R-:W-:Y:S01]  /*1970*/  IMAD R8, R0, 0x600, R7 ;  /* 0x0000060000087824 */ /* 0x000fe200078e0207 */
[----:B------:R-:W-:Y:S01]  /*1980*/  LOP3.LUT R0, R10, R106, RZ, 0x3c, !PT ;  /* 0x0000006a0a007212 */ /* 0x000fe200078e3cff */
[----:B------:R-:W-:Y:S01]  /*1990*/  IMAD R10, R29, c[0x0][0x1e8], RZ ;  /* 0x00007a001d0a7a24 */ /* 0x000fe200078e02ff */
[----:B------:R-:W-:Y:S01]  /*19a0*/  SHF.R.S32.HI R12, RZ, 0x1f, R101 ;  /* 0x0000001fff0c7819 */ /* 0x000fe20000011465 */
[----:B------:R-:W-:Y:S01]  /*19b0*/  IMAD.IADD R26, R11, 0x1, R9 ;  /* 0x000000010b1a7824 */ /* 0x000fe200078e0209 */
[----:B------:R-:W-:Y:S01]  /*19c0*/  SHF.R.S32.HI R74, RZ, 0x3, R5 ;  /* 0x00000003ff4a7819 */ /* 0x000fe20000011405 */
[----:B------:R-:W-:Y:S01]  /*19d0*/  IMAD.IADD R13, R8, 0x1, R0 ;  /* 0x00000001080d7824 */ /* 0x000fe200078e0200 */
[----:B------:R-:W-:Y:S01]  /*19e0*/  SHF.R.S32.HI R0, RZ, 0x1f, R157 ;  /* 0x0000001fff007819 */ /* 0x000fe2000001149d */
[----:B------:R-:W-:Y:S01]  /*19f0*/  IMAD R11, R29, c[0x0][0x210], RZ ;  /* 0x000084001d0b7a24 */ /* 0x000fe200078e02ff */
[----:B------:R-:W-:Y:S01]  /*1a00*/  LEA.HI R12, R12, R101, RZ, 0x3 ;  /* 0x000000650c0c7211 */ /* 0x000fe200078f18ff */
[----:B------:R-:W-:Y:S01]  /*1a10*/  IMAD R10, R28, c[0x0][0x1ec], R10 ;  /* 0x00007b001c0a7a24 */ /* 0x000fe200078e020a */
[----:B------:R-:W-:Y:S01]  /*1a20*/  SHF.R.S32.HI R73, RZ, 0x3, R4 ;  /* 0x00000003ff497819 */ /* 0x000fe20000011404 */
[----:B------:R-:W-:Y:S01]  /*1a30*/  IMAD R9, R0, c[0x0][0x280], RZ ;  /* 0x0000a00000097a24 */ /* 0x000fe200078e02ff */
[----:B------:R-:W-:Y:S01]  /*1a40*/  LOP3.LUT R97, R12, 0xfffffff8, RZ, 0xc0, !PT ;  /* 0xfffffff80c617812 */ /* 0x000fe200078ec0ff */
[----:B------:R-:W-:-:S02]  /*1a50*/  IMAD R8, R0, c[0x0][0x290], RZ ;  /* 0x0000a40000087a24 */ /* 0x000fc400078e02ff */
[----:B------:R-:W-:Y:S01]  /*1a60*/  IMAD R0, R28, c[0x0][0x214], R11 ;  /* 0x000085001c007a24 */ /* 0x000fe200078e020b */
[----:B------:R-:W-:Y:S01]  /*1a70*/  SHF.R.S32.HI R11, RZ, 0x1f, R100 ;  /* 0x0000001fff0b7819 */ /* 0x000fe20000011464 */
[----:B------:R-:W-:Y:S01]  /*1a80*/  IMAD.IADD R151, R163, 0x1, R10 ;  /* 0x00000001a3977824 */ /* 0x000fe200078e020a */
[----:B------:R-:W-:Y:S01]  /*1a90*/  SHF.R.S32.HI R10, RZ, 0x1f, R31 ;  /* 0x0000001fff0a7819 */ /* 0x000fe2000001141f */
[----:B------:R-:W-:Y:S01]  /*1aa0*/  IMAD.IADD R150, R161, 0x1, R0 ;  /* 0x00000001a1967824 */ /* 0x000fe200078e0200 */
[----:B------:R-:W-:Y:S01]  /*1ab0*/  LEA.HI R11, R11, R100, RZ, 0x3 ;  /* 0x000000640b0b7211 */ /* 0x000fe200078f18ff */
[----:B------:R-:W-:Y:S01]  /*1ac0*/  IMAD R0, R3, 0x40, R39 ;  /* 0x0000004003007824 */ /* 0x000fe200078e0227 */
[----:B------:R-:W-:Y:S01]  /*1ad0*/  SHF.R.S32.HI R3, RZ, 0x1f, R102 ;  /* 0x0000001fff037819 */ /* 0x000fe20000011466 */
[C---:B------:R-:W-:Y:S01]  /*1ae0*/  IMAD R9, R157.reuse, c[0x0][0x284], R9 ;  /* 0x0000a1009d097a24 */ /* 0x040fe200078e0209 */
[----:B------:R-:W-:Y:S01]  /*1af0*/  LEA.HI R10, R10, R31, RZ, 0x3 ;  /* 0x0000001f0a0a7211 */ /* 0x000fe200078f18ff */
[----:B------:R-:W-:Y:S01]  /*1b00*/  IMAD R8, R157, c[0x0][0x294], R8 ;  /* 0x0000a5009d087a24 */ /* 0x000fe200078e0208 */
[----:B------:R-:W-:Y:S01]  /*1b10*/  LEA.HI R98, R3, R102, RZ, 0x3 ;  /* 0x0000006603627211 */ /* 0x000fe200078f18ff */
[----:B------:R-:W-:Y:S01]  /*1b20*/  IMAD.IADD R148, R133, 0x1, R9 ;  /* 0x0000000185947824 */ /* 0x000fe200078e0209 */
[----:B------:R-:W-:Y:S01]  /*1b30*/  SHF.R.S32.HI R3, RZ, 0x1f, R32 ;  /* 0x0000001fff037819 */ /* 0x000fe20000011420 */
[----:B------:R-:W-:Y:S01]  /*1b40*/  IMAD.IADD R145, R9, 0x1, R129 ;  /* 0x0000000109917824 */ /* 0x000fe200078e0281 */
[----:B------:R-:W-:Y:S01]  /*1b50*/  LOP3.LUT R98, R98, 0xfffffff8, RZ, 0xc0, !PT ;  /* 0xfffffff862627812 */ /* 0x000fe200078ec0ff */
[----:B------:R-:W-:Y:S01]  /*1b60*/  IMAD.IADD R146, R131, 0x1, R8 ;  /* 0x0000000183927824 */ /* 0x000fe200078e0208 */
[----:B------:R-:W-:Y:S01]  /*1b70*/  LEA.HI R94, R3, R32, RZ, 0x3 ;  /* 0x00000020035e7211 */ /* 0x000fe200078f18ff */
[----:B------:R-:W-:Y:S01]  /*1b80*/  IMAD R3, R19, c[0x0][0x2b0], RZ ;  /* 0x0000ac0013037a24 */ /* 0x000fe200078e02ff */
[----:B------:R-:W-:Y:S01]  /*1b90*/  LOP3.LUT R96, R11, 0xfffffff8, RZ, 0xc0, !PT ;  /* 0xfffffff80b607812 */ /* 0x000fe200078ec0ff */
[----:B------:R-:W-:Y:S01]  /*1ba0*/  IMAD.IADD R144, R8, 0x1, R125 ;  /* 0x0000000108907824 */ /* 0x000fe200078e027d */
[----:B------:R-:W-:Y:S01]  /*1bb0*/  LOP3.LUT R95, R10, 0xfffffff8, RZ, 0xc0, !PT ;  /* 0xfffffff80a5f7812 */ /* 0x000fe200078ec0ff */
[----:B------:R-:W-:Y:S01]  /*1bc0*/  IMAD R3, R18, c[0x0][0x2b4], R3 ;  /* 0x0000ad0012037a24 */ /* 0x000fe200078e0203 */
        /* <DEDUP_REMOVED lines=9> */
[----:B------:R-:W-:Y:S02]  /*1c60*/  LOP3.LUT R3, R4, 0xfffffff8, RZ, 0xc0, !PT ;  /* 0xfffffff804037812 */ /* 0x000fe400078ec0ff */
[----:B------:R-:W-:Y:S01]  /*1c70*/  SHF.R.S32.HI R5, RZ, 0x1f, R6 ;  /* 0x0000001fff057819 */ /* 0x000fe20000011406 */
[----:B------:R-:W-:Y:S01]  /*1c80*/  IMAD.SHL.U32 R139, R6, 0x2, RZ ;  /* 0x00000002068b7824 */ /* 0x000fe200078e00ff */
[----:B------:R-:W-:Y:S01]  /*1c90*/  SHF.R.S32.HI R4, RZ, 0x1f, R3 ;  /* 0x0000001fff047819 */ /* 0x000fe20000011403 */
[----:B------:R-:W-:Y:S01]  /*1ca0*/  IMAD.SHL.U32 R137, R3, 0x2, RZ ;  /* 0x0000000203897824 */ /* 0x000fe200078e00ff */
[----:B------:R-:W-:-:S02]  /*1cb0*/  SHF.R.S32.HI R109, RZ, 0x1f, R96 ;  /* 0x0000001fff6d7819 */ /* 0x000fc40000011460 */
[----:B------:R-:W-:Y:S02]  /*1cc0*/  SHF.R.S32.HI R108, RZ, 0x1f, R95 ;  /* 0x0000001fff6c7819 */ /* 0x000fe4000001145f */
[----:B------:R-:W-:Y:S02]  /*1cd0*/  SHF.R.S32.HI R107, RZ, 0x1f, R94 ;  /* 0x0000001fff6b7819 */ /* 0x000fe4000001145e */
[----:B------:R-:W-:Y:S02]  /*1ce0*/  SHF.L.U64.HI R140, R6, 0x1, R5 ;  /* 0x00000001068c7819 */ /* 0x000fe40000010205 */
[----:B------:R-:W-:Y:S02]  /*1cf0*/  SHF.L.U64.HI R138, R3, 0x1, R4 ;  /* 0x00000001038a7819 */ /* 0x000fe40000010204 */
.L_x_432:
[----:B------:R-:W-:Y:S01]  /*1d00*/  IMAD R3, R45, 0x30, R0 ;  /* 0x000000302d037824 */ /* 0x000fe200078e0200 */
[----:B------:R-:W-:Y:S01]  /*1d10*/  ISETP.NE.AND P4, PT, R158, 0x1, PT ;  /* 0x000000019e00780c */ /* 0x000fe20003f85270 */
[----:B------:R-:W-:Y:S01]  /*1d20*/  IMAD.MOV.U32 R92, RZ, RZ, RZ ;  /* 0x000000ffff5c7224 */ /* 0x000fe200078e00ff */
[----:B------:R-:W-:Y:S04]  /*1d30*/  DEPBAR.LE SB0, 0x0 ;  /* 0x000080000000791a */ /* 0x000fe80000000000 */
[----:B-1-3--:R-:W-:Y:S01]  /*1d40*/  IMAD.IADD R4, R152, 0x1, R3 ;  /* 0x0000000198047824 */ /* 0x00afe200078e0203 */
[----:B------:R-:W-:Y:S01]  /*1d50*/  ISETP.GE.AND P0, PT, R3, R2, PT ;  /* 0x000000020300720c */ /* 0x000fe20003f06270 */
[----:B------:R-:W-:Y:S01]  /*1d60*/  BSSY B1, `(.L_x_407) ;  /* 0x00003d5000017945 */ /* 0x000fe20003800000 */
[----:B------:R-:W-:Y:S01]  /*1d70*/  ISETP.GE.AND P5, PT, R156, 0x1, PT ;  /* 0x000000019c00780c */ /* 0x000fe20003fa6270 */
[--C-:B------:R-:W-:Y:S01]  /*1d80*/  IMAD.MOV.U32 R3, RZ, RZ, R4.reuse ;  /* 0x000000ffff037224 */ /* 0x100fe200078e0004 */
[----:B------:R-:W-:Y:S02]  /*1d90*/  ISETP.GT.OR P0, PT, R0, 0x2f, P0 ;  /* 0x0000002f0000780c */ /* 0x000fe40000704670 */
[----:B------:R-:W-:Y:S05]  /*1da0*/  @P4 IMAD.HI.U32 R5, R4, c[0x0][0x2bc], RZ ;  /* 0x0000af0004054a27 */ /* 0x000fea00078e00ff */
[----:B------:R-:W-:Y:S06]  /*1db0*/  @P4 SHF.R.U32.HI R3, RZ, c[0x0][0x2c0], R5 ;  /* 0x0000b000ff034a19 */ /* 0x000fec0000011605 */
[C---:B------:R-:W-:Y:S04]  /*1dc0*/  @!P0 IADD3 R5, P4, R3.reuse, R134, RZ ;  /* 0x0000008603058210 */ /* 0x040fe80007f9e0ff */
[----:B------:R-:W-:Y:S01]  /*1dd0*/  @!P0 LEA.HI.X.SX32 R6, R3, R147, 0x1, P4 ;  /* 0x0000009303068211 */ /* 0x000fe200020f0eff */
[----:B------:R-:W-:Y:S01]  /*1de0*/  IMAD.MOV R3, RZ, RZ, -R3 ;  /* 0x000000ffff037224 */ /* 0x000fe200078e0a03 */
[----:B------:R-:W-:Y:S03]  /*1df0*/  @!P0 LEA R8, P4, R5, c[0x0][0x2a0], 0x2 ;  /* 0x0000a80005088a11 */ /* 0x000fe600078810ff */
        /* <DEDUP_REMOVED lines=18> */
[C---:B------:R-:W-:Y:S01]  /*1f20*/  IMAD R6, R45.reuse, UR14, RZ ;  /* 0x0000000e2d067c24 */ /* 0x040fe2000f8e02ff */
[----:B------:R-:W-:Y:S01]  /*1f30*/  ISETP.NE.AND P0, PT, RZ, UR4, PT ;  /* 0x00000004ff007c0c */ /* 0x000fe2000bf05270 */
[C---:B------:R-:W-:Y:S01]  /*1f40*/  IMAD R5, R45.reuse, UR5, RZ ;  /* 0x000000052d057c24 */ /* 0x040fe2000f8e02ff */
[----:B------:R-:W-:Y:S01]  /*1f50*/  SHF.R.S32.HI R4, RZ, 0x1f, R45 ;  /* 0x0000001fff047819 */ /* 0x000fe2000001142d */
[C---:B------:R-:W-:Y:S02]  /*1f60*/  IMAD R3, R45.reuse, -0x30, R2 ;  /* 0xffffffd02d037824 */ /* 0x040fe400078e0202 */
[----:B------:R-:W-:Y:S03]  /*1f70*/  IMAD.WIDE.U32 R28, R45, UR16, RZ ;  /* 0x000000102d1c7c25 */ /* 0x000fe6000f8e00ff */
[----:B------:R-:W-:Y:S01]  /*1f80*/  IMNMX R91, R3, 0x30, PT ;  /* 0x00000030035b7817 */ /* 0x000fe20003800200 */
[C---:B------:R-:W-:Y:S02]  /*1f90*/  IMAD R6, R4.reuse, UR16, R6 ;  /* 0x0000001004067c24 */ /* 0x040fe4000f8e0206 */
[----:B------:R-:W-:Y:S02]  /*1fa0*/  IMAD R5, R4, UR18, R5 ;  /* 0x0000001204057c24 */ /* 0x000fe4000f8e0205 */
[----:B------:R-:W-:Y:S01]  /*1fb0*/  IMAD.WIDE.U32 R46, R45, UR18, RZ ;  /* 0x000000122d2e7c25 */ /* 0x000fe2000f8e00ff */
        /* <DEDUP_REMOVED lines=62> */
.L_x_411:
[----:B------:R-:W-:Y:S05]  /*23a0*/  BSYNC B0 ;  /* 0x0000000000007941 */ /* 0x000fea0003800000 */
.L_x_410:
        /* <DEDUP_REMOVED lines=23> */
[----:B--2---:R-:W-:Y:S01]  /*2520*/  PRMT R33, R6, 0x5410, R3 ;  /* 0x0000541006217816 */ /* 0x004fe20000000003 */
[----:B------:R-:W-:Y:S01]  /*2530*/  IMAD.MOV.U32 R6, RZ, RZ, R18 ;  /* 0x000000ffff067224 */ /* 0x000fe200078e0012 */
[----:B------:R-:W-:Y:S02]  /*2540*/  MOV R11, R20 ;  /* 0x00000014000b7202 */ /* 0x000fe40000000f00 */
        /* <DEDUP_REMOVED lines=37> */
[----:B------:R-:W-:Y:S02]  /*27a0*/  @!P0 FFMA.FTZ R71, R4, R35, -R66 ;  /* 0x0000002304478223 */ /* 0x000fe40000010842 */
[-C--:B------:R-:W-:Y:S02]  /*27b0*/  @!P0 FMUL.FTZ R66, R38, R10.reuse ;  /* 0x0000000a26428220 */ /* 0x080fe40000410000 */
[----:B------:R-:W-:Y:S02]  /*27c0*/  @!P0 IMAD.MOV.U32 R6, RZ, RZ, R14 ;  /* 0x000000ffff068224 */ /* 0x000fe400078e000e */
[C---:B------:R-:W-:Y:S02]  /*27d0*/  @!P0 FMUL.FTZ R4, R5.reuse, R10 ;  /* 0x0000000a05048220 */ /* 0x040fe40000410000 */
[-C--:B------:R-:W-:Y:S01]  /*27e0*/  @!P0 FFMA.FTZ R68, R5, R46.reuse, -R66 ;  /* 0x0000002e05448223 */ /* 0x080fe20000010842 */
[----:B------:R-:W-:Y:S01]  /*27f0*/  @!P0 MOV R5, R15 ;  /* 0x0000000f00058202 */ /* 0x000fe20000000f00 */
[----:B------:R-:W-:Y:S01]  /*2800*/  @!P0 FFMA.FTZ R3, R34, R35, R3 ;  /* 0x0000002322038223 */ /* 0x000fe20000010003 */
[--C-:B------:R-:W-:Y:S01]  /*2810*/  @!P0 HADD2.F32 R34, -RZ, R6.reuse.H1_H1 ;  /* 0x30000006ff228230 */ /* 0x100fe20000004100 */
[----:B------:R-:W-:Y:S01]  /*2820*/  @!P0 FFMA.FTZ R4, R38, R46, R4 ;  /* 0x0000002e26048223 */ /* 0x000fe20000010004 */
[----:B------:R-:W-:Y:S02]  /*2830*/  @!P0 HADD2.F32 R6, -RZ, R6.H0_H0 ;  /* 0x20000006ff068230 */ /* 0x000fe40000004100 */
[----:B------:R-:W-:Y:S01]  /*2840*/  @!P0 HADD2.F32 R35, -RZ, R47.H0_H0 ;  /* 0x2000002fff238230 */ /* 0x000fe20000004100 */
[----:B------:R-:W-:Y:S01]  /*2850*/  @!P0 FMUL.FTZ R67, R34, R24 ;  /* 0x0000001822438220 */ /* 0x000fe20000410000 */
[--C-:B------:R-:W-:Y:S01]  /*2860*/  @!P0 HADD2.F32 R47, -RZ, R5.reuse.H1_H1 ;  /* 0x30000005ff2f8230 */ /* 0x100fe20000004100 */
[----:B------:R-:W-:Y:S01]  /*2870*/  @!P0 F2FP.PACK_AB R4, R4, R68 ;  /* 0x000000440404823e */ /* 0x000fe200000000ff */
[----:B------:R-:W-:Y:S01]  /*2880*/  @!P0 HADD2.F32 R10, -RZ, R5.H0_H0 ;  /* 0x20000005ff0a8230 */ /* 0x000fe20000004100 */
[C---:B------:R-:W-:Y:S01]  /*2890*/  @!P0 FMUL.FTZ R5, R6.reuse, R24 ;  /* 0x0000001806058220 */ /* 0x040fe20000410000 */
[----:B------:R-:W-:Y:S01]  /*28a0*/  @!P0 F2FP.PACK_AB R3, R3, R71 ;  /* 0x000000470303823e */ /* 0x000fe200000000ff */
[C---:B------:R-:W-:Y:S02]  /*28b0*/  @!P0 FMUL.FTZ R66, R47.reuse, R11 ;  /* 0x0000000b2f428220 */ /* 0x040fe40000410000 */
[----:B------:R-:W-:Y:S01]  /*28c0*/  @!P0 FFMA.FTZ R67, R6, R35, -R67 ;  /* 0x0000002306438223 */ /* 0x000fe20000010843 */
[----:B------:R-:W-:Y:S01]  /*28d0*/  @!P0 MOV R12, R3 ;  /* 0x00000003000c8202 */ /* 0x000fe20000000f00 */
[----:B------:R-:W-:Y:S02]  /*28e0*/  @!P0 FMUL.FTZ R6, R10, R11 ;  /* 0x0000000b0a068220 */ /* 0x000fe40000410000 */
        /* <DEDUP_REMOVED lines=9> */
.L_x_414:
[----:B------:R-:W-:Y:S05]  /*2980*/  BSYNC B0 ;  /* 0x0000000000007941 */ /* 0x000fea0003800000 */
.L_x_413:
        /* <DEDUP_REMOVED lines=12> */
[--C-:B------:R-:W-:Y:S02]  /*2a50*/  @!P0 SHF.R.U64 R24, R50, 0x10, R51.reuse ;  /* 0x0000001032188819 */ /* 0x100fe40000001233 */
[----:B------:R-:W-:Y:S01]  /*2a60*/  @!P0 SHF.R.U32.HI R38, RZ, 0x10, R51 ;  /* 0x00000010ff268819 */ /* 0x000fe20000011633 */
        /* <DEDUP_REMOVED lines=12> */
[-C--:B------:R-:W-:Y:S02]  /*2b30*/  @!P0 FFMA.FTZ R51, R4, R10.reuse, -R34 ;  /* 0x0000000a04338223 */ /* 0x080fe40000010822 */
[----:B------:R-:W-:Y:S01]  /*2b40*/  @!P0 FFMA.FTZ R3, R8, R10, R3 ;  /* 0x0000000a08038223 */ /* 0x000fe20000010003 */
[----:B------:R-:W-:Y:S01]  /*2b50*/  @!P0 MOV R8, R14 ;  /* 0x0000000e00088202 */ /* 0x000fe20000000f00 */
[-C--:B------:R-:W-:Y:S01]  /*2b60*/  @!P0 FMUL.FTZ R34, R11, R6.reuse ;  /* 0x000000060b228220 */ /* 0x080fe20000410000 */
[----:B------:R-:W-:Y:S01]  /*2b70*/  @!P0 HADD2.F32 R10, -RZ, R9.H0_H0 ;  /* 0x20000009ff0a8230 */ /* 0x000fe20000004100 */
        /* <DEDUP_REMOVED lines=27> */
.L_x_416:
[----:B------:R-:W-:Y:S05]  /*2d30*/  BSYNC B0 ;  /* 0x0000000000007941 */ /* 0x000fea0003800000 */
.L_x_415:
[----:B------:R-:W-:Y:S01]  /*2d40*/  ISETP.GE.AND P0, PT, R32, c[0x0][0x1d4], PT ;  /* 0x0000750020007a0c */ /* 0x000fe20003f06270 */
[----:B------:R-:W-:Y:S01]  /*2d50*/  @!UPT UIADD3 URZ, URZ, URZ, URZ ;  /* 0x0000003f3f3ff290 */ /* 0x000fe2000fffe03f */
[----:B------:R-:W-:Y:S11]  /*2d60*/  BSSY B0, `(.L_x_417) ;  /* 0x0000038000007945 */ /* 0x000ff60003800000 */
[----:B------:R-:W-:-:S05]  /*2d70*/  @P0 BRA `(.L_x_418) ;  /* 0x0000036000000947 */ /* 0x000fca0003800000 */
[C---:B----4-:R-:W-:Y:S01]  /*2d80*/  LEA R34, P0, R94.reuse, R69, 0x1 ;  /* 0x000000455e227211 */ /* 0x050fe200078008ff */
[----:B------:R-:W2:Y:S03]  /*2d90*/  LDS.128 R8, [R89+0x3000] ;  /* 0x0030000059087984 */ /* 0x000ea60000000c00 */
[----:B---3--:R-:W-:Y:S02]  /*2da0*/  LEA.HI.X R35, R94, R70, R107, 0x1, P0 ;  /* 0x000000465e237211 */ /* 0x008fe400000f0c6b */
[----:B------:R-:W-:Y:S11]  /*2db0*/  ISETP.GE.AND P0, PT, R41, c[0x0][0x27c], PT ;  /* 0x00009f0029007a0c */ /* 0x000ff60003f06270 */
[----:B------:R-:W-:Y:S02]  /*2dc0*/  @!UPT UIADD3 URZ, URZ, URZ, URZ ;  /* 0x0000003f3f3ff290 */ /* 0x000fe4000fffe03f */
[----:B------:R-:W-:Y:S01]  /*2dd0*/  @!P0 HADD2.F32 R3, -RZ, R28.H0_H0 ;  /* 0x2000001cff038230 */ /* 0x000fe20000004100 */
[----:B------:R-:W-:Y:S01]  /*2de0*/  @!P0 SHF.R.U64 R6, R16, 0x10, R17 ;  /* 0x0000001010068819 */ /* 0x000fe20000001211 */
[--C-:B-1----:R-:W-:Y:S01]  /*2df0*/  @!P0 HADD2.F32 R13, -RZ, R60.reuse.H0_H0 ;  /* 0x2000003cff0d8230 */ /* 0x102fe20000004100 */
[----:B------:R-:W-:Y:S01]  /*2e00*/  @!P0 SHF.R.U64 R15, R52, 0x10, R53 ;  /* 0x00000010340f8819 */ /* 0x000fe20000001235 */
[----:B------:R-:W-:Y:S01]  /*2e10*/  @!P0 HADD2.F32 R24, -RZ, R60.H1_H1 ;  /* 0x3000003cff188230 */ /* 0x000fe20000004100 */
[----:B------:R-:W-:Y:S01]  /*2e20*/  @!P0 SHF.R.U32.HI R16, RZ, 0x10, R17 ;  /* 0x00000010ff108819 */ /* 0x000fe20000011611 */
[----:B------:R-:W-:Y:S01]  /*2e30*/  @!P0 HADD2.F32 R6, -RZ, R6.H0_H0 ;  /* 0x20000006ff068230 */ /* 0x000fe20000004100 */
[----:B------:R-:W-:Y:S01]  /*2e40*/  @!P0 SHF.R.U32.HI R52, RZ, 0x10, R53 ;  /* 0x00000010ff348819 */ /* 0x000fe20000011635 */
[----:B------:R-:W-:Y:S02]  /*2e50*/  @!P0 HADD2.F32 R15, -RZ, R15.H0_H0 ;  /* 0x2000000fff0f8230 */ /* 0x000fe40000004100 */
[----:B------:R-:W-:Y:S01]  /*2e60*/  @!P0 HADD2.F32 R16, -RZ, R16.H0_H0 ;  /* 0x20000010ff108230 */ /* 0x000fe20000004100 */
[----:B--2---:R-:W-:Y:S02]  /*2e70*/  @!P0 MOV R4, R8 ;  /* 0x0000000800048202 */ /* 0x004fe40000000f00 */
        /* <DEDUP_REMOVED lines=38> */
.L_x_418:
[----:B------:R-:W-:Y:S05]  /*30e0*/  BSYNC B0 ;  /* 0x0000000000007941 */ /* 0x000fea0003800000 */
.L_x_417:
        /* <DEDUP_REMOVED lines=31> */
[-C--:B------:R-:W-:Y:S02]  /*32e0*/  @!P0 FMUL.FTZ R17, R15, R6.reuse ;  /* 0x000000060f118220 */ /* 0x080fe40000410000 */
        /* <DEDUP_REMOVED lines=26> */
.L_x_420:
[----:B------:R-:W-:Y:S05]  /*3490*/  BSYNC B0 ;  /* 0x0000000000007941 */ /* 0x000fea0003800000 */
.L_x_419:
        /* <DEDUP_REMOVED lines=58> */
.L_x_422:
[----:B------:R-:W-:Y:S05]  /*3840*/  BSYNC B0 ;  /* 0x0000000000007941 */ /* 0x000fea0003800000 */
.L_x_421:
        /* <DEDUP_REMOVED lines=58> */
.L_x_409:
        /* <DEDUP_REMOVED lines=31> */
[----:B------:R-:W-:Y:S01]  /*3de0*/  LEA.HI.X R17, R3, c[0x0][0x274], R4, 0x1, P0 ;  /* 0x00009d0003117a11 */ /* 0x000fe200000f0c04 */
[----:B------:R-:W-:Y:S01]  /*3df0*/  CS2R R24, SRZ ;  /* 0x0000000000187805 */ /* 0x000fe2000001ff00 */
[C---:B------:R-:W-:Y:S04]  /*3e00*/  LEA R4, P0, R5.reuse, c[0x0][0x288], 0x1 ;  /* 0x0000a20005047a11 */ /* 0x040fe800078008ff */
[----:B------:R-:W-:Y:S02]  /*3e10*/  LEA.HI.X R5, R5, c[0x0][0x28c], R6, 0x1, P0 ;  /* 0x0000a30005057a11 */ /* 0x000fe400000f0c06 */
[----:B------:R-:W-:Y:S11]  /*3e20*/  ISETP.GE.AND P0, PT, R22, c[0x0][0x27c], PT ;  /* 0x00009f0016007a0c */ /* 0x000ff60003f06270 */
[----:B------:R-:W-:Y:S02]  /*3e30*/  @!UPT UIADD3 URZ, URZ, URZ, URZ ;  /* 0x0000003f3f3ff290 */ /* 0x000fe4000fffe03f */
        /* <DEDUP_REMOVED lines=10> */
.L_x_424:
[----:B------:R-:W-:Y:S05]  /*3ee0*/  BSYNC B0 ;  /* 0x0000000000007941 */ /* 0x000fea0003800000 */
.L_x_423:
[----:B------:R2:W3:Y:S04]  /*3ef0*/  SHFL.IDX PT, R79, R30, RZ, 0x1e1f ;  /* 0x001e1fff1e4f7589 */ /* 0x0004e800000e0000 */
[----:B------:R2:W4:Y:S01]  /*3f00*/  SHFL.IDX PT, R78, R33, RZ, 0x1e1f ;  /* 0x001e1fff214e7589 */ /* 0x00052200000e0000 */
[----:B------:R-:W-:-:S05]  /*3f10*/  @P4 BRA `(.L_x_412) ;  /* 0x00001b9000004947 */ /* 0x000fca0003800000 */
[----:B------:R-:W-:Y:S01]  /*3f20*/  ISETP.GE.AND P0, PT, R22, c[0x0][0x1d4], PT ;  /* 0x0000750016007a0c */ /* 0x000fe20003f06270 */
[----:B-----5:R-:W-:Y:S01]  /*3f30*/  IMAD.MOV.U32 R6, RZ, RZ, R66 ;  /* 0x000000ffff067224 */ /* 0x020fe200078e0042 */
[----:B------:R-:W-:Y:S01]  /*3f40*/  IADD3 R76, -R77, c[0x0][0x1d4], RZ ;  /* 0x000075004d4c7a10 */ /* 0x000fe20007ffe1ff */
[----:B-1----:R-:W-:Y:S01]  /*3f50*/  IMAD.MOV.U32 R5, RZ, RZ, R67 ;  /* 0x000000ffff057224 */ /* 0x002fe200078e0043 */
        /* <DEDUP_REMOVED lines=25> */
[----:B------:R-:W-:Y:S01]  /*40f0*/  SEL R3, R77, R76, !P2 ;  /* 0x0000004c4d037207 */ /* 0x000fe20005000000 */
[----:B------:R-:W-:Y:S01]  /*4100*/  IMAD.MOV.U32 R21, RZ, RZ, R10 ;  /* 0x000000ffff157224 */ /* 0x000fe200078e000a */
[----:B------:R-:W-:Y:S01]  /*4110*/  ISETP.GE.AND P0, PT, R22, c[0x0][0x27c], PT ;  /* 0x00009f0016007a0c */ /* 0x000fe20003f06270 */
[----:B------:R-:W-:Y:S01]  /*4120*/  IMAD.MOV.U32 R53, RZ, RZ, R50 ;  /* 0x000000ffff357224 */ /* 0x000fe200078e0032 */
[----:B------:R-:W-:Y:S01]  /*4130*/  SHF.R.S32.HI R4, RZ, 0x1f, R3 ;  /* 0x0000001fff047819 */ /* 0x000fe20000011403 */
[----:B------:R-:W1:Y:S01]  /*4140*/  LDS.128 R16, [R141+0x3c80] ;  /* 0x003c80008d107984 */ /* 0x000e620000000c00 */
[----:B------:R-:W-:Y:S02]  /*4150*/  MOV R20, R9 ;  /* 0x0000000900147202 */ /* 0x000fe40000000f00 */
[----:B------:R-:W-:Y:S02]  /*4160*/  LEA.HI R3, R4, R3, RZ, 0x4 ;  /* 0x0000000304037211 */ /* 0x000fe400078f20ff */
[----:B------:R-:W-:Y:S02]  /*4170*/  MOV R29, R11 ;  /* 0x0000000b001d7202 */ /* 0x000fe40000000f00 */
[----:B------:R-:W-:Y:S02]  /*4180*/  LEA.HI.SX32 R3, R3, R75, 0x1c ;  /* 0x0000004b03037211 */ /* 0x000fe400078fe2ff */
[----:B------:R-:W-:Y:S02]  /*4190*/  MOV R52, R49 ;  /* 0x0000003100347202 */ /* 0x000fe40000000f00 */
[----:B------:R-:W-:Y:S02]  /*41a0*/  SHF.R.S32.HI R4, RZ, 0x1f, R3 ;  /* 0x0000001fff047819 */ /* 0x000fe40000011403 */
[----:B------:R-:W-:Y:S02]  /*41b0*/  SHF.L.U32 R80, R3, 0x3, RZ ;  /* 0x0000000303507819 */ /* 0x000fe400000006ff */
[----:B------:R-:W-:Y:S02]  /*41c0*/  LEA.HI R4, R4, R3, RZ, 0x2 ;  /* 0x0000000304047211 */ /* 0x000fe400078f10ff */
[----:B------:R-:W-:Y:S02]  /*41d0*/  @!P0 SHF.R.U64 R5, R8, 0x10, R9 ;  /* 0x0000001008058819 */ /* 0x000fe40000001209 */
[----:B------:R-:W-:Y:S02]  /*41e0*/  SHF.R.S32.HI R3, RZ, 0x2, R4 ;  /* 0x00000002ff037819 */ /* 0x000fe40000011404 */
[----:B------:R-:W-:Y:S02]  /*41f0*/  LOP3.LUT R4, R105, 0x18, R80, 0xf8, !PT ;  /* 0x0000001869047812 */ /* 0x000fe400078ef850 */
[----:B------:R-:W-:Y:S01]  /*4200*/  @!P0 SHF.R.U64 R28, R10, 0x10, R11 ;  /* 0x000000100a1c8819 */ /* 0x000fe2000000120b */
[----:B------:R-:W-:Y:S01]  /*4210*/  IMAD R3, R3, 0x600, R7 ;  /* 0x0000060003037824 */ /* 0x000fe200078e0207 */
[----:B------:R-:W-:Y:S02]  /*4220*/  LOP3.LUT R4, R4, R106, RZ, 0x3c, !PT ;  /* 0x0000006a04047212 */ /* 0x000fe400078e3cff */
[----:B------:R-:W-:Y:S01]  /*4230*/  @!P0 SHF.R.U32.HI R30, RZ, 0x10, R11 ;  /* 0x00000010ff1e8819 */ /* 0x000fe2000001160b */
[----:B------:R-:W-:Y:S01]  /*4240*/  @!P0 HADD2.F32 R11, -RZ, R6.H0_H0 ;  /* 0x20000006ff0b8230 */ /* 0x000fe20000004100 */
[--C-:B------:R-:W-:Y:S01]  /*4250*/  @!P0 SHF.R.U64 R47, R48, 0x10, R49.reuse ;  /* 0x00000010302f8819 */ /* 0x100fe20000001231 */
[----:B------:R-:W-:Y:S01]  /*4260*/  IMAD.IADD R3, R3, 0x1, R4 ;  /* 0x0000000103037824 */ /* 0x000fe200078e0204 */
[----:B------:R-:W-:Y:S01]  /*4270*/  @!P0 SHF.R.U32.HI R49, RZ, 0x10, R49 ;  /* 0x00000010ff318819 */ /* 0x000fe20000011631 */
[----:B------:R-:W-:Y:S01]  /*4280*/  IMAD.MOV.U32 R4, RZ, RZ, R8 ;  /* 0x000000ffff047224 */ /* 0x000fe200078e0008 */
[----:B------:R-:W-:Y:S01]  /*4290*/  @!P0 SHF.R.U32.HI R8, RZ, 0x10, R9 ;  /* 0x00000010ff088819 */ /* 0x000fe20000011609 */
[----:B------:R-:W-:Y:S01]  /*42a0*/  @!P0 HADD2.F32 R47, -RZ, R47.H0_H0 ;  /* 0x2000002fff2f8230 */ /* 0x000fe20000004100 */
[----:B------:R-:W-:Y:S01]  /*42b0*/  SHF.L.U32 R3, R3, 0x1, RZ ;  /* 0x0000000103037819 */ /* 0x000fe200000006ff */
[----:B------:R-:W-:Y:S01]  /*42c0*/  @!P0 HADD2.F32 R49, -RZ, R49.H0_H0 ;  /* 0x20000031ff318230 */ /* 0x000fe20000004100 */
[--C-:B------:R-:W-:Y:S01]  /*42d0*/  @!P0 SHF.R.U64 R54, R50, 0x10, R51.reuse ;  /* 0x0000001032368819 */ /* 0x100fe20000001233 */
[----:B------:R-:W-:Y:S01]  /*42e0*/  @!P0 HADD2.F32 R9, -RZ, R4.H0_H0 ;  /* 0x20000004ff098230 */ /* 0x000fe20000004100 */
[----:B------:R-:W-:Y:S01]  /*42f0*/  @!P0 SHF.R.U32.HI R68, RZ, 0x10, R51 ;  /* 0x00000010ff448819 */ /* 0x000fe20000011633 */
[----:B------:R1:W2:Y:S01]  /*4300*/  LDS.128 R60, [R3+0x3c80] ;  /* 0x003c8000033c7984 */ /* 0x0002a20000000c00 */
[----:B------:R-:W-:Y:S01]  /*4310*/  @!P0 HADD2.F32 R4, -RZ, R5.H0_H0 ;  /* 0x20000005ff048230 */ /* 0x000fe20000004100 */
[----:B------:R-:W-:Y:S01]  /*4320*/  MOV R55, R51 ;  /* 0x0000003300377202 */ /* 0x000fe20000000f00 */
[----:B------:R-:W-:Y:S02]  /*4330*/  @!P0 HADD2.F32 R51, -RZ, R53.H0_H0 ;  /* 0x20000035ff338230 */ /* 0x000fe40000004100 */
[----:B------:R-:W-:Y:S02]  /*4340*/  @!P0 HADD2.F32 R53, -RZ, R54.H0_H0 ;  /* 0x20000036ff358230 */ /* 0x000fe40000004100 */
[----:B------:R-:W-:Y:S02]  /*4350*/  @!P0 HADD2.F32 R54, -RZ, R55.H0_H0 ;  /* 0x20000037ff368230 */ /* 0x000fe40000004100 */
[----:B------:R-:W-:Y:S01]  /*4360*/  @!P0 HADD2.F32 R55, -RZ, R68.H0_H0 ;  /* 0x20000044ff378230 */ /* 0x000fe20000004100 */
[----:B-1----:R-:W-:Y:S05]  /*4370*/  @!P0 IMAD.MOV.U32 R3, RZ, RZ, R16 ;  /* 0x000000ffff038224 */ /* 0x002fea00078e0010 */
[--C-:B------:R-:W-:Y:S02]  /*4380*/  @!P0 HADD2.F32 R6, -RZ, R3.reuse.H0_H0 ;  /* 0x20000003ff068230 */ /* 0x100fe40000004100 */
[----:B------:R-:W-:Y:S03]  /*4390*/  @!P0 HADD2.F32 R5, -RZ, R3.H1_H1 ;  /* 0x30000003ff058230 */ /* 0x000fe60000004100 */
[-C--:B------:R-:W-:Y:S01]  /*43a0*/  @!P0 FMUL.FTZ R3, R6, R9.reuse ;  /* 0x0000000906038220 */ /* 0x080fe20000410000 */
[----:B--2---:R-:W-:Y:S05]  /*43b0*/  @!P0 MOV R46, R60 ;  /* 0x0000003c002e8202 */ /* 0x004fea0000000f00 */
[--C-:B------:R-:W-:Y:S02]  /*43c0*/  @!P0 HADD2.F32 R10, -RZ, R46.reuse.H0_H0 ;  /* 0x2000002eff0a8230 */ /* 0x100fe40000004100 */
[----:B------:R-:W-:Y:S03]  /*43d0*/  @!P0 HADD2.F32 R46, -RZ, R46.H1_H1 ;  /* 0x3000002eff2e8230 */ /* 0x000fe60000004100 */
[----:B------:R-:W-:Y:S02]  /*43e0*/  @!P0 FMUL.FTZ R48, R10, R9 ;  /* 0x000000090a308220 */ /* 0x000fe40000410000 */
[-C--:B------:R-:W-:Y:S02]  /*43f0*/  @!P0 FMUL.FTZ R9, R46, R4.reuse ;  /* 0x000000042e098220 */ /* 0x080fe40000410000 */
[-C--:B------:R-:W-:Y:S01]  /*4400*/  @!P0 FFMA.FTZ R3, R10, R11.reuse, R3 ;  /* 0x0000000b0a038223 */ /* 0x080fe20000010003 */
[----:B------:R-:W-:Y:S01]  /*4410*/  @!P0 HADD2.F32 R10, -RZ, R20.H0_H0 ;  /* 0x20000014ff0a8230 */ /* 0x000fe20000004100 */
[----:B------:R-:W-:Y:S02]  /*4420*/  @!P0 FFMA.FTZ R87, R6, R11, -R48 ;  /* 0x0000000b06578223 */ /* 0x000fe40000010830 */
[----:B------:R-:W-:Y:S02]  /*4430*/  @!P0 IMAD.MOV.U32 R11, RZ, RZ, R61 ;  /* 0x000000ffff0b8224 */ /* 0x000fe400078e003d */
[C---:B------:R-:W-:Y:S02]  /*4440*/  @!P0 FMUL.FTZ R4, R5.reuse, R4 ;  /* 0x0000000405048220 */ /* 0x040fe40000410000 */
[----:B------:R-:W-:Y:S01]  /*4450*/  @!P0 FFMA.FTZ R86, R5, R47, -R9 ;  /* 0x0000002f05568223 */ /* 0x000fe20000010809 */
[----:B------:R-:W-:Y:S01]  /*4460*/  @!P0 MOV R5, R17 ;  /* 0x0000001100058202 */ /* 0x000fe20000000f00 */
[----:B------:R-:W-:Y:S01]  /*4470*/  @!P0 FFMA.FTZ R4, R46, R47, R4 ;  /* 0x0000002f2e048223 */ /* 0x000fe20000010004 */
[--C-:B------:R-:W-:Y:S02]  /*4480*/  @!P0 HADD2.F32 R46, -RZ, R11.reuse.H0_H0 ;  /* 0x2000000bff2e8230 */ /* 0x100fe40000004100 */
[----:B------:R-:W-:Y:S02]  /*4490*/  @!P0 HADD2.F32 R9, -RZ, R8.H0_H0 ;  /* 0x20000008ff098230 */ /* 0x000fe40000004100 */
[----:B------:R-:W-:Y:S01]  /*44a0*/  @!P0 HADD2.F32 R48, -RZ, R11.H1_H1 ;  /* 0x3000000bff308230 */ /* 0x000fe20000004100 */
[-C--:B------:R-:W-:Y:S01]  /*44b0*/  @!P0 FMUL.FTZ R20, R46, R10.reuse ;  /* 0x0000000a2e148220 */ /* 0x080fe20000410000 */
[--C-:B------:R-:W-:Y:S01]  /*44c0*/  @!P0 HADD2.F32 R6, -RZ, R5.reuse.H0_H0 ;  /* 0x20000005ff068230 */ /* 0x100fe20000004100 */
[----:B------:R-:W-:Y:S01]  /*44d0*/  @!P0 F2FP.PACK_AB R3, R4, R3 ;  /* 0x000000030403823e */ /* 0x000fe200000000ff */
[----:B------:R-:W-:Y:S01]  /*44e0*/  @!P0 HADD2.F32 R47, -RZ, R52.H0_H0 ;  /* 0x20000034ff2f8230 */ /* 0x000fe20000004100 */
[----:B------:R-:W-:Y:S01]  /*44f0*/  @!P0 FMUL.FTZ R11, R48, R9 ;  /* 0x00000009300b8220 */ /* 0x000fe20000410000 */
[----:B------:R-:W-:Y:S01]  /*4500*/  @!P0 HADD2.F32 R8, -RZ, R5.H1_H1 ;  /* 0x30000005ff088230 */ /* 0x000fe20000004100 */
[C---:B------:R-:W-:Y:S01]  /*4510*/  @!P0 FMUL.FTZ R5, R6.reuse, R10 ;  /* 0x0000000a06058220 */ /* 0x040fe20000410000 */
[----:B------:R-:W-:Y:S01]  /*4520*/  @!P0 MOV R10, R62 ;  /* 0x0000003e000a8202 */ /* 0x000fe20000000f00 */
[----:B------:R-:W-:Y:S01]  /*4530*/  @!P0 FFMA.FTZ R85, R6, R47, -R20 ;  /* 0x0000002f06558223 */ /* 0x000fe20000010814 */
[----:B------:R-:W-:Y:S01]  /*4540*/  @!P0 MOV R60, R3 ;  /* 0x00000003003c8202 */ /* 0x000fe20000000f00 */
[C---:B------:R-:W-:Y:S01]  /*4550*/  @!P0 FMUL.FTZ R6, R8.reuse, R9 ;  /* 0x0000000908068220 */ /* 0x040fe20000410000 */
[----:B------:R-:W-:Y:S01]  /*4560*/  @!P0 HADD2.F32 R20, -RZ, R28.H0_H0 ;  /* 0x2000001cff148230 */ /* 0x000fe20000004100 */
[----:B------:R-:W-:Y:S01]  /*4570*/  @!P0 FFMA.FTZ R84, R8, R49, -R11 ;  /* 0x0000003108548223 */ /* 0x000fe2000001080b */
[----:B------:R-:W-:Y:S01]  /*4580*/  @!P0 HADD2.F32 R11, -RZ, R21.H0_H0 ;  /* 0x20000015ff0b8230 */ /* 0x000fe20000004100 */
[----:B------:R-:W-:Y:S01]  /*4590*/  @!P0 IMAD.MOV.U32 R8, RZ, RZ, R18 ;  /* 0x000000ffff088224 */ /* 0x000fe200078e0012 */
[--C-:B------:R-:W-:Y:S01]  /*45a0*/  @!P0 HADD2.F32 R50, -RZ, R10.reuse.H0_H0 ;  /* 0x2000000aff328230 */ /* 0x100fe20000004100 */
[----:B------:R-:W-:Y:S01]  /*45b0*/  @!P0 FFMA.FTZ R5, R46, R47, R5 ;  /* 0x0000002f2e058223 */ /* 0x000fe20000010005 */
[----:B------:R-:W-:Y:S01]  /*45c0*/  @!P0 HADD2.F32 R52, -RZ, R10.H1_H1 ;  /* 0x3000000aff348230 */ /* 0x000fe20000004100 */
[----:B------:R-:W-:Y:S01]  /*45d0*/  @!P0 FFMA.FTZ R6, R48, R49, R6 ;  /* 0x0000003130068223 */ /* 0x000fe20000010006 */
[--C-:B------:R-:W-:Y:S01]  /*45e0*/  @!P0 HADD2.F32 R9, -RZ, R8.reuse.H0_H0 ;  /* 0x20000008ff098230 */ /* 0x100fe20000004100 */
[----:B------:R-:W-:Y:S01]  /*45f0*/  @!P0 FMUL.FTZ R28, R50, R11 ;  /* 0x0000000b321c8220 */ /* 0x000fe20000410000 */
[----:B------:R-:W-:Y:S01]  /*4600*/  @!P0 HADD2.F32 R10, -RZ, R8.H1_H1 ;  /* 0x30000008ff0a8230 */ /* 0x000fe20000004100 */
[----:B------:R-:W-:Y:S01]  /*4610*/  @!P0 FMUL.FTZ R21, R52, R20 ;  /* 0x0000001434158220 */ /* 0x000fe20000410000 */
[----:B------:R-:W-:Y:S01]  /*4620*/  @!P0 F2FP.PACK_AB R46, R84, R85 ;  /* 0x00000055542e823e */ /* 0x000fe200000000ff */
[C---:B------:R-:W-:Y:S01]  /*4630*/  @!P0 FMUL.FTZ R8, R9.reuse, R11 ;  /* 0x0000000b09088220 */ /* 0x040fe20000410000 */
[----:B------:R-:W-:Y:S01]  /*4640*/  @!P0 MOV R11, R63 ;  /* 0x0000003f000b8202 */ /* 0x000fe20000000f00 */
[----:B------:R-:W-:Y:S01]  /*4650*/  @!P0 FFMA.FTZ R83, R9, R51, -R28 ;  /* 0x0000003309538223 */ /* 0x000fe2000001081c */
[----:B------:R-:W-:Y:S01]  /*4660*/  @!P0 MOV R17, R46 ;  /* 0x0000002e00118202 */ /* 0x000fe20000000f00 */
[C---:B------:R-:W-:Y:S01]  /*4670*/  @!P0 FMUL.FTZ R9, R10.reuse, R20 ;  /* 0x000000140a098220 */ /* 0x040fe20000410000 */
[----:B------:R-:W-:Y:S01]  /*4680*/  @!P0 HADD2.F32 R28, -RZ, R30.H0_H0 ;  /* 0x2000001eff1c8230 */ /* 0x000fe20000004100 */
[----:B------:R-:W-:Y:S01]  /*4690*/  @!P0 FFMA.FTZ R82, R10, R53, -R21 ;  /* 0x000000350a528223 */ /* 0x000fe20000010815 */
[----:B------:R-:W-:Y:S01]  /*46a0*/  @!P0 MOV R10, R19 ;  /* 0x00000013000a8202 */ /* 0x000fe20000000f00 */
[----:B------:R-:W-:Y:S01]  /*46b0*/  @!P0 FFMA.FTZ R8, R50, R51, R8 ;  /* 0x0000003332088223 */ /* 0x000fe20000010008 */
[----:B------:R-:W-:Y:S01]  /*46c0*/  @!P0 HADD2.F32 R21, -RZ, R29.H0_H0 ;  /* 0x2000001dff158230 */ /* 0x000fe20000004100 */
[----:B------:R-:W-:Y:S01]  /*46d0*/  @!P0 FFMA.FTZ R9, R52, R53, R9 ;  /* 0x0000003534098223 */ /* 0x000fe20000010009 */
[--C-:B------:R-:W-:Y:S01]  /*46e0*/  @!P0 HADD2.F32 R29, -RZ, R11.reuse.H0_H0 ;  /* 0x2000000bff1d8230 */ /* 0x100fe20000004100 */
[----:B------:R-:W-:Y:S01]  /*46f0*/  @!P0 F2FP.PACK_AB R5, R6, R5 ;  /* 0x000000050605823e */ /* 0x000fe200000000ff */
[----:B------:R-:W-:Y:S02]  /*4700*/  @!P0 HADD2.F32 R30, -RZ, R11.H1_H1 ;  /* 0x3000000bff1e8230 */ /* 0x000fe40000004100 */
[--C-:B------:R-:W-:Y:S01]  /*4710*/  @!P0 HADD2.F32 R11, -RZ, R10.reuse.H0_H0 ;  /* 0x2000000aff0b8230 */ /* 0x100fe20000004100 */
[-C--:B------:R-:W-:Y:S01]  /*4720*/  @!P0 FMUL.FTZ R81, R29, R21.reuse ;  /* 0x000000151d518220 */ /* 0x080fe20000410000 */
[----:B------:R-:W-:Y:S01]  /*4730*/  @!P0 HADD2.F32 R20, -RZ, R10.H1_H1 ;  /* 0x3000000aff148230 */ /* 0x000fe20000004100 */
[----:B------:R-:W-:Y:S01]  /*4740*/  @!P0 FMUL.FTZ R68, R30, R28 ;  /* 0x0000001c1e448220 */ /* 0x000fe20000410000 */
[----:B------:R-:W-:Y:S01]  /*4750*/  @!P0 F2FP.PACK_AB R8, R9, R8 ;  /* 0x000000080908823e */ /* 0x000fe200000000ff */
[C---:B------:R-:W-:Y:S01]  /*4760*/  @!P0 FMUL.FTZ R10, R11.reuse, R21 ;  /* 0x000000150b0a8220 */ /* 0x040fe20000410000 */
[----:B------:R-:W-:Y:S01]  /*4770*/  @!P0 F2FP.PACK_AB R21, R82, R83 ;  /* 0x000000535215823e */ /* 0x000fe200000000ff */
[----:B------:R-:W-:Y:S01]  /*4780*/  @!P0 FFMA.FTZ R81, R11, R54, -R81 ;  /* 0x000000360b518223 */ /* 0x000fe20000010851 */
[----:B------:R-:W-:Y:S01]  /*4790*/  @!P0 MOV R61, R5 ;  /* 0x00000005003d8202 */ /* 0x000fe20000000f00 */
[----:B------:R-:W-:Y:S01]  /*47a0*/  @!P0 FMUL.FTZ R11, R20, R28 ;  /* 0x0000001c140b8220 */ /* 0x000fe20000410000 */
        /* <DEDUP_REMOVED lines=17> */
.L_x_426:
[----:B------:R-:W-:Y:S05]  /*48c0*/  BSYNC B0 ;  /* 0x0000000000007941 */ /* 0x000fea0003800000 */
.L_x_425:
[----:B------:R-:W-:Y:S01]  /*48d0*/  ISETP.GE.AND P0, PT, R31, c[0x0][0x1d4], PT ;  /* 0x000075001f007a0c */ /* 0x000fe20003f06270 */
[----:B------:R-:W-:Y:S01]  /*48e0*/  @!UPT UIADD3 URZ, URZ, URZ, URZ ;  /* 0x0000003f3f3ff290 */ /* 0x000fe2000fffe03f */
[----:B------:R-:W-:Y:S11]  /*48f0*/  BSSY B0, `(.L_x_427) ;  /* 0x0000078000007945 */ /* 0x000ff60003800000 */
[----:B------:R-:W-:-:S05]  /*4900*/  @P0 BRA `(.L_x_428) ;  /* 0x0000076000000947 */ /* 0x000fca0003800000 */
[----:B------:R-:W-:Y:S01]  /*4910*/  SEL R3, R77, R76, !P1 ;  /* 0x0000004c4d037207 */ /* 0x000fe20004800000 */
[----:B-1----:R-:W1:Y:S01]  /*4920*/  LDS.128 R16, [R136+0x3c80] ;  /* 0x003c800088107984 */ /* 0x002e620000000c00 */
[----:B------:R-:W-:Y:S02]  /*4930*/  ISETP.GE.AND P0, PT, R31, c[0x0][0x27c], PT ;  /* 0x00009f001f007a0c */ /* 0x000fe40003f06270 */
[----:B------:R-:W-:Y:S04]  /*4940*/  SHF.R.S32.HI R4, RZ, 0x1f, R3 ;  /* 0x0000001fff047819 */ /* 0x000fe80000011403 */
[----:B------:R-:W-:Y:S04]  /*4950*/  LEA.HI R3, R4, R3, RZ, 0x4 ;  /* 0x0000000304037211 */ /* 0x000fe800078f20ff */
[----:B------:R-:W-:Y:S03]  /*4960*/  LEA.HI.SX32 R3, R3, R74, 0x1c ;  /* 0x0000004a03037211 */ /* 0x000fe600078fe2ff */
[----:B------:R-:W-:Y:S01]  /*4970*/  @!P0 SHF.R.U64 R5, R12, 0x10, R13 ;  /* 0x000000100c058819 */ /* 0x000fe2000000120d */
[----:B------:R-:W-:Y:S01]  /*4980*/  @!P0 HADD2.F32 R12, -RZ, R69.H0_H0 ;  /* 0x20000045ff0c8230 */ /* 0x000fe20000004100 */
[----:B------:R-:W-:Y:S01]  /*4990*/  SHF.R.S32.HI R4, RZ, 0x1f, R3 ;  /* 0x0000001fff047819 */ /* 0x000fe20000011403 */
[--C-:B------:R-:W-:Y:S01]  /*49a0*/  @!P0 HADD2.F32 R47, -RZ, R70.reuse.H0_H0 ;  /* 0x20000046ff2f8230 */ /* 0x100fe20000004100 */
[----:B------:R-:W-:Y:S01]  /*49b0*/  SHF.L.U32 R51, R3, 0x3, RZ ;  /* 0x0000000303337819 */ /* 0x000fe200000006ff */
[----:B------:R-:W-:Y:S01]  /*49c0*/  @!P0 HADD2.F32 R8, -RZ, R5.H0_H0 ;  /* 0x20000005ff088230 */ /* 0x000fe20000004100 */
[----:B------:R-:W-:Y:S01]  /*49d0*/  LEA.HI R4, R4, R3, RZ, 0x2 ;  /* 0x0000000304047211 */ /* 0x000fe200078f10ff */
[----:B------:R-:W-:Y:S01]  /*49e0*/  @!P0 HADD2.F32 R30, -RZ, R70.H1_H1 ;  /* 0x30000046ff1e8230 */ /* 0x000fe20000004100 */
[----:B------:R-:W-:Y:S02]  /*49f0*/  @!P0 SHF.R.U32.HI R10, RZ, 0x10, R13 ;  /* 0x00000010ff0a8819 */ /* 0x000fe4000001160d */
[----:B------:R-:W-:Y:S02]  /*4a00*/  SHF.R.S32.HI R3, RZ, 0x2, R4 ;  /* 0x00000002ff037819 */ /* 0x000fe40000011404 */
[----:B------:R-:W-:Y:S01]  /*4a10*/  LOP3.LUT R4, R105, 0x18, R51, 0xf8, !PT ;  /* 0x0000001869047812 */ /* 0x000fe200078ef833 */
[----:B------:R-:W-:Y:S01]  /*4a20*/  @!P0 HADD2.F32 R10, -RZ, R10.H0_H0 ;  /* 0x2000000aff0a8230 */ /* 0x000fe20000004100 */
[----:B------:R-:W-:Y:S01]  /*4a30*/  @!P0 SHF.R.U64 R20, R56, 0x10, R57 ;  /* 0x0000001038148819 */ /* 0x000fe20000001239 */
[----:B------:R-:W-:Y:S01]  /*4a40*/  IMAD R3, R3, 0x600, R7 ;  /* 0x0000060003037824 */ /* 0x000fe200078e0207 */
[----:B------:R-:W-:Y:S02]  /*4a50*/  LOP3.LUT R4, R4, R106, RZ, 0x3c, !PT ;  /* 0x0000006a04047212 */ /* 0x000fe400078e3cff */
[--C-:B------:R-:W-:Y:S02]  /*4a60*/  @!P0 SHF.R.U32.HI R11, RZ, 0x10, R15.reuse ;  /* 0x00000010ff0b8819 */ /* 0x100fe4000001160f */
[----:B------:R-:W-:Y:S01]  /*4a70*/  @!P0 SHF.R.U64 R14, R14, 0x10, R15 ;  /* 0x000000100e0e8819 */ /* 0x000fe2000000120f */
[----:B------:R-:W-:Y:S01]  /*4a80*/  IMAD.IADD R3, R3, 0x1, R4 ;  /* 0x0000000103037824 */ /* 0x000fe200078e0204 */
[----:B------:R-:W-:Y:S01]  /*4a90*/  @!P0 HADD2.F32 R4, -RZ, R33.H0_H0 ;  /* 0x20000021ff048230 */ /* 0x000fe20000004100 */
[----:B------:R-:W-:Y:S01]  /*4aa0*/  @!P0 SHF.R.U32.HI R28, RZ, 0x10, R57 ;  /* 0x00000010ff1c8819 */ /* 0x000fe20000011639 */
[----:B------:R-:W-:Y:S01]  /*4ab0*/  @!P0 HADD2.F32 R15, -RZ, R20.H0_H0 ;  /* 0x20000014ff0f8230 */ /* 0x000fe20000004100 */
[--C-:B------:R-:W-:Y:S01]  /*4ac0*/  @!P0 SHF.R.U32.HI R49, RZ, 0x10, R59.reuse ;  /* 0x00000010ff318819 */ /* 0x100fe2000001163b */
[----:B------:R-:W-:Y:S01]  /*4ad0*/  @!P0 HADD2.F32 R11, -RZ, R11.H0_H0 ;  /* 0x2000000bff0b8230 */ /* 0x000fe20000004100 */
[----:B------:R-:W-:Y:S01]  /*4ae0*/  SHF.L.U32 R3, R3, 0x1, RZ ;  /* 0x0000000103037819 */ /* 0x000fe200000006ff */
[----:B------:R-:W-:Y:S01]  /*4af0*/  @!P0 HADD2.F32 R28, -RZ, R28.H0_H0 ;  /* 0x2000001cff1c8230 */ /* 0x000fe20000004100 */
[----:B------:R-:W-:Y:S01]  /*4b00*/  @!P0 SHF.R.U64 R58, R58, 0x10, R59 ;  /* 0x000000103a3a8819 */ /* 0x000fe2000000123b */
[----:B------:R-:W-:Y:S02]  /*4b10*/  @!P0 HADD2.F32 R49, -RZ, R49.H0_H0 ;  /* 0x20000031ff318230 */ /* 0x000fe40000004100 */
[----:B------:R1:W2:Y:S01]  /*4b20*/  LDS.128 R52, [R3+0x3c80] ;  /* 0x003c800003347984 */ /* 0x0002a20000000c00 */
        /* <DEDUP_REMOVED lines=9> */
[-C--:B------:R-:W-:Y:S02]  /*4bc0*/  @!P0 FMUL.FTZ R20, R13, R8.reuse ;  /* 0x000000080d148220 */ /* 0x080fe40000410000 */
[----:B------:R-:W-:Y:S02]  /*4bd0*/  @!P0 FMUL.FTZ R4, R5, R8 ;  /* 0x0000000805048220 */ /* 0x000fe40000410000 */
        /* <DEDUP_REMOVED lines=8> */
[----:B------:R-:W-:Y:S01]  /*4c60*/  @!P0 MOV R12, R55 ;  /* 0x00000037000c8202 */ /* 0x000fe20000000f00 */
[----:B------:R-:W-:Y:S02]  /*4c70*/  @!P0 HADD2.F32 R21, -RZ, R8.H1_H1 ;  /* 0x30000008ff158230 */ /* 0x000fe40000004100 */
[----:B------:R-:W-:Y:S01]  /*4c80*/  @!P0 HADD2.F32 R20, -RZ, R69.H1_H1 ;  /* 0x30000045ff148230 */ /* 0x000fe20000004100 */
[----:B------:R-:W-:Y:S01]  /*4c90*/  @!P0 F2FP.PACK_AB R3, R4, R3 ;  /* 0x000000030403823e */ /* 0x000fe200000000ff */
[--C-:B------:R-:W-:Y:S01]  /*4ca0*/  @!P0 HADD2.F32 R9, -RZ, R6.reuse.H0_H0 ;  /* 0x20000006ff098230 */ /* 0x100fe20000004100 */
[----:B------:R-:W-:Y:S01]  /*4cb0*/  @!P0 FMUL.FTZ R13, R21, R10 ;  /* 0x0000000a150d8220 */ /* 0x000fe20000410000 */
[----:B------:R-:W-:Y:S01]  /*4cc0*/  @!P0 HADD2.F32 R8, -RZ, R6.H1_H1 ;  /* 0x30000006ff088230 */ /* 0x000fe20000004100 */
[----:B------:R-:W-:Y:S01]  /*4cd0*/  @!P0 FMUL.FTZ R6, R15, R5 ;  /* 0x000000050f068220 */ /* 0x000fe20000410000 */
[----:B------:R-:W-:Y:S01]  /*4ce0*/  @!P0 MOV R52, R3 ;  /* 0x0000000300348202 */ /* 0x000fe20000000f00 */
[C---:B------:R-:W-:Y:S01]  /*4cf0*/  @!P0 FMUL.FTZ R5, R9.reuse, R5 ;  /* 0x0000000509058220 */ /* 0x040fe20000410000 */
[--C-:B------:R-:W-:Y:S01]  /*4d00*/  @!P0 HADD2.F32 R46, -RZ, R12.reuse.H0_H0 ;  /* 0x2000000cff2e8230 */ /* 0x100fe20000004100 */
[----:B------:R-:W-:Y:S01]  /*4d10*/  @!P0 FFMA.FTZ R61, R9, R20, -R6 ;  /* 0x00000014093d8223 */ /* 0x000fe20000010806 */
[----:B------:R-:W-:Y:S01]  /*4d20*/  @!P0 HADD2.F32 R48, -RZ, R12.H1_H1 ;  /* 0x3000000cff308230 */ /* 0x000fe20000004100 */
[C---:B------:R-:W-:Y:S01]  /*4d30*/  @!P0 FMUL.FTZ R6, R8.reuse, R10 ;  /* 0x0000000a08068220 */ /* 0x040fe20000410000 */
[----:B------:R-:W-:Y:S01]  /*4d40*/  @!P0 HADD2.F32 R10, -RZ, R34.H0_H0 ;  /* 0x20000022ff0a8230 */ /* 0x000fe20000004100 */
[----:B------:R-:W-:Y:S02]  /*4d50*/  @!P0 FFMA.FTZ R60, R8, R28, -R13 ;  /* 0x0000001c083c8223 */ /* 0x000fe4000001080d */
[----:B------:R-:W-:Y:S02]  /*4d60*/  @!P0 IMAD.MOV.U32 R8, RZ, RZ, R19 ;  /* 0x000000ffff088224 */ /* 0x000fe400078e0013 */
[----:B------:R-:W-:Y:S02]  /*4d70*/  @!P0 FMUL.FTZ R12, R46, R10 ;  /* 0x0000000a2e0c8220 */ /* 0x000fe40000410000 */
[----:B------:R-:W-:Y:S01]  /*4d80*/  @!P0 FMUL.FTZ R13, R48, R11 ;  /* 0x0000000b300d8220 */ /* 0x000fe20000410000 */
[--C-:B------:R-:W-:Y:S01]  /*4d90*/  @!P0 HADD2.F32 R9, -RZ, R8.reuse.H0_H0 ;  /* 0x20000008ff098230 */ /* 0x100fe20000004100 */
[----:B------:R-:W-:Y:S01]  /*4da0*/  @!P0 FFMA.FTZ R5, R15, R20, R5 ;  /* 0x000000140f058223 */ /* 0x000fe20000010005 */
[----:B------:R-:W-:Y:S01]  /*4db0*/  @!P0 HADD2.F32 R8, -RZ, R8.H1_H1 ;  /* 0x30000008ff088230 */ /* 0x000fe20000004100 */
[----:B------:R-:W-:Y:S01]  /*4dc0*/  @!P0 FFMA.FTZ R6, R21, R28, R6 ;  /* 0x0000001c15068223 */ /* 0x000fe20000010006 */
[----:B------:R-:W-:Y:S01]  /*4dd0*/  @!P0 F2FP.PACK_AB R15, R60, R61 ;  /* 0x0000003d3c0f823e */ /* 0x000fe200000000ff */
[C---:B------:R-:W-:Y:S01]  /*4de0*/  @!P0 FFMA.FTZ R59, R9.reuse, R47, -R12 ;  /* 0x0000002f093b8223 */ /* 0x040fe2000001080c */
[----:B------:R-:W-:Y:S01]  /*4df0*/  @!P0 MOV R12, R54 ;  /* 0x00000036000c8202 */ /* 0x000fe20000000f00 */
[----:B------:R-:W-:Y:S01]  /*4e00*/  @!P0 FMUL.FTZ R10, R9, R10 ;  /* 0x0000000a090a8220 */ /* 0x000fe20000410000 */
[----:B------:R-:W-:Y:S01]  /*4e10*/  @!P0 MOV R9, R18 ;  /* 0x0000001200098202 */ /* 0x000fe20000000f00 */
[C---:B------:R-:W-:Y:S01]  /*4e20*/  @!P0 FMUL.FTZ R11, R8.reuse, R11 ;  /* 0x0000000b080b8220 */ /* 0x040fe20000410000 */
[----:B------:R-:W-:Y:S01]  /*4e30*/  @!P0 MOV R17, R15 ;  /* 0x0000000f00118202 */ /* 0x000fe20000000f00 */
[----:B------:R-:W-:Y:S01]  /*4e40*/  @!P0 FFMA.FTZ R57, R8, R49, -R13 ;  /* 0x0000003108398223 */ /* 0x000fe2000001080d */
[----:B------:R-:W-:Y:S01]  /*4e50*/  @!P0 HADD2.F32 R8, -RZ, R34.H1_H1 ;  /* 0x30000022ff088230 */ /* 0x000fe20000004100 */
[----:B------:R-:W-:Y:S01]  /*4e60*/  @!P0 F2FP.PACK_AB R5, R6, R5 ;  /* 0x000000050605823e */ /* 0x000fe200000000ff */
[--C-:B------:R-:W-:Y:S02]  /*4e70*/  @!P0 HADD2.F32 R29, -RZ, R12.reuse.H0_H0 ;  /* 0x2000000cff1d8230 */ /* 0x100fe40000004100 */
[--C-:B------:R-:W-:Y:S01]  /*4e80*/  @!P0 HADD2.F32 R13, -RZ, R9.reuse.H0_H0 ;  /* 0x20000009ff0d8230 */ /* 0x100fe20000004100 */
[----:B------:R-:W-:Y:S01]  /*4e90*/  @!P0 MOV R53, R5 ;  /* 0x0000000500358202 */ /* 0x000fe20000000f00 */
[----:B------:R-:W-:Y:S02]  /*4ea0*/  @!P0 HADD2.F32 R33, -RZ, R12.H1_H1 ;  /* 0x3000000cff218230 */ /* 0x000fe40000004100 */
[----:B------:R-:W-:Y:S01]  /*4eb0*/  @!P0 HADD2.F32 R12, -RZ, R9.H1_H1 ;  /* 0x30000009ff0c8230 */ /* 0x000fe20000004100 */
[-C--:B------:R-:W-:Y:S01]  /*4ec0*/  @!P0 FMUL.FTZ R9, R29, R8.reuse ;  /* 0x000000081d098220 */ /* 0x080fe20000410000 */
[----:B------:R-:W-:Y:S01]  /*4ed0*/  @!P0 HADD2.F32 R34, -RZ, R58.H0_H0 ;  /* 0x2000003aff228230 */ /* 0x000fe20000004100 */
[C---:B------:R-:W-:Y:S02]  /*4ee0*/  @!P0 FMUL.FTZ R8, R13.reuse, R8 ;  /* 0x000000080d088220 */ /* 0x040fe40000410000 */
[----:B------:R-:W-:Y:S01]  /*4ef0*/  @!P0 FFMA.FTZ R56, R13, R30, -R9 ;  /* 0x0000001e0d388223 */ /* 0x000fe20000010809 */
[----:B------:R-:W-:Y:S01]  /*4f00*/  @!P0 F2FP.PACK_AB R13, R57, R59 ;  /* 0x0000003b390d823e */ /* 0x000fe200000000ff */
[----:B------:R-:W-:Y:S02]  /*4f10*/  @!P0 FMUL.FTZ R9, R12, R14 ;  /* 0x0000000e0c098220 */ /* 0x000fe40000410000 */
[----:B------:R-:W-:Y:S02]  /*4f20*/  @!P0 FFMA.FTZ R8, R29, R30, R8 ;  /* 0x0000001e1d088223 */ /* 0x000fe40000010008 */
[C---:B------:R-:W-:Y:S01]  /*4f30*/  @!P0 FMUL.FTZ R50, R33.reuse, R14 ;  /* 0x0000000e21328220 */ /* 0x040fe20000410000 */
[----:B------:R-:W-:Y:S01]  /*4f40*/  @!P0 F2FP.PACK_AB R14, R62, R63 ;  /* 0x0000003f3e0e823e */ /* 0x000fe200000000ff */
[-C--:B------:R-:W-:Y:S02]  /*4f50*/  @!P0 FFMA.FTZ R9, R33, R34.reuse, R9 ;  /* 0x0000002221098223 */ /* 0x080fe40000010009 */
        /* <DEDUP_REMOVED lines=17> */
.L_x_428:
[----:B------:R-:W-:Y:S05]  /*5070*/  BSYNC B0 ;  /* 0x0000000000007941 */ /* 0x000fea0003800000 */
.L_x_427:
[----:B------:R-:W-:Y:S11]  /*5080*/  ISETP.GE.AND P0, PT, R32, c[0x0][0x1d4], PT ;  /* 0x0000750020007a0c */ /* 0x000ff60003f06270 */
[----:B------:R-:W-:Y:S02]  /*5090*/  @!UPT UIADD3 URZ, URZ, URZ, URZ ;  /* 0x0000003f3f3ff290 */ /* 0x000fe4000fffe03f */
[----:B------:R-:W-:-:S05]  /*50a0*/  @P0 BRA `(.L_x_412) ;  /* 0x00000a0000000947 */ /* 0x000fca0003800000 */
[----:B------:R-:W-:Y:S01]  /*50b0*/  SEL R3, R77, R76, !P3 ;  /* 0x0000004c4d037207 */ /* 0x000fe20005800000 */
[----:B-1----:R-:W-:Y:S01]  /*50c0*/  LDS.128 R16, [R121+0x3c80] ;  /* 0x003c800079107984 */ /* 0x002fe20000000c00 */
[----:B----4-:R-:W-:Y:S02]  /*50d0*/  IADD3 R56, P0, R78, R137, RZ ;  /* 0x000000894e387210 */ /* 0x010fe40007f1e0ff */
[----:B------:R-:W-:Y:S02]  /*50e0*/  SHF.R.S32.HI R4, RZ, 0x1f, R3 ;  /* 0x0000001fff047819 */ /* 0x000fe40000011403 */
[----:B---3--:R-:W-:Y:S02]  /*50f0*/  IADD3.X R57, R79, R138, RZ, P0, !PT ;  /* 0x0000008a4f397210 */ /* 0x008fe400007fe4ff */
[----:B------:R-:W-:Y:S02]  /*5100*/  LEA.HI R3, R4, R3, RZ, 0x4 ;  /* 0x0000000304037211 */ /* 0x000fe400078f20ff */
[----:B------:R-:W-:Y:S02]  /*5110*/  ISETP.GE.AND P0, PT, R32, c[0x0][0x27c], PT ;  /* 0x00009f0020007a0c */ /* 0x000fe40003f06270 */
[----:B------:R-:W-:Y:S04]  /*5120*/  LEA.HI.SX32 R3, R3, R73, 0x1c ;  /* 0x0000004903037211 */ /* 0x000fe800078fe2ff */
[----:B------:R-:W-:Y:S01]  /*5130*/  SHF.R.S32.HI R4, RZ, 0x1f, R3 ;  /* 0x0000001fff047819 */ /* 0x000fe20000011403 */
[----:B------:R-:W-:Y:S03]  /*5140*/  IMAD.SHL.U32 R46, R3, 0x8, RZ ;  /* 0x00000008032e7824 */ /* 0x000fe600078e00ff */
[----:B------:R-:W-:Y:S03]  /*5150*/  LEA.HI R4, R4, R3, RZ, 0x2 ;  /* 0x0000000304047211 */ /* 0x000fe600078f10ff */
[----:B------:R-:W-:Y:S01]  /*5160*/  @!P0 SHF.R.U64 R5, R24, 0x10, R25 ;  /* 0x0000001018058819 */ /* 0x000fe20000001219 */
[----:B------:R-:W-:Y:S01]  /*5170*/  @!P0 HADD2.F32 R12, -RZ, R71.H0_H0 ;  /* 0x20000047ff0c8230 */ /* 0x000fe20000004100 */
[----:B------:R-:W-:Y:S01]  /*5180*/  SHF.R.S32.HI R3, RZ, 0x2, R4 ;  /* 0x00000002ff037819 */ /* 0x000fe20000011404 */
[--C-:B------:R-:W-:Y:S01]  /*5190*/  @!P0 HADD2.F32 R30, -RZ, R72.reuse.H0_H0 ;  /* 0x20000048ff1e8230 */ /* 0x100fe20000004100 */
[----:B------:R-:W-:Y:S01]  /*51a0*/  LOP3.LUT R4, R105, 0x18, R46, 0xf8, !PT ;  /* 0x0000001869047812 */ /* 0x000fe200078ef82e */
[----:B------:R-:W-:Y:S01]  /*51b0*/  @!P0 HADD2.F32 R8, -RZ, R5.H0_H0 ;  /* 0x20000005ff088230 */ /* 0x000fe20000004100 */
[----:B------:R-:W-:Y:S01]  /*51c0*/  @!P0 SHF.R.U64 R14, R26, 0x10, R27 ;  /* 0x000000101a0e8819 */ /* 0x000fe2000000121b */
[----:B------:R-:W-:Y:S01]  /*51d0*/  IMAD R3, R3, 0x600, R7 ;  /* 0x0000060003037824 */ /* 0x000fe200078e0207 */
[----:B------:R-:W-:Y:S01]  /*51e0*/  LOP3.LUT R4, R4, R106, RZ, 0x3c, !PT ;  /* 0x0000006a04047212 */ /* 0x000fe200078e3cff */
[----:B------:R-:W-:Y:S01]  /*51f0*/  @!P0 HADD2.F32 R26, -RZ, R72.H1_H1 ;  /* 0x30000048ff1a8230 */ /* 0x000fe20000004100 */
[----:B------:R-:W-:Y:S01]  /*5200*/  @!P0 SHF.R.U64 R15, R64, 0x10, R65 ;  /* 0x00000010400f8819 */ /* 0x000fe20000001241 */
[----:B------:R-:W-:Y:S01]  /*5210*/  @!P0 HADD2.F32 R14, -RZ, R14.H0_H0 ;  /* 0x2000000eff0e8230 */ /* 0x000fe20000004100 */
[----:B------:R-:W-:Y:S01]  /*5220*/  IADD3 R3, R3, R4, RZ ;  /* 0x0000000403037210 */ /* 0x000fe20007ffe0ff */
[----:B------:R-:W-:Y:S01]  /*5230*/  @!P0 HADD2.F32 R4, -RZ, R35.H0_H0 ;  /* 0x20000023ff048230 */ /* 0x000fe20000004100 */
[----:B------:R-:W-:Y:S01]  /*5240*/  @!P0 SHF.R.U32.HI R10, RZ, 0x10, R25 ;  /* 0x00000010ff0a8819 */ /* 0x000fe20000011619 */
[----:B------:R-:W-:Y:S01]  /*5250*/  @!P0 HADD2.F32 R15, -RZ, R15.H0_H0 ;  /* 0x2000000fff0f8230 */ /* 0x000fe20000004100 */
[----:B------:R-:W-:Y:S01]  /*5260*/  @!P0 SHF.R.U32.HI R24, RZ, 0x10, R65 ;  /* 0x00000010ff188819 */ /* 0x000fe20000011641 */
[----:B------:R-:W-:Y:S01]  /*5270*/  IMAD.SHL.U32 R3, R3, 0x2, RZ ;  /* 0x0000000203037824 */ /* 0x000fe200078e00ff */
[----:B------:R-:W-:Y:S01]  /*5280*/  @!P0 SHF.R.U32.HI R11, RZ, 0x10, R27 ;  /* 0x00000010ff0b8819 */ /* 0x000fe2000001161b */
[----:B------:R-:W-:Y:S01]  /*5290*/  @!P0 HADD2.F32 R10, -RZ, R10.H0_H0 ;  /* 0x2000000aff0a8230 */ /* 0x000fe20000004100 */
[--C-:B------:R-:W-:Y:S01]  /*52a0*/  @!P0 SHF.R.U32.HI R34, RZ, 0x10, R67.reuse ;  /* 0x00000010ff228819 */ /* 0x100fe20000011643 */
[----:B------:R-:W-:Y:S01]  /*52b0*/  @!P0 HADD2.F32 R24, -RZ, R24.H0_H0 ;  /* 0x20000018ff188230 */ /* 0x000fe20000004100 */
[----:B------:R-:W1:Y:S01]  /*52c0*/  LDS.128 R48, [R3+0x3c80] ;  /* 0x003c800003307984 */ /* 0x000e620000000c00 */
[----:B------:R-:W-:Y:S01]  /*52d0*/  @!P0 HADD2.F32 R11, -RZ, R11.H0_H0 ;  /* 0x2000000bff0b8230 */ /* 0x000fe20000004100 */
[----:B------:R-:W-:Y:S01]  /*52e0*/  @!P0 SHF.R.U64 R28, R66, 0x10, R67 ;  /* 0x00000010421c8819 */ /* 0x000fe20000001243 */
[----:B------:R-:W-:Y:S04]  /*52f0*/  @!P0 HADD2.F32 R34, -RZ, R34.H0_H0 ;  /* 0x20000022ff228230 */ /* 0x000fe80000004100 */
[----:B------:R-:W-:Y:S01]  /*5300*/  @!P0 HADD2.F32 R28, -RZ, R28.H0_H0 ;  /* 0x2000001cff1c8230 */ /* 0x000fe20000004100 */
[----:B-1----:R-:W-:Y:S01]  /*5310*/  @!P0 IMAD.MOV.U32 R13, RZ, RZ, R48 ;  /* 0x000000ffff0d8224 */ /* 0x002fe200078e0030 */
[----:B------:R-:W-:Y:S04]  /*5320*/  @!P0 MOV R3, R16 ;  /* 0x0000001000038202 */ /* 0x000fe80000000f00 */
[----:B------:R-:W-:Y:S02]  /*5330*/  @!P0 HADD2.F32 R9, -RZ, R13.H0_H0 ;  /* 0x2000000dff098230 */ /* 0x000fe40000004100 */
[--C-:B------:R-:W-:Y:S02]  /*5340*/  @!P0 HADD2.F32 R6, -RZ, R3.reuse.H0_H0 ;  /* 0x20000003ff068230 */ /* 0x100fe40000004100 */
[----:B------:R-:W-:Y:S01]  /*5350*/  @!P0 HADD2.F32 R5, -RZ, R3.H1_H1 ;  /* 0x30000003ff058230 */ /* 0x000fe20000004100 */
[-C--:B------:R-:W-:Y:S01]  /*5360*/  @!P0 FMUL.FTZ R21, R9, R4.reuse ;  /* 0x0000000409158220 */ /* 0x080fe20000410000 */
[----:B------:R-:W-:Y:S01]  /*5370*/  @!P0 HADD2.F32 R13, -RZ, R13.H1_H1 ;  /* 0x3000000dff0d8230 */ /* 0x000fe20000004100 */
[C---:B------:R-:W-:Y:S02]  /*5380*/  @!P0 FMUL.FTZ R3, R6.reuse, R4 ;  /* 0x0000000406038220 */ /* 0x040fe40000410000 */
[-C--:B------:R-:W-:Y:S02]  /*5390*/  @!P0 FMUL.FTZ R4, R5, R8.reuse ;  /* 0x0000000805048220 */ /* 0x080fe40000410000 */
[----:B------:R-:W-:Y:S01]  /*53a0*/  @!P0 FMUL.FTZ R20, R13, R8 ;  /* 0x000000080d148220 */ /* 0x000fe20000410000 */
[----:B------:R-:W-:Y:S01]  /*53b0*/  @!P0 MOV R8, R49 ;  /* 0x0000003100088202 */ /* 0x000fe20000000f00 */
        /* <DEDUP_REMOVED lines=9> */
[--C-:B------:R-:W-:Y:S01]  /*5450*/  @!P0 HADD2.F32 R8, -RZ, R6.reuse.H1_H1 ;  /* 0x30000006ff088230 */ /* 0x100fe20000004100 */
[----:B------:R-:W-:Y:S01]  /*5460*/  @!P0 F2FP.PACK_AB R3, R4, R3 ;  /* 0x000000030403823e */ /* 0x000fe200000000ff */
[----:B------:R-:W-:Y:S01]  /*5470*/  @!P0 HADD2.F32 R20, -RZ, R71.H1_H1 ;  /* 0x30000047ff148230 */ /* 0x000fe20000004100 */
[----:B------:R-:W-:Y:S01]  /*5480*/  @!P0 FMUL.FTZ R13, R21, R10 ;  /* 0x0000000a150d8220 */ /* 0x000fe20000410000 */
[----:B------:R-:W-:Y:S01]  /*5490*/  @!P0 HADD2.F32 R9, -RZ, R6.H0_H0 ;  /* 0x20000006ff098230 */ /* 0x000fe20000004100 */
[----:B------:R-:W-:Y:S01]  /*54a0*/  @!P0 FMUL.FTZ R6, R15, R5 ;  /* 0x000000050f068220 */ /* 0x000fe20000410000 */
[--C-:B------:R-:W-:Y:S01]  /*54b0*/  @!P0 HADD2.F32 R29, -RZ, R12.reuse.H0_H0 ;  /* 0x2000000cff1d8230 */ /* 0x100fe20000004100 */
[C---:B------:R-:W-:Y:S01]  /*54c0*/  @!P0 FFMA.FTZ R53, R8.reuse, R24, -R13 ;  /* 0x0000001808358223 */ /* 0x040fe2000001080d */
[----:B------:R-:W-:Y:S01]  /*54d0*/  @!P0 HADD2.F32 R33, -RZ, R12.H1_H1 ;  /* 0x3000000cff218230 */ /* 0x000fe20000004100 */
[C---:B------:R-:W-:Y:S01]  /*54e0*/  @!P0 FFMA.FTZ R54, R9.reuse, R20, -R6 ;  /* 0x0000001409368223 */ /* 0x040fe20000010806 */
[----:B------:R-:W-:Y:S01]  /*54f0*/  @!P0 MOV R48, R3 ;  /* 0x0000000300308202 */ /* 0x000fe20000000f00 */
[----:B------:R-:W-:Y:S01]  /*5500*/  @!P0 FMUL.FTZ R6, R8, R10 ;  /* 0x0000000a08068220 */ /* 0x000fe20000410000 */
[----:B------:R-:W-:Y:S01]  /*5510*/  @!P0 MOV R8, R19 ;  /* 0x0000001300088202 */ /* 0x000fe20000000f00 */
[----:B------:R-:W-:Y:S01]  /*5520*/  @!P0 FMUL.FTZ R5, R9, R5 ;  /* 0x0000000509058220 */ /* 0x000fe20000410000 */
[----:B------:R-:W-:Y:S01]  /*5530*/  @!P0 HADD2.F32 R10, -RZ, R38.H0_H0 ;  /* 0x20000026ff0a8230 */ /* 0x000fe20000004100 */
[----:B------:R-:W-:Y:S02]  /*5540*/  @!P0 FMUL.FTZ R13, R33, R11 ;  /* 0x0000000b210d8220 */ /* 0x000fe40000410000 */
[----:B------:R-:W-:Y:S01]  /*5550*/  @!P0 FFMA.FTZ R5, R15, R20, R5 ;  /* 0x000000140f058223 */ /* 0x000fe20000010005 */
[--C-:B------:R-:W-:Y:S01]  /*5560*/  @!P0 HADD2.F32 R9, -RZ, R8.reuse.H0_H0 ;  /* 0x20000008ff098230 */ /* 0x100fe20000004100 */
[----:B------:R-:W-:Y:S01]  /*5570*/  @!P0 FMUL.FTZ R12, R29, R10 ;  /* 0x0000000a1d0c8220 */ /* 0x000fe20000410000 */
[----:B------:R-:W-:Y:S01]  /*5580*/  @!P0 F2FP.PACK_AB R15, R53, R54 ;  /* 0x00000036350f823e */ /* 0x000fe200000000ff */
[----:B------:R-:W-:Y:S01]  /*5590*/  @!P0 FFMA.FTZ R6, R21, R24, R6 ;  /* 0x0000001815068223 */ /* 0x000fe20000010006 */
[----:B------:R-:W-:Y:S01]  /*55a0*/  @!P0 HADD2.F32 R8, -RZ, R8.H1_H1 ;  /* 0x30000008ff088230 */ /* 0x000fe20000004100 */
[C---:B------:R-:W-:Y:S01]  /*55b0*/  @!P0 FFMA.FTZ R52, R9.reuse, R30, -R12 ;  /* 0x0000001e09348223 */ /* 0x040fe2000001080c */
[----:B------:R-:W-:Y:S01]  /*55c0*/  @!P0 MOV R12, R50 ;  /* 0x00000032000c8202 */ /* 0x000fe20000000f00 */
[----:B------:R-:W-:Y:S01]  /*55d0*/  @!P0 FMUL.FTZ R10, R9, R10 ;  /* 0x0000000a090a8220 */ /* 0x000fe20000410000 */
[----:B------:R-:W-:Y:S01]  /*55e0*/  @!P0 MOV R17, R15 ;  /* 0x0000000f00118202 */ /* 0x000fe20000000f00 */
[----:B------:R-:W-:Y:S01]  /*55f0*/  @!P0 IMAD.MOV.U32 R9, RZ, RZ, R18 ;  /* 0x000000ffff098224 */ /* 0x000fe200078e0012 */
[----:B------:R-:W-:Y:S01]  /*5600*/  @!P0 F2FP.PACK_AB R5, R6, R5 ;  /* 0x000000050605823e */ /* 0x000fe200000000ff */
[C---:B------:R-:W-:Y:S01]  /*5610*/  @!P0 FMUL.FTZ R11, R8.reuse, R11 ;  /* 0x0000000b080b8220 */ /* 0x040fe20000410000 */
[----:B------:R-:W-:Y:S01]  /*5620*/  @!P0 HADD2.F32 R25, -RZ, R12.H0_H0 ;  /* 0x2000000cff198230 */ /* 0x000fe20000004100 */
[----:B------:R-:W-:Y:S01]  /*5630*/  @!P0 FFMA.FTZ R47, R8, R34, -R13 ;  /* 0x00000022082f8223 */ /* 0x000fe2000001080d */
[----:B------:R-:W-:Y:S01]  /*5640*/  @!P0 HADD2.F32 R8, -RZ, R38.H1_H1 ;  /* 0x30000026ff088230 */ /* 0x000fe20000004100 */
[----:B------:R-:W-:Y:S01]  /*5650*/  @!P0 IMAD.MOV.U32 R49, RZ, RZ, R5 ;  /* 0x000000ffff318224 */ /* 0x000fe200078e0005 */
[----:B------:R-:W-:Y:S02]  /*5660*/  @!P0 HADD2.F32 R27, -RZ, R12.H1_H1 ;  /* 0x3000000cff1b8230 */ /* 0x000fe40000004100 */
[--C-:B------:R-:W-:Y:S02]  /*5670*/  @!P0 HADD2.F32 R13, -RZ, R9.reuse.H0_H0 ;  /* 0x20000009ff0d8230 */ /* 0x100fe40000004100 */
[----:B------:R-:W-:Y:S01]  /*5680*/  @!P0 HADD2.F32 R12, -RZ, R9.H1_H1 ;  /* 0x30000009ff0c8230 */ /* 0x000fe20000004100 */
[----:B------:R-:W-:Y:S02]  /*5690*/  @!P0 FMUL.FTZ R9, R25, R8 ;  /* 0x0000000819098220 */ /* 0x000fe40000410000 */
[----:B------:R-:W-:Y:S02]  /*56a0*/  @!P0 FMUL.FTZ R35, R27, R14 ;  /* 0x0000000e1b238220 */ /* 0x000fe40000410000 */
[C---:B------:R-:W-:Y:S02]  /*56b0*/  @!P0 FFMA.FTZ R38, R13.reuse, R26, -R9 ;  /* 0x0000001a0d268223 */ /* 0x040fe40000010809 */
[C---:B------:R-:W-:Y:S02]  /*56c0*/  @!P0 FFMA.FTZ R35, R12.reuse, R28, -R35 ;  /* 0x0000001c0c238223 */ /* 0x040fe40000010823 */
[----:B------:R-:W-:Y:S01]  /*56d0*/  @!P0 FMUL.FTZ R8, R13, R8 ;  /* 0x000000080d088220 */ /* 0x000fe20000410000 */
[----:B------:R-:W-:Y:S01]  /*56e0*/  @!P0 F2FP.PACK_AB R13, R47, R52 ;  /* 0x000000342f0d823e */ /* 0x000fe200000000ff */
        /* <DEDUP_REMOVED lines=10> */
[----:B------:R-:W-:Y:S03]  /*5790*/  @!P0 FFMA.FTZ R11, R33, R34, R11 ;  /* 0x00000022210b8223 */ /* 0x000fe6000001000b */
        /* <DEDUP_REMOVED lines=11> */
.L_x_408:
[----:B------:R1:W2:Y:S01]  /*5850*/  SHFL.IDX PT, R5, R30, RZ, 0x1e1f ;  /* 0x001e1fff1e057589 */ /* 0x0002a200000e0000 */
[----:B------:R-:W-:Y:S03]  /*5860*/  IMAD R3, R45, -0x30, R2 ;  /* 0xffffffd02d037824 */ /* 0x000fe600078e0202 */
[----:B------:R1:W3:Y:S02]  /*5870*/  SHFL.IDX PT, R4, R33, RZ, 0x1e1f ;  /* 0x001e1fff21047589 */ /* 0x0002e400000e0000 */
[----:B------:R-:W-:Y:S04]  /*5880*/  IMNMX R91, R3, 0x30, PT ;  /* 0x00000030035b7817 */ /* 0x000fe80003800200 */
[----:B------:R-:W-:Y:S11]  /*5890*/  ISETP.GT.AND P0, PT, R91, R39, PT ;  /* 0x000000275b00720c */ /* 0x000ff60003f04270 */
[----:B------:R-:W-:Y:S02]  /*58a0*/  @!UPT UIADD3 URZ, URZ, URZ, URZ ;  /* 0x0000003f3f3ff290 */ /* 0x000fe4000fffe03f */
[----:B------:R-:W-:-:S05]  /*58b0*/  @!P0 BRA `(.L_x_412) ;  /* 0x000001f000008947 */ /* 0x000fca0003800000 */
[----:B------:R-:W-:Y:S02]  /*58c0*/  ISETP.GE.AND P4, PT, R22, c[0x0][0x1d4], PT ;  /* 0x0000750016007a0c */ /* 0x000fe40003f86270 */
[----:B------:R-:W-:Y:S11]  /*58d0*/  ISETP.GE.AND P6, PT, R32, c[0x0][0x1d4], PT ;  /* 0x0000750020007a0c */ /* 0x000ff60003fc6270 */
[----:B------:R-:W4:Y:S01]  /*58e0*/  @!P4 LDS.128 R16, [R89+0x2400] ;  /* 0x002400005910c984 */ /* 0x000f220000000c00 */
[CC--:B---3--:R-:W-:Y:S04]  /*58f0*/  @!P4 LEA R10, P0, R22.reuse, R4.reuse, 0x1 ;  /* 0x00000004160ac211 */ /* 0x0c8fe800078008ff */
[-C--:B--2---:R-:W-:Y:S02]  /*5900*/  @!P4 LEA.HI.X R11, R22, R5.reuse, R23, 0x1, P0 ;  /* 0x00000005160bc211 */ /* 0x084fe400000f0c17 */
[----:B------:R-:W-:Y:S11]  /*5910*/  ISETP.GE.AND P0, PT, R31, c[0x0][0x1d4], PT ;  /* 0x000075001f007a0c */ /* 0x000ff60003f06270 */
[----:B------:R-:W-:Y:S02]  /*5920*/  @!UPT UIADD3 URZ, URZ, URZ, URZ ;  /* 0x0000003f3f3ff290 */ /* 0x000fe4000fffe03f */
[CC--:B------:R-:W-:Y:S04]  /*5930*/  @!P0 LEA R8, P5, R95.reuse, R4.reuse, 0x1 ;  /* 0x000000045f088211 */ /* 0x0c0fe800078a08ff */
[-C--:B------:R-:W-:Y:S02]  /*5940*/  @!P0 LEA.HI.X R9, R95, R5.reuse, R108, 0x1, P5 ;  /* 0x000000055f098211 */ /* 0x080fe400028f0c6c */
[CC--:B------:R-:W-:Y:S04]  /*5950*/  @!P6 LEA R12, P5, R94.reuse, R4.reuse, 0x1 ;  /* 0x000000045e0ce211 */ /* 0x0c0fe800078a08ff */
[-C--:B------:R-:W-:Y:S02]  /*5960*/  @!P6 LEA.HI.X R13, R94, R5.reuse, R107, 0x1, P5 ;  /* 0x000000055e0de211 */ /* 0x080fe400028f0c6b */
[----:B------:R-:W-:Y:S01]  /*5970*/  ISETP.GE.AND P5, PT, R102, c[0x0][0x1d4], PT ;  /* 0x0000750066007a0c */ /* 0x000fe20003fa6270 */
[----:B----4-:R2:W-:Y:S04]  /*5980*/  @!P4 ST.E.128 [R10.64], R16 ;  /* 0x000000100a00c985 */ /* 0x0105e8000c101d0c */
[----:B------:R-:W3:Y:S08]  /*5990*/  @!P0 LDS.128 R16, [R90+0x2400] ;  /* 0x002400005a108984 */ /* 0x000ef00000000c00 */
[CC--:B--2---:R-:W-:Y:S04]  /*59a0*/  @!P5 LEA R10, P4, R98.reuse, R4.reuse, 0x1 ;  /* 0x00000004620ad211 */ /* 0x0c4fe800078808ff */
[-C--:B------:R-:W-:Y:S02]  /*59b0*/  @!P5 LEA.HI.X R11, R98, R5.reuse, R111, 0x1, P4 ;  /* 0x00000005620bd211 */ /* 0x080fe400020f0c6f */
[----:B------:R-:W-:Y:S01]  /*59c0*/  ISETP.GE.AND P4, PT, R101, c[0x0][0x1d4], PT ;  /* 0x0000750065007a0c */ /* 0x000fe20003f86270 */
[----:B---3--:R2:W-:Y:S04]  /*59d0*/  @!P0 ST.E.128 [R8.64], R16 ;  /* 0x0000001008008985 */ /* 0x0085e8000c101d0c */
[----:B------:R-:W3:Y:S08]  /*59e0*/  @!P6 LDS.128 R16, [R89+0x3000] ;  /* 0x003000005910e984 */ /* 0x000ef00000000c00 */
[CC--:B--2---:R-:W-:Y:S04]  /*59f0*/  @!P4 LEA R8, P0, R97.reuse, R4.reuse, 0x1 ;  /* 0x000000046108c211 */ /* 0x0c4fe800078008ff */
[-C--:B------:R-:W-:Y:S02]  /*5a00*/  @!P4 LEA.HI.X R9, R97, R5.reuse, R110, 0x1, P0 ;  /* 0x000000056109c211 */ /* 0x080fe400000f0c6e */
[----:B------:R-:W-:Y:S01]  /*5a10*/  ISETP.GE.AND P0, PT, R100, c[0x0][0x1d4], PT ;  /* 0x0000750064007a0c */ /* 0x000fe20003f06270 */
[----:B---3--:R-:W-:Y:S04]  /*5a20*/  @!P6 ST.E.128 [R12.64], R16 ;  /* 0x000000100c00e985 */ /* 0x008fe8000c101d0c */
[----:B------:R-:W2:Y:S08]  /*5a30*/  @!P5 LDS.128 R12, [R90+0x3000] ;  /* 0x003000005a0cd984 */ /* 0x000eb00000000c00 */
[C---:B------:R-:W-:Y:S04]  /*5a40*/  @!P0 LEA R4, P6, R96.reuse, R4, 0x1 ;  /* 0x0000000460048211 */ /* 0x040fe800078c08ff */
[----:B------:R-:W-:Y:S01]  /*5a50*/  @!P0 LEA.HI.X R5, R96, R5, R109, 0x1, P6 ;  /* 0x0000000560058211 */ /* 0x000fe200030f0c6d */
[----:B--2---:R-:W-:Y:S04]  /*5a60*/  @!P5 ST.E.128 [R10.64], R12 ;  /* 0x0000000c0a00d985 */ /* 0x004fe8000c101d0c */
[----:B------:R-:W2:Y:S04]  /*5a70*/  @!P4 LDS.128 R12, [R89+0x3c00] ;  /* 0x003c0000590cc984 */ /* 0x000ea80000000c00 */
[----:B--2---:R-:W-:Y:S04]  /*5a80*/  @!P4 ST.E.128 [R8.64], R12 ;  /* 0x0000000c0800c985 */ /* 0x004fe8000c101d0c */
[----:B------:R-:W2:Y:S04]  /*5a90*/  @!P0 LDS.128 R8, [R90+0x3c00] ;  /* 0x003c00005a088984 */ /* 0x000ea80000000c00 */
[----:B--2---:R2:W-:Y:S02]  /*5aa0*/  @!P0 ST.E.128 [R4.64], R8 ;  /* 0x0000000804008985 */ /* 0x0045e4000c101d0c */
.L_x_412:
[----:B------:R-:W-:Y:S05]  /*5ab0*/  BSYNC B1 ;  /* 0x0000000000017941 */ /* 0x000fea0003800000 */
.L_x_407:
[----:B------:R-:W-:Y:S01]  /*5ac0*/  IMAD.IADD R3, R91, 0x1, -R120 ;  /* 0x000000015b037824 */ /* 0x000fe200078e0a78 */
[----:B------:R-:W-:Y:S01]  /*5ad0*/  ISETP.NE.AND P6, PT, R116, RZ, PT ;  /* 0x000000ff7400720c */ /* 0x000fe20003fc5270 */
[----:B-12--5:R-:W-:Y:S01]  /*5ae0*/  IMAD.WIDE R8, R45, 0x30, R118 ;  /* 0x000000302d087825 */ /* 0x026fe200078e0276 */
[----:B------:R-:W-:Y:S01]  /*5af0*/  P2R R13, PR, RZ, 0x2 ;  /* 0x00000002ff0d7803 */ /* 0x000fe20000000000 */
[----:B------:R-:W-:Y:S01]  /*5b00*/  BSSY B0, `(.L_x_429) ;  /* 0x0000058000007945 */ /* 0x000fe20003800000 */
[----:B------:R-:W-:Y:S01]  /*5b10*/  ISETP.GE.AND P0, PT, R3, 0x21, PT ;  /* 0x000000210300780c */ /* 0x000fe20003f06270 */
[----:B------:R-:W-:Y:S01]  /*5b20*/  IMAD R6, R104, c[0x0][0x218], RZ ;  /* 0x0000860068067a24 */ /* 0x000fe200078e02ff */
[----:B------:R-:W-:Y:S03]  /*5b30*/  ISETP.NE.AND P1, PT, R99, RZ, PT ;  /* 0x000000ff6300720c */ /* 0x000fe60003f25270 */
[----:B------:R-:W-:Y:S08]  /*5b40*/  IMAD R6, R92, c[0x0][0x21c], R6 ;  /* 0x000087005c067a24 */ /* 0x000ff000078e0206 */
[C---:B------:R-:W-:Y:S01]  /*5b50*/  @P0 IADD3 R12, P4, R8.reuse, 0x20, RZ ;  /* 0x00000020080c0810 */ /* 0x040fe20007f9e0ff */
[----:B------:R-:W-:Y:S04]  /*5b60*/  @P0 IMAD.MOV.U32 R11, RZ, RZ, R113 ;  /* 0x000000ffff0b0224 */ /* 0x000fe800078e0071 */
[----:B------:R-:W-:Y:S01]  /*5b70*/  @P0 IMAD.X R10, RZ, RZ, R9, P4 ;  /* 0x000000ffff0a0224 */ /* 0x000fe200020e0609 */
[----:B------:R-:W-:Y:S11]  /*5b80*/  ISETP.GE.AND P4, PT, R3, 0x1, PT ;  /* 0x000000010300780c */ /* 0x000ff60003f86270 */
[----:B------:R-:W-:Y:S02]  /*5b90*/  @!UPT UIADD3 URZ, URZ, URZ, URZ ;  /* 0x0000003f3f3ff290 */ /* 0x000fe4000fffe03f */
[----:B------:R-:W-:Y:S01]  /*5ba0*/  @P4 MOV R5, R113 ;  /* 0x0000007100054202 */ /* 0x000fe20000000f00 */
[----:B------:R-:W-:Y:S02]  /*5bb0*/  @P4 IMAD R3, R9, c[0x0][0x258], RZ ;  /* 0x0000960009034a24 */ /* 0x000fe400078e02ff */
[----:B---3--:R-:W-:Y:S04]  /*5bc0*/  @P4 IMAD.MOV.U32 R4, RZ, RZ, R114 ;  /* 0x000000ffff044224 */ /* 0x008fe800078e0072 */
[C---:B------:R-:W-:Y:S04]  /*5bd0*/  @P4 IMAD.WIDE.U32 R4, R8.reuse, c[0x0][0x258], R4 ;  /* 0x0000960008044a25 */ /* 0x040fe800078e0004 */
[----:B------:R-:W-:Y:S04]  /*5be0*/  @P4 IMAD R8, R8, c[0x0][0x25c], R3 ;  /* 0x0000970008084a24 */ /* 0x000fe800078e0203 */
[----:B------:R-:W-:Y:S01]  /*5bf0*/  @P4 IMAD.IADD R3, R5, 0x1, R8 ;  /* 0x0000000105034824 */ /* 0x000fe200078e0208 */
[C---:B------:R-:W-:Y:S04]  /*5c00*/  @P4 LEA R8, P5, R4.reuse, c[0x0][0x250], 0x1 ;  /* 0x0000940004084a11 */ /* 0x040fe800078a08ff */
[----:B------:R-:W-:Y:S01]  /*5c10*/  @P4 LEA.HI.X R9, R4, c[0x0][0x254], R3, 0x1, P5 ;  /* 0x0000950004094a11 */ /* 0x000fe200028f0c03 */
[----:B------:R-:W-:Y:S02]  /*5c20*/  IMAD R3, R103, c[0x0][0x208], RZ ;  /* 0x0000820067037a24 */ /* 0x000fe400078e02ff */
[----:B------:R-:W-:Y:S02]  /*5c30*/  IMAD.WIDE.U32 R4, R93, c[0x0][0x208], RZ ;  /* 0x000082005d047a25 */ /* 0x000fe400078e00ff */
[----:B------:R-:W-:Y:S01]  /*5c40*/  @!PT LDS RZ, [RZ] ;  /* 0x00000000fffff984 */ /* 0x000fe20000000800 */
[----:B------:R-:W-:Y:S01]  /*5c50*/  @!PT LDS RZ, [RZ] ;  /* 0x00000000fffff984 */ /* 0x000fe20000000800 */
[----:B------:R-:W-:Y:S01]  /*5c60*/  @!PT LDS RZ, [RZ] ;  /* 0x00000000fffff984 */ /* 0x000fe20000000800 */
[----:B------:R1:W-:Y:S01]  /*5c70*/  @P4 LDGSTS.E.BYPASS.LTC128B.128 [R88+0x1880], [R8.64], !P1 ;  /* 0x0188000008584fae */ /* 0x0003e2000c901d4c */
[----:B------:R-:W-:Y:S01]  /*5c80*/  ISETP.NE.AND P1, PT, R13, RZ, PT ;  /* 0x000000ff0d00720c */ /* 0x000fe20003f25270 */
[----:B------:R-:W-:Y:S04]  /*5c90*/  IMAD R3, R93, c[0x0][0x20c], R3 ;  /* 0x000083005d037a24 */ /* 0x000fe800078e0203 */
[----:B------:R-:W-:Y:S04]  /*5ca0*/  IMAD.IADD R5, R5, 0x1, R3 ;  /* 0x0000000105057824 */ /* 0x000fe800078e0203 */
[----:B------:R-:W-:Y:S05]  /*5cb0*/  IMAD.WIDE.U32 R4, R92, c[0x0][0x218], R4 ;  /* 0x000086005c047a25 */ /* 0x000fea00078e0004 */
[----:B------:R-:W-:Y:S01]  /*5cc0*/  IADD3 R3, P5, R160, R4, RZ ;  /* 0x00000004a0037210 */ /* 0x000fe20007fbe0ff */
[----:B------:R-:W-:Y:S01]  /*5cd0*/  @P0 IMAD R4, R10, c[0x0][0x258], RZ ;  /* 0x000096000a040a24 */ /* 0x000fe200078e02ff */
[----:B------:R-:W-:Y:S02]  /*5ce0*/  @P0 MOV R10, R114 ;  /* 0x00000072000a0202 */ /* 0x000fe40000000f00 */
[----:B------:R-:W-:Y:S01]  /*5cf0*/  IADD3.X R6, R150, R5, R6, P5, !PT ;  /* 0x0000000596067210 */ /* 0x000fe20002ffe406 */
[C---:B------:R-:W-:Y:S02]  /*5d00*/  @P0 IMAD R4, R12.reuse, c[0x0][0x25c], R4 ;  /* 0x000097000c040a24 */ /* 0x040fe400078e0204 */
[----:B------:R-:W-:Y:S05]  /*5d10*/  @P0 IMAD.WIDE.U32 R10, R12, c[0x0][0x258], R10 ;  /* 0x000096000c0a0a25 */ /* 0x000fea00078e000a */
[----:B------:R-:W-:Y:S02]  /*5d20*/  @P0 IADD3 R5, R11, R4, RZ ;  /* 0x000000040b050210 */ /* 0x000fe40007ffe0ff */
[C---:B------:R-:W-:Y:S04]  /*5d30*/  @P0 LEA R4, P5, R10.reuse, c[0x0][0x250], 0x1 ;  /* 0x000094000a040a11 */ /* 0x040fe800078a08ff */
[----:B------:R-:W-:Y:S02]  /*5d40*/  @P0 LEA.HI.X R5, R10, c[0x0][0x254], R5, 0x1, P5 ;  /* 0x000095000a050a11 */ /* 0x000fe400028f0c05 */
[C---:B------:R-:W-:Y:S04]  /*5d50*/  LEA R10, P5, R3.reuse, c[0x0][0x1f8], 0x1 ;  /* 0x00007e00030a7a11 */ /* 0x040fe800078a08ff */
[----:B------:R-:W-:Y:S02]  /*5d60*/  LEA.HI.X R6, R3, c[0x0][0x1fc], R6, 0x1, P5 ;  /* 0x00007f0003067a11 */ /* 0x000fe400028f0c06 */
[----:B------:R1:W2:Y:S01]  /*5d70*/  SHFL.IDX PT, R3, R10, RZ, 0x1e1f ;  /* 0x001e1fff0a037589 */ /* 0x0002a200000e0000 */
[----:B------:R-:W-:Y:S11]  /*5d80*/  ISETP.NE.AND P5, PT, R117, RZ, PT ;  /* 0x000000ff7500720c */ /* 0x000ff60003fa5270 */
[----:B------:R-:W-:Y:S02]  /*5d90*/  @!UPT UIADD3 URZ, URZ, URZ, URZ ;  /* 0x0000003f3f3ff290 */ /* 0x000fe4000fffe03f */
[----:B------:R1:W-:Y:S04]  /*5da0*/  @P4 LDGSTS.E.BYPASS.LTC128B.128 [R88+0x2480], [R8.64+0x40], !P5 ;  /* 0x0248004008584fae */ /* 0x0003e8000e901d4c */
[----:B------:R1:W-:Y:S01]  /*5db0*/  @P4 LDGSTS.E.BYPASS.LTC128B.128 [R88+0x3080], [R8.64+0x80], !P6 ;  /* 0x0308008008584fae */ /* 0x0003e2000f101d4c */
[----:B------:R-:W-:Y:S11]  /*5dc0*/  ISETP.NE.AND P4, PT, R99, RZ, PT ;  /* 0x000000ff6300720c */ /* 0x000ff60003f85270 */
[----:B------:R-:W-:Y:S02]  /*5dd0*/  @!UPT UIADD3 URZ, URZ, URZ, URZ ;  /* 0x0000003f3f3ff290 */ /* 0x000fe4000fffe03f */
[----:B------:R3:W-:Y:S04]  /*5de0*/  @P0 LDGSTS.E.BYPASS.LTC128B.128 [R88+0x2080], [R4.64], !P4 ;  /* 0x0208000004580fae */ /* 0x0007e8000e101d4c */
[----:B------:R3:W-:Y:S04]  /*5df0*/  @P0 LDGSTS.E.BYPASS.LTC128B.128 [R88+0x2c80], [R4.64+0x40], !P5 ;  /* 0x02c8004004580fae */ /* 0x0007e8000e901d4c */
[----:B------:R3:W-:Y:S01]  /*5e00*/  @P0 LDGSTS.E.BYPASS.LTC128B.128 [R88+0x3880], [R4.64+0x80], !P6 ;  /* 0x0388008004580fae */ /* 0x0007e2000f101d4c */
[----:B------:R-:W-:Y:S03]  /*5e10*/  ISETP.GT.AND P0, PT, R91, R39, PT ;  /* 0x000000275b00720c */ /* 0x000fe60003f04270 */
[----:B------:R-:W0:Y:S04]  /*5e20*/  LDGDEPBAR ;  /* 0x00000000000079af */ /* 0x000e280000000000 */
[----:B---3--:R1:W3:Y:S01]  /*5e30*/  SHFL.IDX PT, R4, R6, RZ, 0x1e1f ;  /* 0x001e1fff06047589 */ /* 0x0082e200000e0000 */
[----:B------:R-:W-:Y:S04]  /*5e40*/  DEPBAR.LE SB0, 0x0 ;  /* 0x000080000000791a */ /* 0x000fe80000000000 */
[----:B------:R-:W-:Y:S06]  /*5e50*/  BAR.SYNC.DEFER_BLOCKING 0x0 ;  /* 0x0000000000007b1d */ /* 0x000fec0000010000 */
[----:B------:R-:W-:-:S05]  /*5e60*/  @!P0 BRA `(.L_x_430) ;  /* 0x0000021000008947 */ /* 0x000fca0003800000 */
[----:B--2---:R-:W-:Y:S02]  /*5e70*/  ISETP.GE.AND P4, PT, R22, c[0x0][0x1d4], PT ;  /* 0x0000750016007a0c */ /* 0x004fe40003f86270 */
[----:B------:R-:W-:Y:S11]  /*5e80*/  ISETP.GE.AND P6, PT, R32, c[0x0][0x1d4], PT ;  /* 0x0000750020007a0c */ /* 0x000ff60003fc6270 */
[----:B------:R-:W2:Y:S01]  /*5e90*/  @!P4 LDS.128 R16, [R89] ;  /* 0x000000005910c984 */ /* 0x000ea20000000c00 */
[CC--:B-1----:R-:W-:Y:S04]  /*5ea0*/  @!P4 LEA R10, P0, R22.reuse, R3.reuse, 0x1 ;  /* 0x00000003160ac211 */ /* 0x0c2fe800078008ff */
[-C--:B---3--:R-:W-:Y:S02]  /*5eb0*/  @!P4 LEA.HI.X R11, R22, R4.reuse, R23, 0x1, P0 ;  /* 0x00000004160bc211 */ /* 0x088fe400000f0c17 */
[----:B------:R-:W-:Y:S11]  /*5ec0*/  ISETP.GE.AND P0, PT, R31, c[0x0][0x1d4], PT ;  /* 0x000075001f007a0c */ /* 0x000ff60003f06270 */
[----:B------:R-:W-:Y:S02]  /*5ed0*/  @!UPT UIADD3 URZ, URZ, URZ, URZ ;  /* 0x0000003f3f3ff290 */ /* 0x000fe4000fffe03f */
[CC--:B------:R-:W-:Y:S04]  /*5ee0*/  @!P0 LEA R8, P5, R95.reuse, R3.reuse, 0x1 ;  /* 0x000000035f088211 */ /* 0x0c0fe800078a08ff */
[-C--:B------:R-:W-:Y:S02]  /*5ef0*/  @!P0 LEA.HI.X R9, R95, R4.reuse, R108, 0x1, P5 ;  /* 0x000000045f098211 */ /* 0x080fe400028f0c6c */
[CC--:B------:R-:W-:Y:S04]  /*5f00*/  @!P6 LEA R14, P5, R94.reuse, R3.reuse, 0x1 ;  /* 0x000000035e0ee211 */ /* 0x0c0fe800078a08ff */
[-C--:B------:R-:W-:Y:S02]  /*5f10*/  @!P6 LEA.HI.X R15, R94, R4.reuse, R107, 0x1, P5 ;  /* 0x000000045e0fe211 */ /* 0x080fe400028f0c6b */
[----:B------:R-:W-:Y:S01]  /*5f20*/  ISETP.GE.AND P5, PT, R102, c[0x0][0x1d4], PT ;  /* 0x0000750066007a0c */ /* 0x000fe20003fa6270 */
[----:B--2---:R-:W-:Y:S04]  /*5f30*/  @!P4 ST.E.128 [R10.64], R16 ;  /* 0x000000100a00c985 */ /* 0x004fe8000c101d0c */
[----:B------:R-:W1:Y:S08]  /*5f40*/  @!P0 LDS.128 R16, [R90] ;  /* 0x000000005a108984 */ /* 0x000e700000000c00 */
[CC--:B------:R-:W-:Y:S04]  /*5f50*/  @!P5 LEA R12, P4, R98.reuse, R3.reuse, 0x1 ;  /* 0x00000003620cd211 */ /* 0x0c0fe800078808ff */
[-C--:B------:R-:W-:Y:S02]  /*5f60*/  @!P5 LEA.HI.X R13, R98, R4.reuse, R111, 0x1, P4 ;  /* 0x00000004620dd211 */ /* 0x080fe400020f0c6f */
[----:B------:R-:W-:Y:S01]  /*5f70*/  ISETP.GE.AND P4, PT, R101, c[0x0][0x1d4], PT ;  /* 0x0000750065007a0c */ /* 0x000fe20003f86270 */
[----:B-1----:R-:W-:Y:S11]  /*5f80*/  @!P0 ST.E.128 [R8.64], R16 ;  /* 0x0000001008008985 */ /* 0x002ff6000c101d0c */
[----:B------:R-:W-:Y:S01]  /*5f90*/  @!UPT UIADD3 URZ, URZ, URZ, URZ ;  /* 0x0000003f3f3ff290 */ /* 0x000fe2000fffe03f */
[CC--:B------:R-:W-:Y:S01]  /*5fa0*/  @!P4 LEA R10, P0, R97.reuse, R3.reuse, 0x1 ;  /* 0x00000003610ac211 */ /* 0x0c0fe200078008ff */
[----:B------:R-:W1:Y:S03]  /*5fb0*/  @!P6 LDS.128 R16, [R89+0xc00] ;  /* 0x000c00005910e984 */ /* 0x000e660000000c00 */
[-C--:B------:R-:W-:Y:S02]  /*5fc0*/  @!P4 LEA.HI.X R11, R97, R4.reuse, R110, 0x1, P0 ;  /* 0x00000004610bc211 */ /* 0x080fe400000f0c6e */
[----:B------:R-:W-:Y:S01]  /*5fd0*/  ISETP.GE.AND P0, PT, R100, c[0x0][0x1d4], PT ;  /* 0x0000750064007a0c */ /* 0x000fe20003f06270 */
[----:B-1----:R-:W-:Y:S11]  /*5fe0*/  @!P6 ST.E.128 [R14.64], R16 ;  /* 0x000000100e00e985 */ /* 0x002ff6000c101d0c */
[----:B------:R-:W-:Y:S01]  /*5ff0*/  @!UPT UIADD3 URZ, URZ, URZ, URZ ;  /* 0x0000003f3f3ff290 */ /* 0x000fe2000fffe03f */
[C---:B------:R-:W-:Y:S01]  /*6000*/  @!P0 LEA R8, P6, R96.reuse, R3, 0x1 ;  /* 0x0000000360088211 */ /* 0x040fe200078c08ff */
[----:B------:R-:W1:Y:S03]  /*6010*/  @!P5 LDS.128 R16, [R90+0xc00] ;  /* 0x000c00005a10d984 */ /* 0x000e660000000c00 */
[----:B------:R-:W-:Y:S01]  /*6020*/  @!P0 LEA.HI.X R9, R96, R4, R109, 0x1, P6 ;  /* 0x0000000460098211 */ /* 0x000fe200030f0c6d */
[----:B-1----:R-:W-:Y:S04]  /*6030*/  @!P5 ST.E.128 [R12.64], R16 ;  /* 0x000000100c00d985 */ /* 0x002fe8000c101d0c */
[----:B------:R-:W1:Y:S04]  /*6040*/  @!P4 LDS.128 R12, [R89+0x1800] ;  /* 0x00180000590cc984 */ /* 0x000e680000000c00 */
[----:B-1----:R-:W-:Y:S04]  /*6050*/  @!P4 ST.E.128 [R10.64], R12 ;  /* 0x0000000c0a00c985 */ /* 0x002fe8000c101d0c */
[----:B------:R-:W1:Y:S04]  /*6060*/  @!P0 LDS.128 R12, [R90+0x1800] ;  /* 0x001800005a0c8984 */ /* 0x000e680000000c00 */
[----:B-1----:R1:W-:Y:S02]  /*6070*/  @!P0 ST.E.128 [R8.64], R12 ;  /* 0x0000000c08008985 */ /* 0x0023e4000c101d0c */
.L_x_430:
[----:B--2---:R-:W-:Y:S05]  /*6080*/  BSYNC B0 ;  /* 0x0000000000007941 */ /* 0x004fea0003800000 */
.L_x_429:
[----:B------:R-:W-:Y:S11]  /*6090*/  ISETP.GT.AND P5, PT, R45, R149, PT ;  /* 0x000000952d00720c */ /* 0x000ff60003fa4270 */
[----:B------:R-:W-:Y:S02]  /*60a0*/  @!UPT UIADD3 URZ, URZ, URZ, URZ ;  /* 0x0000003f3f3ff290 */ /* 0x000fe4000fffe03f */
[----:B------:R-:W-:-:S05]  /*60b0*/  @!P5 BRA `(.L_x_431) ;  /* 0x000002300000d947 */ /* 0x000fca0003800000 */
[----:B------:R-:W-:Y:S01]  /*60c0*/  IADD3 R3, R45, -0x1, RZ ;  /* 0xffffffff2d037810 */ /* 0x000fe20007ffe0ff */
[----:B---3--:R-:W-:Y:S01]  /*60d0*/  IMAD.MOV.U32 R4, RZ, RZ, R126 ;  /* 0x000000ffff047224 */ /* 0x008fe200078e007e */
[----:B------:R-:W-:Y:S01]  /*60e0*/  ISETP.GE.AND P4, PT, R112, 0x1, PT ;  /* 0x000000017000780c */ /* 0x000fe20003f86270 */
[----:B------:R-:W-:Y:S01]  /*60f0*/  IMAD.MOV.U32 R5, RZ, RZ, R123 ;  /* 0x000000ffff057224 */ /* 0x000fe200078e007b */
[----:B-1----:R-:W-:Y:S01]  /*6100*/  SHF.R.S32.HI R8, RZ, 0x1f, R3 ;  /* 0x0000001fff087819 */ /* 0x002fe20000011403 */
[C---:B------:R-:W-:Y:S01]  /*6110*/  IMAD R6, R3.reuse, UR7, RZ ;  /* 0x0000000703067c24 */ /* 0x040fe2000f8e02ff */
[----:B------:R-:W-:Y:S01]  /*6120*/  P2R R11, PR, RZ, 0x4 ;  /* 0x00000004ff0b7803 */ /* 0x000fe20000000000 */
[----:B------:R-:W-:Y:S01]  /*6130*/  IMAD.WIDE.U32 R4, R3, UR10, R4 ;  /* 0x0000000a03047c25 */ /* 0x000fe2000f8e0004 */
[----:B------:R-:W-:Y:S02]  /*6140*/  ISETP.NE.AND P2, PT, R99, RZ, PT ;  /* 0x000000ff6300720c */ /* 0x000fe40003f45270 */
[----:B------:R-:W-:Y:S01]  /*6150*/  P2R R10, PR, RZ, 0x2 ;  /* 0x00000002ff0a7803 */ /* 0x000fe20000000000 */
[----:B------:R-:W-:Y:S01]  /*6160*/  IMAD R3, R8, UR10, R6 ;  /* 0x0000000a08037c24 */ /* 0x000fe2000f8e0206 */
[----:B------:R-:W-:Y:S03]  /*6170*/  ISETP.NE.AND P1, PT, R117, RZ, PT ;  /* 0x000000ff7500720c */ /* 0x000fe60003f25270 */
[----:B------:R-:W-:Y:S01]  /*6180*/  IMAD.IADD R3, R5, 0x1, R3 ;  /* 0x0000000105037824 */ /* 0x000fe200078e0203 */
[C---:B------:R-:W-:Y:S04]  /*6190*/  @P4 LEA R8, P0, R4.reuse, c[0x0][0x220], 0x1 ;  /* 0x0000880004084a11 */ /* 0x040fe800078008ff */
[----:B------:R-:W-:Y:S02]  /*61a0*/  @P4 LEA.HI.X R9, R4, c[0x0][0x224], R3, 0x1, P0 ;  /* 0x0000890004094a11 */ /* 0x000fe400000f0c03 */
[----:B------:R-:W-:Y:S03]  /*61b0*/  ISETP.GE.AND P0, PT, R112, 0x21, PT ;  /* 0x000000217000780c */ /* 0x000fe60003f06270 */
[----:B------:R-:W-:Y:S01]  /*61c0*/  @!PT LDS RZ, [RZ] ;  /* 0x00000000fffff984 */ /* 0x000fe20000000800 */
[----:B------:R-:W-:Y:S01]  /*61d0*/  @!PT LDS RZ, [RZ] ;  /* 0x00000000fffff984 */ /* 0x000fe20000000800 */
[----:B------:R-:W-:Y:S01]  /*61e0*/  @!PT LDS RZ, [RZ] ;  /* 0x00000000fffff984 */ /* 0x000fe20000000800 */
[----:B------:R1:W-:Y:S01]  /*61f0*/  @P4 LDGSTS.E.BYPASS.LTC128B.128 [R88+0x3c80], [R8.64], !P2 ;  /* 0x03c8000008584fae */ /* 0x0003e2000d101d4c */
[----:B------:R-:W-:Y:S03]  /*6200*/  ISETP.NE.AND P2, PT, R11, RZ, PT ;  /* 0x000000ff0b00720c */ /* 0x000fe60003f45270 */
[----:B------:R1:W-:Y:S06]  /*6210*/  @P4 LDGSTS.E.BYPASS.LTC128B.128 [R88+0x4880], [R8.64+0x40], !P1 ;  /* 0x0488004008584fae */ /* 0x0003ec000c901d4c */
[----:B------:R-:W-:Y:S04]  /*6220*/  @P0 IADD3 R5, P6, R4, UR8, RZ ;  /* 0x0000000804050c10 */ /* 0x000fe8000ffde0ff */
[----:B------:R-:W-:Y:S02]  /*6230*/  @P0 IADD3.X R3, R3, UR9, RZ, P6, !PT ;  /* 0x0000000903030c10 */ /* 0x000fe4000b7fe4ff */
[C---:B------:R-:W-:Y:S04]  /*6240*/  @P0 LEA R4, P6, R5.reuse, c[0x0][0x220], 0x1 ;  /* 0x0000880005040a11 */ /* 0x040fe800078c08ff */
[----:B------:R-:W-:Y:S02]  /*6250*/  @P0 LEA.HI.X R5, R5, c[0x0][0x224], R3, 0x1, P6 ;  /* 0x0000890005050a11 */ /* 0x000fe400030f0c03 */
[----:B------:R-:W-:Y:S11]  /*6260*/  ISETP.NE.AND P6, PT, R116, RZ, PT ;  /* 0x000000ff7400720c */ /* 0x000ff60003fc5270 */
[----:B------:R-:W-:Y:S02]  /*6270*/  @!UPT UIADD3 URZ, URZ, URZ, URZ ;  /* 0x0000003f3f3ff290 */ /* 0x000fe4000fffe03f */
[----:B------:R1:W-:Y:S01]  /*6280*/  @P4 LDGSTS.E.BYPASS.LTC128B.128 [R88+0x5480], [R8.64+0x80], !P6 ;  /* 0x0548008008584fae */ /* 0x0003e2000f101d4c */
[----:B------:R-:W-:Y:S11]  /*6290*/  ISETP.NE.AND P4, PT, R99, RZ, PT ;  /* 0x000000ff6300720c */ /* 0x000ff60003f85270 */
[----:B------:R-:W-:Y:S02]  /*62a0*/  @!UPT UIADD3 URZ, URZ, URZ, URZ ;  /* 0x0000003f3f3ff290 */ /* 0x000fe4000fffe03f */
[----:B------:R1:W-:Y:S04]  /*62b0*/  @P0 LDGSTS.E.BYPASS.LTC128B.128 [R88+0x4480], [R4.64], !P4 ;  /* 0x0448000004580fae */ /* 0x0003e8000e101d4c */
[----:B------:R1:W-:Y:S01]  /*62c0*/  @P0 LDGSTS.E.BYPASS.LTC128B.128 [R88+0x5080], [R4.64+0x40], !P1 ;  /* 0x0508004004580fae */ /* 0x0003e2000c901d4c */
[----:B------:R-:W-:Y:S03]  /*62d0*/  ISETP.NE.AND P1, PT, R10, RZ, PT ;  /* 0x000000ff0a00720c */ /* 0x000fe60003f25270 */
[----:B------:R1:W-:Y:S04]  /*62e0*/  @P0 LDGSTS.E.BYPASS.LTC128B.128 [R88+0x5c80], [R4.64+0x80], !P6 ;  /* 0x05c8008004580fae */ /* 0x0003e8000f101d4c */
.L_x_431:
[----:B------:R-:W0:Y:S01]  /*62f0*/  LDGDEPBAR ;  /* 0x00000000000079af */ /* 0x000e220000000000 */
[----:B------:R-:W-:Y:S01]  /*6300*/  IADD3 R45, R45, -0x1, RZ ;  /* 0xffffffff2d2d7810 */ /* 0x000fe20007ffe0ff */
[----:B------:R-:W-:-:S05]  /*6310*/  @P5 BRA `(.L_x_432) ;  /* 0xffffb9e000005947 */ /* 0x000fca000383ffff */
[----:B------:R-:W-:Y:S06]  /*6320*/  BAR.SYNC.DEFER_BLOCKING 0x0 ;  /* 0x0000000000007b1d */ /* 0x000fec0000010000 */
.L_x_406:
[----:B------:R-:W-:Y:S01]  /*6330*/  IMAD.MOV.U32 R7, RZ, RZ, c[0x0][0x2c4] ;  /* 0x0000b100ff077624 */ /* 0x000fe200078e00ff */
[----:B------:R-:W-:Y:S01]  /*6340*/  IADD3 R0, R196, 0x7f, RZ ;  /* 0x0000007fc4007810 */ /* 0x000fe20007ffe0ff */
[----:B------:R-:W-:-:S03]  /*6350*/  IMAD.MOV.U32 R3, RZ, RZ, c[0x0][0x32c] ;  /* 0x0000cb00ff037624 */ /* 0x000fc600078e00ff */
[----:B------:R-:W-:Y:S02]  /*6360*/  ISETP.NE.AND P2, PT, R7, 0x1, PT ;  /* 0x000000010700780c */ /* 0x000fe40003f45270 */
[----:B------:R-:W-:-:S11]  /*6370*/  ISETP.GE.AND P1, PT, R3, 0x1, PT ;  /* 0x000000010300780c */ /* 0x000fd60003f26270 */
[----:B------:R-:W-:-:S05]  /*6380*/  @P2 IMAD.HI.U32 R2, R0, c[0x0][0x2c8], RZ ;  /* 0x0000b20000022a27 */ /* 0x000fca00078e00ff */
[----:B------:R-:W-:-:S05]  /*6390*/  @P2 SHF.R.U32.HI R0, RZ, c[0x0][0x2cc], R2 ;  /* 0x0000b300ff002a19 */ /* 0x000fca0000011602 */
[----:B------:R-:W-:-:S05]  /*63a0*/  IMAD.IADD R0, R154, 0x1, R0 ;  /* 0x000000019a007824 */ /* 0x000fca00078e0200 */
[----:B------:R-:W-:Y:S01]  /*63b0*/  IADD3 R3, R0, c[0x0][0x328], RZ ;  /* 0x0000ca0000037a10 */ /* 0x000fe20007ffe0ff */
[----:B------:R-:W-:Y:S05]  /*63c0*/  @!P1 BRA `(.L_x_433) ;  /* 0x000000f000009947 */ /* 0x000fea0003800000 */
[C---:B------:R-:W-:Y:S01]  /*63d0*/  ISETP.GT.AND P0, PT, R0.reuse, RZ, PT ;  /* 0x000000ff0000720c */ /* 0x040fe20003f04270 */
[----:B-1-3--:R-:W-:Y:S01]  /*63e0*/  IMAD.MOV.U32 R4, RZ, RZ, c[0x0][0x32c] ;  /* 0x0000cb00ff047624 */ /* 0x00afe200078e00ff */
        /* <DEDUP_REMOVED lines=8> */
.L_x_434:
[----:B------:R-:W-:-:S13]  /*6470*/  ISETP.NE.AND P0, PT, R4, 0x1, PT ;  /* 0x000000010400780c */ /* 0x000fda0003f05270 */
[----:B------:R-:W-:-:S05]  /*6480*/  @P0 IMAD.HI.U32 R0, R2, c[0x0][0x330], RZ ;  /* 0x0000cc0002000a27 */ /* 0x000fca00078e00ff */
[----:B------:R-:W-:-:S05]  /*6490*/  @P0 SHF.R.U32.HI R2, RZ, c[0x0][0x334], R0 ;  /* 0x0000cd00ff020a19 */ /* 0x000fca0000011600 */
.L_x_435:
[----:B------:R-:W-:-:S05]  /*64a0*/  IMAD R2, R2, R4, c[0x0][0x32c] ;  /* 0x0000cb0002027624 */ /* 0x000fca00078e0204 */
[----:B------:R-:W-:-:S04]  /*64b0*/  IMNMX R3, R3, R2, PT ;  /* 0x0000000203037217 */ /* 0x000fc80003800200 */
.L_x_433:
[----:B------:R-:W-:Y:S01]  /*64c0*/  IADD3 R3, R3, 0x2f, RZ ;  /* 0x0000002f03037810 */ /* 0x000fe20007ffe0ff */
[----:B------:R-:W-:-:S04]  /*64d0*/  @P2 IMAD.HI.U32 R2, R196, c[0x0][0x2c8], RZ ;  /* 0x0000b200c4022a27 */ /* 0x000fc800078e00ff */
[----:B------:R-:W-:-:S04]  /*64e0*/  IMAD.HI R3, R3, 0x2aaaaaab, RZ ;  /* 0x2aaaaaab03037827 */ /* 0x000fc800078e02ff */
[----:B------:R-:W-:Y:S01]  /*64f0*/  IMAD.MOV.U32 R0, RZ, RZ, R196 ;  /* 0x000000ffff007224 */ /* 0x000fe200078e00c4 */
[----:B------:R-:W-:Y:S02]  /*6500*/  @P2 SHF.R.U32.HI R0, RZ, c[0x0][0x2cc], R2 ;  /* 0x0000b300ff002a19 */ /* 0x000fe40000011602 */
[----:B------:R-:W-:-:S03]  /*6510*/  SHF.R.U32.HI R2, RZ, 0x1f, R3 ;  /* 0x0000001fff027819 */ /* 0x000fc60000011603 */
        /* <DEDUP_REMOVED lines=14> */
.L_x_437:
[----:B------:R-:W-:-:S04]  /*6600*/  MOV R2, c[0x0][0x32c] ;  /* 0x0000cb0000027a02 */ /* 0x000fc80000000f00 */
[----:B------:R-:W-:-:S13]  /*6610*/  ISETP.NE.AND P0, PT, R2, 0x1, PT ;  /* 0x000000010200780c */ /* 0x000fda0003f05270 */
[----:B------:R-:W-:-:S05]  /*6620*/  @P0 IMAD.HI.U32 R2, R0, c[0x0][0x330], RZ ;  /* 0x0000cc0000020a27 */ /* 0x000fca00078e00ff */
[----:B------:R-:W-:-:S05]  /*6630*/  @P0 SHF.R.U32.HI R0, RZ, c[0x0][0x334], R2 ;  /* 0x0000cd00ff000a19 */ /* 0x000fca0000011602 */
.L_x_438:
[----:B------:R-:W-:-:S05]  /*6640*/  IMAD R0, R0, c[0x0][0x32c], RZ ;  /* 0x0000cb0000007a24 */ /* 0x000fca00078e02ff */
[----:B------:R-:W-:-:S05]  /*6650*/  IMNMX R3, R3, R0, !PT ;  /* 0x0000000003037217 */ /* 0x000fca0007800200 */
.L_x_436:
        /* <DEDUP_REMOVED lines=8> */
[----:B-1----:R-:W-:Y:S01]  /*66e0*/  CS2R R12, SRZ ;  /* 0x00000000000c7805 */ /* 0x002fe2000001ff00 */
[----:B------:R-:W-:Y:S01]  /*66f0*/  LEA.HI.SX32 R0, R0, R2, 0x1d ;  /* 0x0000000200007211 */ /* 0x000fe200078feaff */
[----:B------:R-:W-:Y:S01]  /*6700*/  CS2R R88, SRZ ;  /* 0x0000000000587805 */ /* 0x000fe2000001ff00 */
[----:B------:R-:W-:Y:S01]  /*6710*/  MOV R90, RZ ;  /* 0x000000ff005a7202 */ /* 0x000fe20000000f00 */
[----:B------:R-:W-:Y:S01]  /*6720*/  CS2R R86, SRZ ;  /* 0x0000000000567805 */ /* 0x000fe2000001ff00 */
[----:B---3--:R-:W-:Y:S01]  /*6730*/  IMNMX R4, RZ, R0, !PT ;  /* 0x00000000ff047217 */ /* 0x008fe20007800200 */
[----:B------:R-:W-:Y:S01]  /*6740*/  CS2R R84, SRZ ;  /* 0x0000000000547805 */ /* 0x000fe2000001ff00 */
[----:B------:R-:W-:Y:S01]  /*6750*/  CS2R R14, SRZ ;  /* 0x00000000000e7805 */ /* 0x000fe2000001ff00 */
[----:B----4-:R-:W-:Y:S01]  /*6760*/  IMAD.MOV.U32 R78, RZ, RZ, RZ ;  /* 0x000000ffff4e7224 */ /* 0x010fe200078e00ff */
        /* <DEDUP_REMOVED lines=59> */
[----:B-1----:R-:W3:Y:S01]  /*6b20*/  LDL R10, [R1+0x48] ;  /* 0x00004800010a7983 */ /* 0x002ee20000100800 */
[----:B------:R-:W-:-:S03]  /*6b30*/  ISETP.NE.U32.AND P0, PT, RZ, c[0x0][0x340], PT ;  /* 0x0000d000ff007a0c */ /* 0x000fc60003f05070 */
[----:B------:R-:W1:Y:S01]  /*6b40*/  S2R R115, SR_TID.X ;  /* 0x0000000000737919 */ /* 0x000e620000002100 */
[----:B------:R-:W-:Y:S02]  /*6b50*/  ISETP.NE.AND.EX P2, PT, RZ, c[0x0][0x344], PT, P0 ;  /* 0x0000d100ff007a0c */ /* 0x000fe40003f45300 */
[----:B------:R-:W-:-:S05]  /*6b60*/  SHF.R.S32.HI R0, RZ, 0x1f, R159 ;  /* 0x0000001fff007819 */ /* 0x000fca000001149f */
[----:B------:R-:W-:-:S06]  /*6b70*/  IMAD R0, R0, c[0x0][0x178], RZ ;  /* 0x00005e0000007a24 */ /* 0x000fcc00078e02ff */
[----:B------:R-:W-:Y:S02]  /*6b80*/  @P2 IMAD.MOV.U32 R2, RZ, RZ, 0x4 ;  /* 0x00000004ff022424 */ /* 0x000fe400078e00ff */
[----:B------:R-:W-:Y:S01]  /*6b90*/  IMAD R0, R159, c[0x0][0x17c], R0 ;  /* 0x00005f009f007a24 */ /* 0x000fe200078e0200 */
[----:B-1----:R-:W-:-:S04]  /*6ba0*/  SHF.R.S32.HI R9, RZ, 0x1f, R115 ;  /* 0x0000001fff097819 */ /* 0x002fc80000011473 */
[----:B------:R-:W-:-:S04]  /*6bb0*/  LEA.HI R4, R9, R115, RZ, 0x2 ;  /* 0x0000007309047211 */ /* 0x000fc800078f10ff */
[----:B------:R-:W-:Y:S01]  /*6bc0*/  SHF.R.S32.HI R118, RZ, 0x2, R4 ;  /* 0x00000002ff767819 */ /* 0x000fe20000011404 */
[----:B------:R-:W1:Y:S01]  /*6bd0*/  S2R R5, SR_CTAID.Y ;  /* 0x0000000000057919 */ /* 0x000e620000002600 */
[----:B---3--:R-:W-:-:S05]  /*6be0*/  @P2 IMAD.WIDE R2, R10, R2, c[0x0][0x340] ;  /* 0x0000d0000a022625 */ /* 0x008fca00078e0202 */
[----:B------:R3:W5:Y:S01]  /*6bf0*/  @P2 LDG.E R14, [R2.64] ;  /* 0x0000000c020e2981 */ /* 0x000762000c1e1900 */
[----:B------:R-:W-:Y:S02]  /*6c00*/  ISETP.NE.AND P5, PT, R7, 0x1, PT ;  /* 0x000000010700780c */ /* 0x000fe40003fa5270 */
[----:B-1----:R-:W-:Y:S01]  /*6c10*/  SHF.R.S32.HI R48, RZ, 0x1f, R5 ;  /* 0x0000001fff307819 */ /* 0x002fe20000011405 */
[----:B------:R-:W1:Y:S01]  /*6c20*/  S2R R29, SR_CTAID.Y ;  /* 0x00000000001d7919 */ /* 0x000e620000002600 */
[----:B------:R-:W-:-:S03]  /*6c30*/  ISETP.NE.U32.AND P0, PT, RZ, c[0x0][0x348], PT ;  /* 0x0000d200ff007a0c */ /* 0x000fc60003f05070 */
[----:B------:R-:W-:Y:S01]  /*6c40*/  IMAD R6, R48, c[0x0][0x1b8], RZ ;  /* 0x00006e0030067a24 */ /* 0x000fe200078e02ff */
[----:B------:R-:W-:Y:S01]  /*6c50*/  ISETP.NE.AND.EX P0, PT, RZ, c[0x0][0x34c], PT, P0 ;  /* 0x0000d300ff007a0c */ /* 0x000fe20003f05300 */
[----:B---3--:R-:W-:-:S04]  /*6c60*/  IMAD.WIDE.U32 R2, R159, c[0x0][0x178], RZ ;  /* 0x00005e009f027a25 */ /* 0x008fc800078e00ff */
[----:B------:R-:W-:Y:S01]  /*6c70*/  IMAD.IADD R3, R3, 0x1, R0 ;  /* 0x0000000103037824 */ /* 0x000fe200078e0200 */
[----:B------:R-:W-:Y:S01]  /*6c80*/  LOP3.LUT R0, R4, 0xfffffffc, RZ, 0xc0, !PT ;  /* 0xfffffffc04007812 */ /* 0x000fe200078ec0ff */
[C---:B-1----:R-:W-:Y:S02]  /*6c90*/  IMAD R6, R29.reuse, c[0x0][0x1bc], R6 ;  /* 0x00006f001d067a24 */ /* 0x042fe400078e0206 */
[----:B------:R-:W-:-:S04]  /*6ca0*/  IMAD.WIDE.U32 R2, R29, c[0x0][0x1b8], R2 ;  /* 0x00006e001d027a25 */ /* 0x000fc800078e0002 */
[----:B------:R-:W-:Y:S01]  /*6cb0*/  IMAD.IADD R121, R115, 0x1, -R0 ;  /* 0x0000000173797824 */ /* 0x000fe200078e0a00 */
[----:B------:R-:W-:-:S03]  /*6cc0*/  SHF.R.S32.HI R0, RZ, 0x1f, R10 ;  /* 0x0000001fff007819 */ /* 0x000fc6000001140a */
[----:B------:R-:W-:Y:S01]  /*6cd0*/  IMAD R15, R121, 0x20, R118 ;  /* 0x00000020790f7824 */ /* 0x000fe200078e0276 */
[----:B------:R-:W-:-:S03]  /*6ce0*/  SEL R7, R0, RZ, !P0 ;  /* 0x000000ff00077207 */ /* 0x000fc60004000000 */
[----:B------:R-:W-:Y:S01]  /*6cf0*/  IMAD.IADD R5, R196, 0x1, R15 ;  /* 0x00000001c4057824 */ /* 0x000fe200078e020f */
[----:B------:R1:W-:Y:S04]  /*6d00*/  STL [R1+0x24], R15 ;  /* 0x0000240f01007387 */ /* 0x0003e80000100800 */
[----:B------:R-:W3:Y:S01]  /*6d10*/  LDL R11, [R1+0x18] ;  /* 0x00001800010b7983 */ /* 0x000ee20000100800 */
[----:B--2---:R-:W-:Y:S01]  /*6d20*/  @P5 IMAD.HI.U32 R8, R5, c[0x0][0x2c8], RZ ;  /* 0x0000b20005085a27 */ /* 0x004fe200078e00ff */
[----:B------:R-:W-:Y:S01]  /*6d30*/  SEL R4, R10, RZ, !P0 ;  /* 0x000000ff0a047207 */ /* 0x000fe20004000000 */
[----:B------:R-:W-:Y:S01]  /*6d40*/  BSSY B0, `(.L_x_440) ;  /* 0x000004b000007945 */ /* 0x000fe20003800000 */
[-C--:B------:R-:W-:Y:S01]  /*6d50*/  LEA.HI R114, R9, R115.reuse, RZ, 0x3 ;  /* 0x0000007309727211 */ /* 0x080fe200078f18ff */
[----:B------:R-:W-:Y:S01]  /*6d60*/  IMAD.IADD R3, R3, 0x1, R6 ;  /* 0x0000000103037824 */ /* 0x000fe200078e0206 */
[----:B------:R-:W-:Y:S01]  /*6d70*/  LEA.HI R126, R9, R115, RZ, 0x5 ;  /* 0x00000073097e7211 */ /* 0x000fe200078f28ff */
[----:B------:R-:W-:Y:S01]  /*6d80*/  IMAD.MOV.U32 R0, RZ, RZ, R5 ;  /* 0x000000ffff007224 */ /* 0x000fe200078e0005 */
[----:B------:R-:W-:Y:S01]  /*6d90*/  @P5 SHF.R.U32.HI R0, RZ, c[0x0][0x2cc], R8 ;  /* 0x0000b300ff005a19 */ /* 0x000fe20000011608 */
[----:B------:R-:W-:Y:S01]  /*6da0*/  IMAD R6, R7, c[0x0][0x1c0], RZ ;  /* 0x0000700007067a24 */ /* 0x000fe200078e02ff */
[----:B------:R-:W-:Y:S01]  /*6db0*/  SHF.R.S32.HI R113, RZ, 0x3, R114 ;  /* 0x00000003ff717819 */ /* 0x000fe20000011472 */
[----:B------:R-:W-:Y:S01]  /*6dc0*/  IMAD.WIDE.U32 R2, R4, c[0x0][0x1c0], R2 ;  /* 0x0000700004027a25 */ /* 0x000fe200078e0002 */
[----:B------:R-:W-:-:S03]  /*6dd0*/  SHF.R.S32.HI R124, RZ, 0x5, R126 ;  /* 0x00000005ff7c7819 */ /* 0x000fc6000001147e */
[----:B------:R-:W-:Y:S01]  /*6de0*/  IMAD R7, R4, c[0x0][0x1c4], R6 ;  /* 0x0000710004077a24 */ /* 0x000fe200078e0206 */
[--C-:B------:R-:W-:Y:S01]  /*6df0*/  SHF.R.S32.HI R6, RZ, 0x1f, R0.reuse ;  /* 0x0000001fff067819 */ /* 0x100fe20000011400 */
[----:B------:R-:W-:Y:S02]  /*6e00*/  IMAD.MOV R4, RZ, RZ, -R0 ;  /* 0x000000ffff047224 */ /* 0x000fe400078e0a00 */
[----:B------:R-:W-:Y:S02]  /*6e10*/  IMAD.IADD R3, R3, 0x1, R7 ;  /* 0x0000000103037824 */ /* 0x000fe400078e0207 */
[----:B------:R-:W-:Y:S02]  /*6e20*/  IMAD R6, R6, c[0x0][0x1b0], RZ ;  /* 0x00006c0006067a24 */ /* 0x000fe400078e02ff */
[----:B------:R-:W-:Y:S02]  /*6e30*/  IMAD R4, R4, c[0x0][0x2c4], R5 ;  /* 0x0000b10004047a24 */ /* 0x000fe400078e0205 */
[C---:B------:R-:W-:Y:S01]  /*6e40*/  IMAD R5, R0.reuse, c[0x0][0x1b4], R6 ;  /* 0x00006d0000057a24 */ /* 0x040fe200078e0206 */
[----:B------:R-:W-:Y:S01]  /*6e50*/  LEA.HI R6, R9, R115, RZ, 0x4 ;  /* 0x0000007309067211 */ /* 0x000fe200078f20ff */
[----:B------:R-:W-:Y:S01]  /*6e60*/  IMAD.WIDE.U32 R2, R0, c[0x0][0x1b0], R2 ;  /* 0x00006c0000027a25 */ /* 0x000fe200078e0002 */
[----:B------:R-:W-:-:S02]  /*6e70*/  SHF.R.S32.HI R0, RZ, 0x1f, R4 ;  /* 0x0000001fff007819 */ /* 0x000fc40000011404 */
[----:B------:R-:W-:Y:S01]  /*6e80*/  LOP3.LUT R6, R6, 0xfffffff0, RZ, 0xc0, !PT ;  /* 0xfffffff006067812 */ /* 0x000fe200078ec0ff */
[----:B------:R-:W-:Y:S02]  /*6e90*/  IMAD.IADD R3, R3, 0x1, R5 ;  /* 0x0000000103037824 */ /* 0x000fe400078e0205 */
[----:B------:R-:W-:Y:S02]  /*6ea0*/  IMAD R5, R0, c[0x0][0x1a8], RZ ;  /* 0x00006a0000057a24 */ /* 0x000fe400078e02ff */
[----:B------:R-:W-:Y:S02]  /*6eb0*/  IMAD.SHL.U32 R0, R113, 0x40, RZ ;  /* 0x0000004071007824 */ /* 0x000fe400078e00ff */
[----:B------:R-:W-:Y:S02]  /*6ec0*/  IMAD.IADD R104, R115, 0x1, -R6 ;  /* 0x0000000173687824 */ /* 0x000fe400078e0a06 */
[----:B------:R-:W-:Y:S01]  /*6ed0*/  IMAD.SHL.U32 R227, R121, 0x8, RZ ;  /* 0x0000000879e37824 */ /* 0x000fe200078e00ff */
[----:B------:R-:W-:Y:S01]  /*6ee0*/  LOP3.LUT R0, R0, 0xc0, RZ, 0xc0, !PT ;  /* 0x000000c000007812 */ /* 0x000fe200078ec0ff */
[----:B------:R-:W-:Y:S01]  /*6ef0*/  IMAD R7, R4, c[0x0][0x1ac], R5 ;  /* 0x00006b0004077a24 */ /* 0x000fe200078e0205 */
[----:B------:R-:W-:Y:S01]  /*6f00*/  LEA.HI R109, R104, R104, RZ, 0x1 ;  /* 0x00000068686d7211 */ /* 0x000fe200078f08ff */
[----:B------:R-:W-:Y:S01]  /*6f10*/  IMAD.WIDE.U32 R2, R4, c[0x0][0x1a8], R2 ;  /* 0x00006a0004027a25 */ /* 0x000fe200078e0002 */
[----:B------:R-:W-:-:S02]  /*6f20*/  SHF.R.U32.HI R5, RZ, 0x3, R0 ;  /* 0x00000003ff057819 */ /* 0x000fc40000011600 */
[----:B------:R-:W-:Y:S01]  /*6f30*/  LOP3.LUT R4, R0, 0x18, R227, 0xf8, !PT ;  /* 0x0000001800047812 */ /* 0x000fe200078ef8e3 */
[----:B------:R-:W-:Y:S01]  /*6f40*/  IMAD.IADD R0, R3, 0x1, R7 ;  /* 0x0000000103007824 */ /* 0x000fe200078e0207 */
[C---:B------:R-:W-:Y:S02]  /*6f50*/  LEA R13, P0, R2.reuse, c[0x0][0x160], 0x1 ;  /* 0x00005800020d7a11 */ /* 0x040fe400078008ff */
[--C-:B------:R-:W-:Y:S02]  /*6f60*/  SHF.R.S32.HI R6, RZ, 0x1, R109.reuse ;  /* 0x00000001ff067819 */ /* 0x100fe4000001146d */
[----:B------:R-:W-:Y:S02]  /*6f70*/  SHF.R.S32.HI R3, RZ, 0x1f, R109 ;  /* 0x0000001fff037819 */ /* 0x000fe4000001146d */
[----:B------:R-:W-:Y:S02]  /*6f80*/  LEA.HI.X R12, R2, c[0x0][0x164], R0, 0x1, P0 ;  /* 0x00005900020c7a11 */ /* 0x000fe400000f0c00 */
[----:B------:R-:W-:Y:S01]  /*6f90*/  LOP3.LUT R7, R4, R5, RZ, 0x3c, !PT ;  /* 0x0000000504077212 */ /* 0x000fe200078e3cff */
[----:B------:R1:W2:Y:S01]  /*6fa0*/  SHFL.IDX PT, R2, R13, RZ, 0x1c1f ;  /* 0x001c1fff0d027589 */ /* 0x0002a200000e0000 */
[----:B------:R-:W-:-:S02]  /*6fb0*/  LEA.HI R0, R3, R6, RZ, 0x2 ;  /* 0x0000000603007211 */ /* 0x000fc400078f10ff */
[----:B------:R-:W-:Y:S01]  /*6fc0*/  LEA.HI R5, R118, R118, RZ, 0x1 ;  /* 0x0000007676057211 */ /* 0x000fe200078f08ff */
[----:B------:R1:W4:Y:S01]  /*6fd0*/  SHFL.IDX PT, R3, R12, RZ, 0x1c1f ;  /* 0x001c1fff0c037589 */ /* 0x00032200000e0000 */
[----:B------:R-:W-:Y:S02]  /*6fe0*/  LOP3.LUT R4, R0, 0xfffffffc, RZ, 0xc0, !PT ;  /* 0xfffffffc00047812 */ /* 0x000fe400078ec0ff */
[----:B------:R-:W-:Y:S02]  /*6ff0*/  LOP3.LUT R0, R5, 0x7fffffe, RZ, 0xc0, !PT ;  /* 0x07fffffe05007812 */ /* 0x000fe400078ec0ff */
[C---:B------:R-:W-:Y:S01]  /*7000*/  IADD3 R117, R227.reuse, 0x20, RZ ;  /* 0x00000020e3757810 */ /* 0x040fe20007ffe0ff */
[----:B------:R-:W-:Y:S01]  /*7010*/  IMAD.IADD R112, R6, 0x1, -R4 ;  /* 0x0000000106707824 */ /* 0x000fe200078e0a04 */
[C---:B------:R-:W-:Y:S01]  /*7020*/  IADD3 R116, R227.reuse, 0x40, RZ ;  /* 0x00000040e3747810 */ /* 0x040fe20007ffe0ff */
[----:B------:R-:W-:Y:S01]  /*7030*/  IMAD.IADD R0, R118, 0x1, -R0 ;  /* 0x0000000176007824 */ /* 0x000fe200078e0a00 */
[----:B------:R-:W-:Y:S01]  /*7040*/  ISETP.GE.AND P1, PT, R227, c[0x0][0x198], PT ;  /* 0x00006600e3007a0c */ /* 0x000fe20003f26270 */
[----:B------:R-:W-:Y:S01]  /*7050*/  IMAD.MOV.U32 R4, RZ, RZ, 0x10 ;  /* 0x00000010ff047424 */ /* 0x000fe200078e00ff */
[----:B------:R-:W-:Y:S01]  /*7060*/  LOP3.LUT P0, RZ, R112, 0x2, RZ, 0xc0, !PT ;  /* 0x0000000270ff7812 */ /* 0x000fe2000780c0ff */
[----:B------:R-:W-:Y:S01]  /*7070*/  IMAD R0, R124, 0x8, R0 ;  /* 0x000000087c007824 */ /* 0x000fe200078e0200 */
[----:B------:R-:W-:-:S02]  /*7080*/  ISETP.GE.AND P3, PT, R116, c[0x0][0x198], PT ;  /* 0x0000660074007a0c */ /* 0x000fc40003f66270 */
[----:B------:R-:W-:Y:S01]  /*7090*/  SEL R4, R4, 0xfffffff0, !P0 ;  /* 0xfffffff004047807 */ /* 0x000fe20004000000 */
[----:B------:R-:W-:Y:S02]  /*70a0*/  IMAD.U32 R222, R0, 0x20, R7 ;  /* 0x0000002000de7824 */ /* 0x000fe400078e0007 */
[----:B------:R-:W-:Y:S01]  /*70b0*/  @!P2 IMAD.MOV.U32 R14, RZ, RZ, R10 ;  /* 0x000000ffff0ea224 */ /* 0x000fe200078e000a */
[----:B------:R-:W-:Y:S01]  /*70c0*/  ISETP.GE.AND P2, PT, R117, c[0x0][0x198], PT ;  /* 0x0000660075007a0c */ /* 0x000fe20003f46270 */
[----:B---3--:R-:W-:Y:S02]  /*70d0*/  IMAD R31, R11, c[0x0][0x2c4], RZ ;  /* 0x0000b1000b1f7a24 */ /* 0x008fe400078e02ff */
[----:B------:R-:W-:-:S05]  /*70e0*/  IMAD.IADD R11, R196, 0x1, R118 ;  /* 0x00000001c40b7824 */ /* 0x000fca00078e0276 */
[----:B------:R-:W-:-:S13]  /*70f0*/  ISETP.GE.AND P4, PT, R11, R31, PT ;  /* 0x0000001f0b00720c */ /* 0x000fda0003f86270 */
[----:B------:R-:W-:Y:S05]  /*7100*/  @P4 BRA `(.L_x_441) ;  /* 0x000000e000004947 */ /* 0x000fea0003800000 */
[----:B-12-4-:R-:W-:Y:S01]  /*7110*/  SHF.R.S32.HI R5, RZ, 0x1f, R117 ;  /* 0x0000001fff057819 */ /* 0x016fe20000011475 */
[----:B------:R-:W-:Y:S01]  /*7120*/  IMAD.WIDE R8, R227, 0x2, R2 ;  /* 0x00000002e3087825 */ /* 0x000fe200078e0202 */
        /* <DEDUP_REMOVED lines=12> */
.L_x_441:
[----:B-12-4-:R-:W-:Y:S05]  /*71f0*/  BSYNC B0 ;  /* 0x0000000000007941 */ /* 0x016fea0003800000 */
.L_x_440:
        /* <DEDUP_REMOVED lines=20> */
.L_x_443:
[----:B------:R-:W-:Y:S05]  /*7340*/  BSYNC B0 ;  /* 0x0000000000007941 */ /* 0x000fea0003800000 */
.L_x_442:
        /* <DEDUP_REMOVED lines=20> */
.L_x_445:
[----:B------:R-:W-:Y:S05]  /*7490*/  BSYNC B0 ;  /* 0x0000000000007941 */ /* 0x000fea0003800000 */
.L_x_444:
[----:B--2---:R-:W2:Y:S04]  /*74a0*/  LDL R16, [R1+0x14] ;  /* 0x0000140001107983 */ /* 0x004ea80000100800 */
[----:B---3--:R-:W3:Y:S04]  /*74b0*/  LDL R9, [R1+0x3c] ;  /* 0x00003c0001097983 */ /* 0x008ee80000100800 */
[----:B------:R-:W-:Y:S04]  /*74c0*/  SHFL.IDX PT, R2, R13, 0x3, 0x1c1f ;  /* 0x007c1f000d027f89 */ /* 0x000fe800000e0000 */
[----:B----4-:R-:W4:Y:S01]  /*74d0*/  SHFL.IDX PT, R3, R12, 0x3, 0x1c1f ;  /* 0x007c1f000c037f89 */ /* 0x010f2200000e0000 */
[----:B------:R-:W-:-:S04]  /*74e0*/  IADD3 R0, R11, 0x60, RZ ;  /* 0x000000600b007810 */ /* 0x000fc80007ffe0ff */
[----:B------:R-:W-:Y:S01]  /*74f0*/  ISETP.GE.AND P0, PT, R0, R31, PT ;  /* 0x0000001f0000720c */ /* 0x000fe20003f06270 */
[----:B------:R-:W-:-:S05]  /*7500*/  IMAD.MOV.U32 R5, RZ, RZ, c[0x0][0x2b8] ;  /* 0x0000ae00ff057624 */ /* 0x000fca00078e00ff */
[----:B------:R-:W-:-:S07]  /*7510*/  ISETP.NE.AND P4, PT, R5, 0x1, PT ;  /* 0x000000010500780c */ /* 0x000fce0003f85270 */
[----:B------:R-:W-:Y:S01]  /*7520*/  @!P0 IMAD.SHL.U32 R11, R222, 0x2, RZ ;  /* 0x00000002de0b8824 */ /* 0x000fe200078e00ff */
[----:B------:R-:W-:Y:S01]  /*7530*/  @!P0 SHF.R.S32.HI R5, RZ, 0x1f, R117 ;  /* 0x0000001fff058819 */ /* 0x000fe20000011475 */
[----:B----4-:R-:W-:Y:S01]  /*7540*/  @!P0 IMAD.WIDE R6, R227, 0x2, R2 ;  /* 0x00000002e3068825 */ /* 0x010fe200078e0202 */
[----:B-----5:R-:W-:-:S04]  /*7550*/  SHF.R.S32.HI R8, RZ, 0x1f, R14 ;  /* 0x0000001fff087819 */ /* 0x020fc8000001140e */
[----:B------:R-:W-:Y:S01]  /*7560*/  @!PT LDS RZ, [RZ] ;  /* 0x00000000fffff984 */ /* 0x000fe20000000800 */
[----:B------:R4:W-:Y:S01]  /*7570*/  @!P0 LDGSTS.E.BYPASS.LTC128B.128 [R11+0x7880], [R6.64], !P1 ;  /* 0x07880000060b8fae */ /* 0x0009e2000c901d4c */
[----:B------:R-:W-:-:S04]  /*7580*/  IMAD.MOV.U32 R120, RZ, RZ, 0x30 ;  /* 0x00000030ff787424 */ /* 0x000fc800078e00ff */
[----:B------:R-:W-:-:S04]  /*7590*/  IMAD R123, R247, R120, -0x30 ;  /* 0xffffffd0f77b7424 */ /* 0x000fc800078e0278 */
[----:B------:R-:W-:Y:S01]  /*75a0*/  IMAD.IADD R0, R15, 0x1, R123 ;  /* 0x000000010f007824 */ /* 0x000fe200078e027b */
[----:B----4-:R-:W-:Y:S01]  /*75b0*/  @!P0 LEA.HI R6, R5, R117, RZ, 0x3 ;  /* 0x0000007505068211 */ /* 0x010fe200078f18ff */
[----:B------:R-:W-:-:S03]  /*75c0*/  IMAD R5, R8, c[0x0][0x2b0], RZ ;  /* 0x0000ac0008057a24 */ /* 0x000fc600078e02ff */
[----:B------:R-:W-:Y:S02]  /*75d0*/  @!P0 LOP3.LUT R6, R6, 0xfffffff8, RZ, 0xc0, !PT ;  /* 0xfffffff806068812 */ /* 0x000fe400078ec0ff */
[----:B------:R-:W-:-:S03]  /*75e0*/  @!P0 SHF.R.S32.HI R8, RZ, 0x1f, R116 ;  /* 0x0000001fff088819 */ /* 0x000fc60000011474 */
[----:B------:R-:W-:Y:S01]  /*75f0*/  @!P0 IMAD.WIDE R6, R6, 0x2, R2 ;  /* 0x0000000206068825 */ /* 0x000fe200078e0202 */
[----:B------:R-:W-:-:S04]  /*7600*/  @!P0 LEA.HI R8, R8, R116, RZ, 0x3 ;  /* 0x0000007408088211 */ /* 0x000fc800078f18ff */
[----:B------:R4:W-:Y:S01]  /*7610*/  @!P0 LDGSTS.E.BYPASS.LTC128B.128 [R11+0x9880], [R6.64], !P2 ;  /* 0x09880000060b8fae */ /* 0x0009e2000d101d4c */
[C---:B------:R-:W-:Y:S02]  /*7620*/  IMAD R10, R14.reuse, c[0x0][0x2b4], R5 ;  /* 0x0000ad000e0a7a24 */ /* 0x040fe400078e0205 */
[----:B------:R-:W-:Y:S01]  /*7630*/  IMAD.WIDE.U32 R18, R14, c[0x0][0x2b0], RZ ;  /* 0x0000ac000e127a25 */ /* 0x000fe200078e00ff */
[----:B----4-:R-:W-:-:S05]  /*7640*/  @!P0 LOP3.LUT R7, R8, 0xfffffff8, RZ, 0xc0, !PT ;  /* 0xfffffff808078812 */ /* 0x010fca00078ec0ff */
[----:B------:R-:W-:-:S05]  /*7650*/  @!P0 IMAD.WIDE R2, R7, 0x2, R2 ;  /* 0x0000000207028825 */ /* 0x000fca00078e0202 */
[----:B------:R4:W-:Y:S04]  /*7660*/  @!P0 LDGSTS.E.BYPASS.LTC128B.128 [R11+0xb880], [R2.64], !P3 ;  /* 0x0b880000020b8fae */ /* 0x0009e8000d901d4c */
[----:B------:R-:W0:Y:S01]  /*7670*/  LDGDEPBAR ;  /* 0x00000000000079af */ /* 0x000e220000000000 */
[----:B-1----:R-:W-:Y:S02]  /*7680*/  IMAD.IADD R12, R19, 0x1, R10 ;  /* 0x00000001130c7824 */ /* 0x002fe400078e020a */
[----:B------:R-:W-:Y:S01]  /*7690*/  IMAD.MOV.U32 R224, RZ, RZ, RZ ;  /* 0x000000ffffe07224 */ /* 0x000fe200078e00ff */
[C---:B--2---:R-:W-:Y:S01]  /*76a0*/  ISETP.GE.AND P1, PT, R0.reuse, R16, PT ;  /* 0x000000100000720c */ /* 0x044fe20003f26270 */
[----:B---3--:R-:W-:-:S03]  /*76b0*/  IMAD.IADD R9, R0, 0x1, R9 ;  /* 0x0000000100097824 */ /* 0x008fc600078e0209 */
[----:B------:R-:W-:Y:S01]  /*76c0*/  ISETP.GT.OR P1, PT, R15, 0x2f, P1 ;  /* 0x0000002f0f00780c */ /* 0x000fe20000f24670 */
[----:B------:R-:W-:-:S04]  /*76d0*/  @P4 IMAD.HI.U32 R5, R9, c[0x0][0x2bc], RZ ;  /* 0x0000af0009054a27 */ /* 0x000fc800078e00ff */
[----:B------:R-:W-:Y:S01]  /*76e0*/  IMAD.MOV.U32 R0, RZ, RZ, R9 ;  /* 0x000000ffff007224 */ /* 0x000fe200078e0009 */
[----:B------:R-:W-:Y:S01]  /*76f0*/  @P4 SHF.R.U32.HI R0, RZ, c[0x0][0x2c0], R5 ;  /* 0x0000b000ff004a19 */ /* 0x000fe20000011605 */
[----:B------:R-:W-:Y:S06]  /*7700*/  BAR.SYNC.DEFER_BLOCKING 0x0 ;  /* 0x0000000000007b1d */ /* 0x000fec0000010000 */
[----:B------:R-:W-:-:S04]  /*7710*/  @!P1 IADD3 R5, P2, R0, R18, RZ ;  /* 0x0000001200059210 */ /* 0x000fc80007f5e0ff */
[----:B------:R-:W-:Y:S02]  /*7720*/  @!P1 LEA.HI.X.SX32 R8, R0, R12, 0x1, P2 ;  /* 0x0000000c00089211 */ /* 0x000fe400010f0eff */
[----:B------:R-:W-:-:S04]  /*7730*/  @!P1 LEA R6, P2, R5, c[0x0][0x2a0], 0x2 ;  /* 0x0000a80005069a11 */ /* 0x000fc800078410ff */
[----:B------:R-:W-:-:S05]  /*7740*/  @!P1 LEA.HI.X R7, R5, c[0x0][0x2a4], R8, 0x2, P2 ;  /* 0x0000a90005079a11 */ /* 0x000fca00010f1408 */
[----:B------:R1:W2:Y:S01]  /*7750*/  @!P1 LDG.E R224, [R6.64] ;  /* 0x0000000c06e09981 */ /* 0x0002a2000c1e1900 */
[----:B------:R-:W-:-:S04]  /*7760*/  IMAD.MOV R0, RZ, RZ, -R0 ;  /* 0x000000ffff007224 */ /* 0x000fc800078e0a00 */
[----:B------:R-:W-:-:S05]  /*7770*/  IMAD R226, R0, c[0x0][0x2b8], R9 ;  /* 0x0000ae0000e27a24 */ /* 0x000fca00078e0209 */
[----:B------:R-:W-:Y:S01]  /*7780*/  SHF.R.S32.HI R110, RZ, 0x1f, R226 ;  /* 0x0000001fff6e7819 */ /* 0x000fe200000114e2 */
[----:B----4-:R-:W-:-:S04]  /*7790*/  IMAD.WIDE.U32 R2, R226, c[0x0][0x1e0], RZ ;  /* 0x00007800e2027a25 */ /* 0x010fc800078e00ff */
[----:B------:R-:W-:-:S04]  /*77a0*/  IMAD R0, R110, c[0x0][0x1e0], RZ ;  /* 0x000078006e007a24 */ /* 0x000fc800078e02ff */
[----:B------:R-:W-:Y:S01]  /*77b0*/  IMAD R0, R226, c[0x0][0x1e4], R0 ;  /* 0x00007900e2007a24 */ /* 0x000fe200078e0200 */
[----:B------:R-:W-:Y:S03]  /*77c0*/  STL.64 [R1+0x30], R18 ;  /* 0x0000301201007387 */ /* 0x000fe60000100a00 */
[----:B------:R-:W-:Y:S02]  /*77d0*/  IMAD.IADD R3, R3, 0x1, R0 ;  /* 0x0000000103037824 */ /* 0x000fe400078e0200 */
[----:B------:R-:W-:Y:S01]  /*77e0*/  IMAD R0, R48, c[0x0][0x1e8], RZ ;  /* 0x00007a0030007a24 */ /* 0x000fe200078e02ff */
[----:B------:R3:W-:Y:S01]  /*77f0*/  STL [R1+0x38], R12 ;  /* 0x0000380c01007387 */ /* 0x0007e20000100800 */
[----:B------:R-:W-:Y:S02]  /*7800*/  IMAD R120, R247, -0x30, R120 ;  /* 0xffffffd0f7787824 */ /* 0x000fe400078e0278 */
[----:B------:R-:W-:-:S02]  /*7810*/  IMAD R0, R29, c[0x0][0x1ec], R0 ;  /* 0x00007b001d007a24 */ /* 0x000fc400078e0200 */
[----:B------:R-:W-:-:S05]  /*7820*/  IMAD.IADD R122, R16, 0x1, R120 ;  /* 0x00000001107a7824 */ /* 0x000fca00078e0278 */
[----:B-1----:R-:W-:Y:S01]  /*7830*/  IMNMX R6, R122, 0x30, PT ;  /* 0x000000307a067817 */ /* 0x002fe20003800200 */
[----:B---3--:R-:W-:-:S04]  /*7840*/  IMAD.WIDE.U32 R12, R29, c[0x0][0x1e8], RZ ;  /* 0x00007a001d0c7a25 */ /* 0x008fc800078e00ff */
[----:B------:R-:W-:Y:S02]  /*7850*/  IMAD.IADD R10, R13, 0x1, R0 ;  /* 0x000000010d0a7824 */ /* 0x000fe400078e0200 */
[----:B------:R-:W-:Y:S01]  /*7860*/  IMAD.IADD R14, R6, 0x1, -R118 ;  /* 0x00000001060e7824 */ /* 0x000fe200078e0a76 */
[----:B------:R-:W-:Y:S02]  /*7870*/  LOP3.LUT R153, R153, 0xfffff7ff, RZ, 0xc0, !PT ;  /* 0xfffff7ff99997812 */ /* 0x000fe400078ec0ff */
[----:B------:R-:W-:Y:S02]  /*7880*/  ISETP.GE.AND P2, PT, R227, c[0x0][0x1d4], PT ;  /* 0x00007500e3007a0c */ /* 0x000fe40003f46270 */
[----:B------:R-:W-:Y:S02]  /*7890*/  @P4 LOP3.LUT R153, R153, 0x800, RZ, 0xfc, !PT ;  /* 0x0000080099994812 */ /* 0x000fe400078efcff */
[----:B------:R-:W-:Y:S02]  /*78a0*/  ISETP.GE.AND P6, PT, R117, c[0x0][0x1d4], PT ;  /* 0x0000750075007a0c */ /* 0x000fe40003fc6270 */
[----:B------:R-:W-:-:S02]  /*78b0*/  ISETP.GE.AND P4, PT, R116, c[0x0][0x1d4], PT ;  /* 0x0000750074007a0c */ /* 0x000fc40003f86270 */
[----:B------:R-:W-:-:S05]  /*78c0*/  LOP3.LUT R153, R153, 0xfffffdff, RZ, 0xc0, !PT ;  /* 0xfffffdff99997812 */ /* 0x000fca00078ec0ff */
[----:B------:R-:W-:-:S04]  /*78d0*/  @P2 LOP3.LUT R153, R153, 0x200, RZ, 0xfc, !PT ;  /* 0x0000020099992812 */ /* 0x000fc800078efcff */
[----:B------:R-:W-:-:S04]  /*78e0*/  LOP3.LUT R153, R153, 0xfffffeff, RZ, 0xc0, !PT ;  /* 0xfffffeff99997812 */ /* 0x000fc800078ec0ff */
[----:B------:R-:W-:-:S04]  /*78f0*/  @P6 LOP3.LUT R153, R153, 0x100, RZ, 0xfc, !PT ;  /* 0x0000010099996812 */ /* 0x000fc800078efcff */
[----:B------:R-:W-:-:S04]  /*7900*/  LOP3.LUT R153, R153, 0xffffff7f, RZ, 0xc0, !PT ;  /* 0xffffff7f99997812 */ /* 0x000fc800078ec0ff */
[----:B------:R-:W-:-:S04]  /*7910*/  @P4 LOP3.LUT R153, R153, 0x80, RZ, 0xfc, !PT ;  /* 0x0000008099994812 */ /* 0x000fc800078efcff */
[----:B------:R-:W-:Y:S01]  /*7920*/  LOP3.LUT R153, R153, 0xffffffbf, RZ, 0xc0, !PT ;  /* 0xffffffbf99997812 */ /* 0x000fe200078ec0ff */
[----:B------:R-:W-:Y:S01]  /*7930*/  IMAD.WIDE.U32 R128, R29, c[0x0][0x210], RZ ;  /* 0x000084001d807a25 */ /* 0x000fe200078e00ff */
[----:B------:R-:W-:Y:S02]  /*7940*/  IADD3 R125, R247, -0x1, RZ ;  /* 0xfffffffff77d7810 */ /* 0x000fe40007ffe0ff */
        /* <DEDUP_REMOVED lines=8> */
[----:B------:R-:W-:Y:S01]  /*79d0*/  ISETP.GE.AND P0, PT, R14, 0x1, PT ;  /* 0x000000010e00780c */ /* 0x000fe20003f06270 */
[----:B------:R-:W-:Y:S04]  /*79e0*/  SHFL.IDX PT, R2, R13, RZ, 0x1c1f ;  /* 0x001c1fff0d027589 */ /* 0x000fe800000e0000 */
[----:B------:R-:W1:Y:S08]  /*79f0*/  SHFL.IDX PT, R3, R12, RZ, 0x1c1f ;  /* 0x001c1fff0c037589 */ /* 0x000e7000000e0000 */
[----:B------:R-:W-:-:S02]  /*7a00*/  @P0 SHF.R.S32.HI R5, RZ, 0x1f, R117 ;  /* 0x0000001fff050819 */ /* 0x000fc40000011475 */
[----:B------:R-:W-:Y:S02]  /*7a10*/  @P0 SHF.R.S32.HI R0, RZ, 0x1f, R116 ;  /* 0x0000001fff000819 */ /* 0x000fe40000011474 */
[----:B------:R-:W-:Y:S02]  /*7a20*/  @P0 LEA.HI R5, R5, R117, RZ, 0x3 ;  /* 0x0000007505050211 */ /* 0x000fe400078f18ff */
[----:B------:R-:W-:Y:S02]  /*7a30*/  @P0 LEA.HI R0, R0, R116, RZ, 0x3 ;  /* 0x0000007400000211 */ /* 0x000fe400078f18ff */
[----:B------:R-:W-:Y:S02]  /*7a40*/  @P0 LOP3.LUT R8, R5, 0xfffffff8, RZ, 0xc0, !PT ;  /* 0xfffffff805080812 */ /* 0x000fe400078ec0ff */
[----:B------:R-:W-:Y:S01]  /*7a50*/  @P0 LOP3.LUT R0, R0, 0xfffffff8, RZ, 0xc0, !PT ;  /* 0xfffffff800000812 */ /* 0x000fe200078ec0ff */
[----:B------:R-:W-:Y:S02]  /*7a60*/  @P0 IMAD.SHL.U32 R5, R222, 0x2, RZ ;  /* 0x00000002de050824 */ /* 0x000fe400078e00ff */
[----:B-1----:R-:W-:-:S04]  /*7a70*/  @P0 IMAD.WIDE R10, R227, 0x2, R2 ;  /* 0x00000002e30a0825 */ /* 0x002fc800078e0202 */
[--C-:B------:R-:W-:Y:S01]  /*7a80*/  @P0 IMAD.WIDE R8, R8, 0x2, R2.reuse ;  /* 0x0000000208080825 */ /* 0x100fe200078e0202 */
[----:B------:R-:W-:Y:S01]  /*7a90*/  @!PT LDS RZ, [RZ] ;  /* 0x00000000fffff984 */ /* 0x000fe20000000800 */
[----:B------:R1:W-:Y:S03]  /*7aa0*/  @P0 LDGSTS.E.BYPASS.LTC128B.128 [R5+0x3c80], [R10.64], !P2 ;  /* 0x03c800000a050fae */ /* 0x0003e6000d101d4c */
[----:B------:R-:W-:Y:S01]  /*7ab0*/  @P0 IMAD.WIDE R6, R0, 0x2, R2 ;  /* 0x0000000200060825 */ /* 0x000fe200078e0202 */
[----:B------:R1:W-:Y:S04]  /*7ac0*/  @P0 LDGSTS.E.BYPASS.LTC128B.128 [R5+0x4880], [R8.64], !P6 ;  /* 0x0488000008050fae */ /* 0x0003e8000f101d4c */
[----:B------:R1:W-:Y:S01]  /*7ad0*/  @P0 LDGSTS.E.BYPASS.LTC128B.128 [R5+0x5480], [R6.64], !P4 ;  /* 0x0548000006050fae */ /* 0x0003e2000e101d4c */
[----:B------:R-:W-:-:S03]  /*7ae0*/  ISETP.GE.AND P0, PT, R14, 0x21, PT ;  /* 0x000000210e00780c */ /* 0x000fc60003f06270 */
[----:B------:R-:W-:Y:S04]  /*7af0*/  SHFL.IDX PT, R2, R13, 0x1, 0x1c1f ;  /* 0x003c1f000d027f89 */ /* 0x000fe800000e0000 */
[----:B------:R-:W2:Y:S06]  /*7b00*/  SHFL.IDX PT, R3, R12, 0x1, 0x1c1f ;  /* 0x003c1f000c037f89 */ /* 0x000eac00000e0000 */
[----:B------:R-:W-:-:S02]  /*7b10*/  @P0 SHF.R.S32.HI R0, RZ, 0x1f, R116 ;  /* 0x0000001fff000819 */ /* 0x000fc40000011474 */
[----:B-1----:R-:W-:-:S04]  /*7b20*/  @P0 SHF.R.S32.HI R5, RZ, 0x1f, R117 ;  /* 0x0000001fff050819 */ /* 0x002fc80000011475 */
[----:B------:R-:W-:Y:S02]  /*7b30*/  @P0 LEA.HI R6, R5, R117, RZ, 0x3 ;  /* 0x0000007505060211 */ /* 0x000fe400078f18ff */
[----:B------:R-:W-:Y:S02]  /*7b40*/  @P0 LEA.HI R5, R0, R116, RZ, 0x3 ;  /* 0x0000007400050211 */ /* 0x000fe400078f18ff */
[----:B------:R-:W-:Y:S02]  /*7b50*/  @P0 LOP3.LUT R6, R6, 0xfffffff8, RZ, 0xc0, !PT ;  /* 0xfffffff806060812 */ /* 0x000fe400078ec0ff */
[----:B------:R-:W-:Y:S01]  /*7b60*/  @P0 LOP3.LUT R5, R5, 0xfffffff8, RZ, 0xc0, !PT ;  /* 0xfffffff805050812 */ /* 0x000fe200078ec0ff */
[----:B------:R-:W-:Y:S02]  /*7b70*/  @P0 IMAD.SHL.U32 R0, R222, 0x2, RZ ;  /* 0x00000002de000824 */ /* 0x000fe400078e00ff */
[----:B--2---:R-:W-:-:S04]  /*7b80*/  @P0 IMAD.WIDE R8, R227, 0x2, R2 ;  /* 0x00000002e3080825 */ /* 0x004fc800078e0202 */
[--C-:B------:R-:W-:Y:S01]  /*7b90*/  @P0 IMAD.WIDE R6, R6, 0x2, R2.reuse ;  /* 0x0000000206060825 */ /* 0x100fe200078e0202 */
[----:B------:R1:W-:Y:S03]  /*7ba0*/  @P0 LDGSTS.E.BYPASS.LTC128B.128 [R0+0x4480], [R8.64], !P2 ;  /* 0x0448000008000fae */ /* 0x0003e6000d101d4c */
[----:B------:R-:W-:Y:S01]  /*7bb0*/  @P0 IMAD.WIDE R2, R5, 0x2, R2 ;  /* 0x0000000205020825 */ /* 0x000fe200078e0202 */
[----:B------:R1:W-:Y:S04]  /*7bc0*/  @P0 LDGSTS.E.BYPASS.LTC128B.128 [R0+0x5080], [R6.64], !P6 ;  /* 0x0508000006000fae */ /* 0x0003e8000f101d4c */
[----:B------:R1:W-:Y:S01]  /*7bd0*/  @P0 LDGSTS.E.BYPASS.LTC128B.128 [R0+0x5c80], [R2.64], !P4 ;  /* 0x05c8000002000fae */ /* 0x0003e2000e101d4c */
[----:B------:R-:W-:-:S02]  /*7be0*/  ISETP.GT.AND P0, PT, R15, 0x2f, PT ;  /* 0x0000002f0f00780c */ /* 0x000fc40003f04270 */
[----:B------:R-:W-:Y:S01]  /*7bf0*/  SHF.R.S32.HI R5, RZ, 0x1f, R115 ;  /* 0x0000001fff057819 */ /* 0x000fe20000011473 */
[----:B------:R-:W0:Y:S10]  /*7c00*/  LDGDEPBAR ;  /* 0x00000000000079af */ /* 0x000e340000000000 */
[----:B------:R-:W-:-:S02]  /*7c10*/  @P0 LOP3.LUT R153, R153, 0x40, RZ, 0xfc, !PT ;  /* 0x0000004099990812 */ /* 0x000fc400078efcff */
[----:B------:R-:W-:Y:S01]  /*7c20*/  ISETP.LT.AND P0, PT, RZ, c[0x0][0x27c], PT ;  /* 0x00009f00ff007a0c */ /* 0x000fe20003f01270 */
[----:B-1----:R-:W-:Y:S01]  /*7c30*/  IMAD R0, R48, c[0x0][0x210], RZ ;  /* 0x0000840030007a24 */ /* 0x002fe200078e02ff */
[----:B------:R-:W-:-:S03]  /*7c40*/  LEA.HI R2, R5, R115, RZ, 0x4 ;  /* 0x0000007305027211 */ /* 0x000fc600078f20ff */
[----:B------:R-:W-:Y:S01]  /*7c50*/  IMAD R0, R29, c[0x0][0x214], R0 ;  /* 0x000085001d007a24 */ /* 0x000fe200078e0200 */
[----:B------:R-:W-:-:S03]  /*7c60*/  SHF.R.S32.HI R92, RZ, 0x4, R2 ;  /* 0x00000004ff5c7819 */ /* 0x000fc60000011402 */
[----:B------:R-:W-:-:S04]  /*7c70*/  IMAD.IADD R119, R129, 0x1, R0 ;  /* 0x0000000181777824 */ /* 0x000fc800078e0200 */
[----:B------:R-:W-:Y:S05]  /*7c80*/  @P0 BRA `(.L_x_446) ;  /* 0x0000002000000947 */ /* 0x000fea0003800000 */
[----:B------:R-:W-:-:S04]  /*7c90*/  DEPBAR.LE SB0, 0x1 ;  /* 0x000080400000791a */ /* 0x000fc80000000000 */
[----:B------:R-:W-:Y:S05]  /*7ca0*/  BRA `(.L_x_447) ;  /* 0x0000719000007947 */ /* 0x000fea0003800000 */
.L_x_446:
[----:B------:R-:W-:Y:S01]  /*7cb0*/  ULDC.U8 UR4, c[0x0][0x298] ;  /* 0x0000a60000047ab9 */ /* 0x000fe20000000000 */
[----:B------:R-:W-:Y:S01]  /*7cc0*/  SHF.R.S32.HI R0, RZ, 0x1f, R157 ;  /* 0x0000001fff007819 */ /* 0x000fe2000001149d */
[----:B------:R-:W-:Y:S01]  /*7cd0*/  IMAD.WIDE.U32 R10, R157, c[0x0][0x280], RZ ;  /* 0x0000a0009d0a7a25 */ /* 0x000fe200078e00ff */
[----:B------:R-:W-:Y:S01]  /*7ce0*/  ISETP.NE.AND P0, PT, RZ, UR4, PT ;  /* 0x00000004ff007c0c */ /* 0x000fe2000bf05270 */
[----:B------:R-:W-:Y:S01]  /*7cf0*/  BSSY B2, `(.L_x_447) ;  /* 0x0000714000027945 */ /* 0x000fe20003800000 */
[-C--:B------:R-:W-:Y:S01]  /*7d00*/  LEA.HI R3, R115, R115.reuse, RZ, 0x1 ;  /* 0x0000007373037211 */ /* 0x080fe200078f08ff */
[C---:B------:R-:W-:Y:S02]  /*7d10*/  IMAD R2, R0.reuse, c[0x0][0x280], RZ ;  /* 0x0000a00000027a24 */ /* 0x040fe400078e02ff */
[----:B------:R-:W-:Y:S01]  /*7d20*/  IMAD R0, R0, c[0x0][0x290], RZ ;  /* 0x0000a40000007a24 */ /* 0x000fe200078e02ff */
[----:B------:R-:W-:Y:S01]  /*7d30*/  SHF.R.S32.HI R60, RZ, 0x1, R3 ;  /* 0x00000001ff3c7819 */ /* 0x000fe20000011403 */
[----:B------:R-:W-:Y:S01]  /*7d40*/  IMAD R2, R157, c[0x0][0x284], R2 ;  /* 0x0000a1009d027a24 */ /* 0x000fe200078e0202 */
[----:B------:R-:W-:Y:S01]  /*7d50*/  LOP3.LUT R3, R3, 0xfffffffe, RZ, 0xc0, !PT ;  /* 0xfffffffe03037812 */ /* 0x000fe200078ec0ff */
[C---:B------:R-:W-:Y:S01]  /*7d60*/  IMAD R0, R157.reuse, c[0x0][0x294], R0 ;  /* 0x0000a5009d007a24 */ /* 0x040fe200078e0200 */
[----:B------:R-:W-:Y:S01]  /*7d70*/  IADD3 R30, R196, R60, RZ ;  /* 0x0000003cc41e7210 */ /* 0x000fe20007ffe0ff */
[----:B------:R-:W-:Y:S01]  /*7d80*/  IMAD.WIDE.U32 R8, R157, c[0x0][0x290], RZ ;  /* 0x0000a4009d087a25 */ /* 0x000fe200078e00ff */
[----:B------:R-:W-:-:S02]  /*7d90*/  IADD3 R48, -R3, R115, RZ ;  /* 0x0000007303307210 */ /* 0x000fc40007ffe1ff */
[----:B------:R-:W-:Y:S01]  /*7da0*/  IADD3 R7, R2, R11, RZ ;  /* 0x0000000b02077210 */ /* 0x000fe20007ffe0ff */
[----:B------:R-:W-:Y:S01]  /*7db0*/  IMAD.IADD R3, R0, 0x1, R9 ;  /* 0x0000000100037824 */ /* 0x000fe200078e0209 */
[C---:B------:R-:W-:Y:S01]  /*7dc0*/  SHF.L.U32 R61, R48.reuse, 0x3, RZ ;  /* 0x00000003303d7819 */ /* 0x040fe200000006ff */
[----:B------:R-:W-:Y:S01]  /*7dd0*/  IMAD R0, R48, 0x40, R30 ;  /* 0x0000004030007824 */ /* 0x000fe200078e021e */
[----:B------:R-:W-:Y:S05]  /*7de0*/  @!P0 BRA `(.L_x_448) ;  /* 0x0000364000008947 */ /* 0x000fea0003800000 */
[----:B------:R-:W-:Y:S01]  /*7df0*/  @P5 IMAD.HI.U32 R2, R0, c[0x0][0x2c8], RZ ;  /* 0x0000b20000025a27 */ /* 0x000fe200078e00ff */
[----:B------:R-:W-:Y:S01]  /*7e00*/  MOV R6, R10 ;  /* 0x0000000a00067202 */ /* 0x000fe20000000f00 */
[----:B------:R-:W-:Y:S01]  /*7e10*/  BSSY B0, `(.L_x_449) ;  /* 0x0000062000007945 */ /* 0x000fe20003800000 */
[----:B------:R-:W-:Y:S01]  /*7e20*/  CS2R R68, SRZ ;  /* 0x0000000000447805 */ /* 0x000fe2000001ff00 */
[----:B------:R-:W-:Y:S01]  /*7e30*/  IMAD.SHL.U32 R16, R48, 0x4, RZ ;  /* 0x0000000430107824 */ /* 0x000fe200078e00ff */
[----:B------:R-:W-:Y:S01]  /*7e40*/  @P5 SHF.R.U32.HI R0, RZ, c[0x0][0x2cc], R2 ;  /* 0x0000b300ff005a19 */ /* 0x000fe20000011602 */
[----:B------:R-:W-:Y:S01]  /*7e50*/  CS2R R40, SRZ ;  /* 0x0000000000287805 */ /* 0x000fe2000001ff00 */
[----:B------:R-:W-:Y:S01]  /*7e60*/  CS2R R36, SRZ ;  /* 0x0000000000247805 */ /* 0x000fe2000001ff00 */
[----:B------:R-:W-:Y:S01]  /*7e70*/  CS2R R32, SRZ ;  /* 0x0000000000207805 */ /* 0x000fe2000001ff00 */
[----:B------:R-:W-:Y:S01]  /*7e80*/  SHF.R.S32.HI R5, RZ, 0x1f, R0 ;  /* 0x0000001fff057819 */ /* 0x000fe20000011400 */
[----:B------:R-:W-:Y:S01]  /*7e90*/  IMAD.WIDE.U32 R6, R0, c[0x0][0x280], R6 ;  /* 0x0000a00000067a25 */ /* 0x000fe200078e0006 */
[----:B------:R-:W-:Y:S01]  /*7ea0*/  CS2R R26, SRZ ;  /* 0x00000000001a7805 */ /* 0x000fe2000001ff00 */
[----:B------:R-:W-:Y:S01]  /*7eb0*/  CS2R R22, SRZ ;  /* 0x0000000000167805 */ /* 0x000fe2000001ff00 */
[----:B------:R-:W-:Y:S01]  /*7ec0*/  CS2R R12, SRZ ;  /* 0x00000000000c7805 */ /* 0x000fe2000001ff00 */
[C---:B------:R-:W-:Y:S01]  /*7ed0*/  IMAD R2, R5.reuse, c[0x0][0x280], RZ ;  /* 0x0000a00005027a24 */ /* 0x040fe200078e02ff */
[----:B------:R-:W-:Y:S01]  /*7ee0*/  LEA R18, P0, R6, c[0x0][0x270], 0x1 ;  /* 0x00009c0006127a11 */ /* 0x000fe200078008ff */
[----:B------:R-:W-:Y:S01]  /*7ef0*/  IMAD R5, R5, c[0x0][0x290], RZ ;  /* 0x0000a40005057a24 */ /* 0x000fe200078e02ff */
[----:B------:R-:W-:Y:S01]  /*7f00*/  CS2R R42, SRZ ;  /* 0x00000000002a7805 */ /* 0x000fe2000001ff00 */
[----:B------:R-:W-:Y:S01]  /*7f10*/  IMAD R2, R0, c[0x0][0x284], R2 ;  /* 0x0000a10000027a24 */ /* 0x000fe200078e0202 */
[----:B------:R-:W-:Y:S01]  /*7f20*/  CS2R R38, SRZ ;  /* 0x0000000000267805 */ /* 0x000fe2000001ff00 */
[----:B------:R-:W-:Y:S01]  /*7f30*/  CS2R R34, SRZ ;  /* 0x0000000000227805 */ /* 0x000fe2000001ff00 */
[----:B------:R-:W-:Y:S01]  /*7f40*/  CS2R R28, SRZ ;  /* 0x00000000001c7805 */ /* 0x000fe2000001ff00 */
[----:B------:R-:W-:Y:S01]  /*7f50*/  CS2R R24, SRZ ;  /* 0x0000000000187805 */ /* 0x000fe2000001ff00 */
[----:B------:R-:W-:Y:S01]  /*7f60*/  IADD3 R2, R7, R2, RZ ;  /* 0x0000000207027210 */ /* 0x000fe20007ffe0ff */
[----:B------:R-:W-:-:S03]  /*7f70*/  CS2R R20, SRZ ;  /* 0x0000000000147805 */ /* 0x000fc6000001ff00 */
[----:B------:R-:W-:Y:S01]  /*7f80*/  LEA.HI.X R17, R6, c[0x0][0x274], R2, 0x1, P0 ;  /* 0x00009d0006117a11 */ /* 0x000fe200000f0c02 */
[----:B------:R-:W-:Y:S02]  /*7f90*/  IMAD.MOV.U32 R2, RZ, RZ, R8 ;  /* 0x000000ffff027224 */ /* 0x000fe400078e0008 */
[----:B------:R1:W2:Y:S02]  /*7fa0*/  SHFL.IDX PT, R8, R18, RZ, 0x1e1f ;  /* 0x001e1fff12087589 */ /* 0x0002a400000e0000 */
[C---:B------:R-:W-:Y:S02]  /*7fb0*/  IMAD.WIDE.U32 R2, R0.reuse, c[0x0][0x290], R2 ;  /* 0x0000a40000027a25 */ /* 0x040fe400078e0002 */
[----:B------:R1:W3:Y:S02]  /*7fc0*/  SHFL.IDX PT, R9, R17, RZ, 0x1e1f ;  /* 0x001e1fff11097589 */ /* 0x0002e400000e0000 */
[----:B------:R-:W-:Y:S01]  /*7fd0*/  IMAD R0, R0, c[0x0][0x294], R5 ;  /* 0x0000a50000007a24 */ /* 0x000fe200078e0205 */
[----:B------:R-:W-:-:S04]  /*7fe0*/  LEA R15, P0, R2, c[0x0][0x288], 0x1 ;  /* 0x0000a200020f7a11 */ /* 0x000fc800078008ff */
[----:B------:R-:W-:Y:S01]  /*7ff0*/  IADD3 R0, R3, R0, RZ ;  /* 0x0000000003007210 */ /* 0x000fe20007ffe0ff */
[----:B------:R1:W4:Y:S03]  /*8000*/  SHFL.IDX PT, R10, R15, RZ, 0x1e1f ;  /* 0x001e1fff0f0a7589 */ /* 0x00032600000e0000 */
[----:B------:R-:W-:Y:S02]  /*8010*/  LEA.HI.X R14, R2, c[0x0][0x28c], R0, 0x1, P0 ;  /* 0x0000a300020e7a11 */ /* 0x000fe400000f0c00 */
[----:B------:R-:W-:-:S03]  /*8020*/  ISETP.GE.AND P0, PT, R30, R31, PT ;  /* 0x0000001f1e00720c */ /* 0x000fc60003f06270 */
[----:B------:R1:W1:Y:S10]  /*8030*/  SHFL.IDX PT, R11, R14, RZ, 0x1e1f ;  /* 0x001e1fff0e0b7589 */ /* 0x00027400000e0000 */
[----:B------:R-:W-:Y:S05]  /*8040*/  @P0 BRA `(.L_x_450) ;  /* 0x000003e000000947 */ /* 0x000fea0003800000 */
[----:B--23--:R-:W-:Y:S01]  /*8050*/  ISETP.GE.AND P0, PT, R16, c[0x0][0x27c], PT ;  /* 0x00009f0010007a0c */ /* 0x00cfe20003f06270 */
[----:B------:R-:W-:Y:S01]  /*8060*/  CS2R R20, SRZ ;  /* 0x0000000000147805 */ /* 0x000fe2000001ff00 */
[----:B------:R-:W-:-:S11]  /*8070*/  CS2R R12, SRZ ;  /* 0x00000000000c7805 */ /* 0x000fd6000001ff00 */
[----:B-1--4-:R-:W-:-:S04]  /*8080*/  @!P0 IMAD.WIDE R2, R16, 0x2, R10 ;  /* 0x0000000210028825 */ /* 0x012fc800078e020a */
[C---:B------:R-:W-:Y:S01]  /*8090*/  @!P0 IMAD.WIDE R6, R16.reuse, 0x2, R8 ;  /* 0x0000000210068825 */ /* 0x040fe200078e0208 */
[----:B------:R1:W5:Y:S04]  /*80a0*/  @!P0 LD.E.64 R20, [R2.64] ;  /* 0x0000000c02148980 */ /* 0x000368000c101b00 */
[----:B------:R2:W5:Y:S01]  /*80b0*/  @!P0 LD.E.64 R12, [R6.64] ;  /* 0x0000000c060c8980 */ /* 0x000562000c101b00 */
[----:B-1----:R-:W-:-:S04]  /*80c0*/  IADD3 R2, R16, 0x8, RZ ;  /* 0x0000000810027810 */ /* 0x002fc80007ffe0ff */
[----:B------:R-:W-:Y:S01]  /*80d0*/  ISETP.GE.AND P0, PT, R2, c[0x0][0x27c], PT ;  /* 0x00009f0002007a0c */ /* 0x000fe20003f06270 */
[----:B------:R-:W-:-:S12]  /*80e0*/  CS2R R24, SRZ ;  /* 0x0000000000187805 */ /* 0x000fd8000001ff00 */
[----:B------:R-:W-:-:S04]  /*80f0*/  @!P0 SHF.R.S32.HI R0, RZ, 0x1f, R2 ;  /* 0x0000001fff008819 */ /* 0x000fc80000011402 */
[----:B------:R-:W-:-:S04]  /*8100*/  @!P0 LEA.HI R0, R0, R2, RZ, 0x2 ;  /* 0x0000000200008211 */ /* 0x000fc800078f10ff */
[----:B------:R-:W-:Y:S01]  /*8110*/  @!P0 LOP3.LUT R0, R0, 0xfffffffc, RZ, 0xc0, !PT ;  /* 0xfffffffc00008812 */ /* 0x000fe200078ec0ff */
[----:B------:R-:W-:-:S04]  /*8120*/  CS2R R22, SRZ ;  /* 0x0000000000167805 */ /* 0x000fc8000001ff00 */
[----:B------:R-:W-:-:S04]  /*8130*/  @!P0 IMAD.WIDE R2, R0, 0x2, R10 ;  /* 0x0000000200028825 */ /* 0x000fc800078e020a */
[----:B--2---:R-:W-:Y:S01]  /*8140*/  @!P0 IMAD.WIDE R6, R0, 0x2, R8 ;  /* 0x0000000200068825 */ /* 0x004fe200078e0208 */
        /* <DEDUP_REMOVED lines=42> */
[----:B--2---:R-:W-:-:S04]  /*83f0*/  @!P0 IMAD.WIDE R6, R0, 0x2, R8 ;  /* 0x0000000200068825 */ /* 0x004fc800078e0208 */
[----:B------:R-:W-:Y:S01]  /*8400*/  @!P0 IMAD.WIDE R2, R0, 0x2, R10 ;  /* 0x0000000200028825 */ /* 0x000fe200078e020a */
[----:B------:R1:W5:Y:S04]  /*8410*/  @!P0 LD.E.64 R40, [R6.64] ;  /* 0x0000000c06288980 */ /* 0x000368000c101b00 */
[----:B------:R1:W5:Y:S02]  /*8420*/  @!P0 LD.E.64 R42, [R2.64] ;  /* 0x0000000c022a8980 */ /* 0x000364000c101b00 */
.L_x_450:
[----:B--23--:R-:W-:Y:S05]  /*8430*/  BSYNC B0 ;  /* 0x0000000000007941 */ /* 0x00cfea0003800000 */
.L_x_449:
[----:B-----5:R-:W-:Y:S01]  /*8440*/  IMAD.MOV.U32 R0, RZ, RZ, R41 ;  /* 0x000000ffff007224 */ /* 0x020fe200078e0029 */
[----:B------:R2:W3:Y:S01]  /*8450*/  SHFL.IDX PT, R9, R17, 0x1, 0x1e1f ;  /* 0x003e1f0011097f89 */ /* 0x0004e200000e0000 */
[----:B-1----:R-:W-:Y:S01]  /*8460*/  IMAD.MOV.U32 R2, RZ, RZ, R40 ;  /* 0x000000ffff027224 */ /* 0x002fe200078e0028 */
[----:B------:R-:W-:Y:S01]  /*8470*/  BSSY B0, `(.L_x_451) ;  /* 0x000007e000007945 */ /* 0x000fe20003800000 */
[----:B------:R-:W-:Y:S01]  /*8480*/  IMAD.MOV.U32 R5, RZ, RZ, R36 ;  /* 0x000000ffff057224 */ /* 0x000fe200078e0024 */
[----:B------:R-:W-:Y:S01]  /*8490*/  PRMT R85, R0, 0x7610, R85 ;  /* 0x0000761000557816 */ /* 0x000fe20000000055 */
        /* <DEDUP_REMOVED lines=37> */
[----:B------:R-:W-:Y:S01]  /*86f0*/  IADD3 R0, R30, 0x40, RZ ;  /* 0x000000401e007810 */ /* 0x000fe20007ffe0ff */
[----:B------:R1:W4:Y:S01]  /*8700*/  SHFL.IDX PT, R8, R18, 0x1, 0x1e1f ;  /* 0x003e1f0012087f89 */ /* 0x00032200000e0000 */
[----:B------:R-:W-:Y:S01]  /*8710*/  PRMT R79, R79, 0x5410, R3 ;  /* 0x000054104f4f7816 */ /* 0x000fe20000000003 */
[----:B------:R-:W-:Y:S01]  /*8720*/  IMAD.MOV.U32 R3, RZ, RZ, R25 ;  /* 0x000000ffff037224 */ /* 0x000fe200078e0019 */
[----:B------:R-:W-:Y:S01]  /*8730*/  ISETP.GE.AND P0, PT, R0, R31, PT ;  /* 0x0000001f0000720c */ /* 0x000fe20003f06270 */
[----:B------:R1:W1:Y:S01]  /*8740*/  SHFL.IDX PT, R11, R14, 0x1, 0x1e1f ;  /* 0x003e1f000e0b7f89 */ /* 0x00026200000e0000 */
[----:B------:R-:W-:Y:S01]  /*8750*/  PRMT R73, R73, 0x5410, R2 ;  /* 0x0000541049497816 */ /* 0x000fe20000000002 */
[----:B------:R-:W-:Y:S01]  /*8760*/  IMAD.MOV.U32 R2, RZ, RZ, R20 ;  /* 0x000000ffff027224 */ /* 0x000fe200078e0014 */
[----:B------:R-:W-:Y:S01]  /*8770*/  PRMT R71, R71, 0x5410, R5 ;  /* 0x0000541047477816 */ /* 0x000fe20000000005 */
[----:B----4-:R4:W1:Y:S01]  /*8780*/  SHFL.IDX PT, R10, R15, 0x1, 0x1e1f ;  /* 0x003e1f000f0a7f89 */ /* 0x01086200000e0000 */
[----:B------:R-:W-:Y:S01]  /*8790*/  PRMT R72, R3, 0x7610, R72 ;  /* 0x0000761003487816 */ /* 0x000fe20000000048 */
[----:B------:R-:W-:Y:S01]  /*87a0*/  CS2R R62, SRZ ;  /* 0x00000000003e7805 */ /* 0x000fe2000001ff00 */
[----:B--2---:R-:W-:Y:S01]  /*87b0*/  PRMT R17, R2, 0x7610, R17 ;  /* 0x0000761002117816 */ /* 0x004fe20000000011 */
        /* <DEDUP_REMOVED lines=11> */
[----:B---3--:R-:W-:Y:S01]  /*8870*/  ISETP.GE.AND P0, PT, R16, c[0x0][0x27c], PT ;  /* 0x00009f0010007a0c */ /* 0x008fe20003f06270 */
[----:B------:R-:W-:Y:S01]  /*8880*/  CS2R R46, SRZ ;  /* 0x00000000002e7805 */ /* 0x000fe2000001ff00 */
[----:B------:R-:W-:-:S11]  /*8890*/  CS2R R44, SRZ ;  /* 0x00000000002c7805 */ /* 0x000fd6000001ff00 */
[----:B-1----:R-:W-:-:S04]  /*88a0*/  @!P0 IMAD.WIDE R2, R16, 0x2, R10 ;  /* 0x0000000210028825 */ /* 0x002fc800078e020a */
        /* <DEDUP_REMOVED lines=58> */
.L_x_452:
[----:B---3--:R-:W-:Y:S05]  /*8c50*/  BSYNC B0 ;  /* 0x0000000000007941 */ /* 0x008fea0003800000 */
.L_x_451:
[----:B------:R-:W-:Y:S01]  /*8c60*/  SHF.R.S32.HI R0, RZ, 0x1f, R118 ;  /* 0x0000001fff007819 */ /* 0x000fe20000011476 */
[----:B------:R-:W-:-:S04]  /*8c70*/  DEPBAR.LE SB0, 0x1 ;  /* 0x000080400000791a */ /* 0x000fc80000000000 */
[----:B------:R-:W-:Y:S01]  /*8c80*/  LEA.HI R0, R0, R118, RZ, 0x2 ;  /* 0x0000007600007211 */ /* 0x000fe200078f10ff */
[----:B------:R-:W-:Y:S01]  /*8c90*/  BSSY B1, `(.L_x_453) ;  /* 0x000015e000017945 */ /* 0x000fe20003800000 */
[----:B-1----:R-:W-:Y:S02]  /*8ca0*/  LEA.HI R2, R60, R60, RZ, 0x1 ;  /* 0x0000003c3c027211 */ /* 0x002fe400078f08ff */
[----:B------:R-:W-:Y:S02]  /*8cb0*/  LOP3.LUT R0, R0, 0xfffffffc, RZ, 0xc0, !PT ;  /* 0xfffffffc00007812 */ /* 0x000fe400078ec0ff */
[----:B------:R-:W-:-:S03]  /*8cc0*/  LOP3.LUT R2, R2, 0x7fffffe, RZ, 0xc0, !PT ;  /* 0x07fffffe02027812 */ /* 0x000fc600078ec0ff */
[----:B------:R-:W-:Y:S02]  /*8cd0*/  IMAD.IADD R3, R118, 0x1, -R0 ;  /* 0x0000000176037824 */ /* 0x000fe400078e0a00 */
[----:B------:R-:W-:Y:S02]  /*8ce0*/  IMAD.IADD R2, R60, 0x1, -R2 ;  /* 0x000000013c027824 */ /* 0x000fe400078e0a02 */
[C---:B------:R-:W-:Y:S01]  /*8cf0*/  IMAD.SHL.U32 R0, R3.reuse, 0x40, RZ ;  /* 0x0000004003007824 */ /* 0x040fe200078e00ff */
[----:B------:R-:W-:Y:S01]  /*8d00*/  BAR.SYNC.DEFER_BLOCKING 0x0 ;  /* 0x0000000000007b1d */ /* 0x000fe20000010000 */
[----:B------:R-:W-:Y:S01]  /*8d10*/  IMAD R2, R92, 0x8, R2 ;  /* 0x000000085c027824 */ /* 0x000fe200078e0202 */
[----:B------:R-:W-:Y:S01]  /*8d20*/  LOP3.LUT P0, RZ, R3, 0x2, RZ, 0xc0, !PT ;  /* 0x0000000203ff7812 */ /* 0x000fe2000780c0ff */
[----:B-----5:R-:W-:Y:S01]  /*8d30*/  IMAD.MOV.U32 R3, RZ, RZ, R62 ;  /* 0x000000ffff037224 */ /* 0x020fe200078e003e */
[----:B------:R-:W-:-:S04]  /*8d40*/  LOP3.LUT R0, R0, 0xc0, RZ, 0xc0, !PT ;  /* 0x000000c000007812 */ /* 0x000fc800078ec0ff */
[----:B------:R-:W-:Y:S02]  /*8d50*/  LOP3.LUT R5, R0, 0x8, R61, 0xf8, !PT ;  /* 0x0000000800057812 */ /* 0x000fe400078ef83d */
[----:B------:R-:W-:Y:S02]  /*8d60*/  SHF.R.U32.HI R0, RZ, 0x3, R0 ;  /* 0x00000003ff007819 */ /* 0x000fe40000011600 */
[----:B------:R-:W-:Y:S01]  /*8d70*/  PRMT R90, R90, 0x5410, R3 ;  /* 0x000054105a5a7816 */ /* 0x000fe20000000003 */
[----:B------:R-:W-:Y:S01]  /*8d80*/  IMAD.MOV.U32 R3, RZ, RZ, R52 ;  /* 0x000000ffff037224 */ /* 0x000fe200078e0034 */
[----:B------:R-:W-:Y:S01]  /*8d90*/  LOP3.LUT R0, R5, R0, RZ, 0x3c, !PT ;  /* 0x0000000005007212 */ /* 0x000fe200078e3cff */
[----:B------:R-:W-:-:S03]  /*8da0*/  IMAD.MOV.U32 R5, RZ, RZ, R69 ;  /* 0x000000ffff057224 */ /* 0x000fc600078e0045 */
[----:B------:R-:W-:Y:S01]  /*8db0*/  PRMT R86, R86, 0x5410, R3 ;  /* 0x0000541056567816 */ /* 0x000fe20000000003 */
[----:B------:R-:W-:Y:S01]  /*8dc0*/  IMAD.U32 R6, R2, 0x20, R0 ;  /* 0x0000002002067824 */ /* 0x000fe200078e0000 */
[----:B------:R-:W-:Y:S01]  /*8dd0*/  PRMT R94, R5, 0x7610, R94 ;  /* 0x00007610055e7816 */ /* 0x000fe2000000005e */
[----:B------:R-:W-:Y:S02]  /*8de0*/  IMAD.MOV.U32 R5, RZ, RZ, R57 ;  /* 0x000000ffff057224 */ /* 0x000fe400078e0039 */
[----:B------:R-:W-:Y:S01]  /*8df0*/  IMAD.MOV.U32 R0, RZ, RZ, R68 ;  /* 0x000000ffff007224 */ /* 0x000fe200078e0044 */
[----:B------:R-:W-:Y:S01]  /*8e00*/  IADD3 R7, R6, 0x10, RZ ;  /* 0x0000001006077810 */ /* 0x000fe20007ffe0ff */
        /* <DEDUP_REMOVED lines=20> */
[----:B------:R-:W-:Y:S01]  /*8f50*/  IMAD.IADD R5, R31, 0x1, -R196 ;  /* 0x000000011f057824 */ /* 0x000fe200078e0ac4 */
[----:B------:R-:W-:Y:S01]  /*8f60*/  PRMT R80, R2, 0x7610, R80 ;  /* 0x0000761002507816 */ /* 0x000fe20000000050 */
[----:B------:R-:W-:Y:S01]  /*8f70*/  IMAD.MOV.U32 R3, RZ, RZ, R64 ;  /* 0x000000ffff037224 */ /* 0x000fe200078e0040 */
[----:B------:R-:W-:Y:S01]  /*8f80*/  PRMT R91, R91, 0x5410, R0 ;  /* 0x000054105b5b7816 */ /* 0x000fe20000000000 */
[----:B------:R-:W-:Y:S01]  /*8f90*/  IMAD.MOV.U32 R2, RZ, RZ, R65 ;  /* 0x000000ffff027224 */ /* 0x000fe200078e0041 */
[----:B------:R-:W-:Y:S01]  /*8fa0*/  IMNMX R61, R5, 0x80, PT ;  /* 0x00000080053d7817 */ /* 0x000fe20003800200 */
[----:B------:R-:W-:Y:S01]  /*8fb0*/  IMAD.MOV.U32 R0, RZ, RZ, R58 ;  /* 0x000000ffff007224 */ /* 0x000fe200078e003a */
[----:B------:R-:W-:-:S02]  /*8fc0*/  @P0 IADD3 R7, R6, -0x10, RZ ;  /* 0xfffffff006070810 */ /* 0x000fc40007ffe0ff */
[----:B------:R-:W-:Y:S02]  /*8fd0*/  ISETP.GE.AND P0, PT, R60, R61, PT ;  /* 0x0000003d3c00720c */ /* 0x000fe40003f06270 */
        /* <DEDUP_REMOVED lines=22> */
[----:B------:R-:W-:Y:S01]  /*9140*/  SHF.R.U32.HI R0, RZ, 0x10, R21 ;  /* 0x00000010ff007819 */ /* 0x000fe20000011615 */
[----:B------:R-:W-:Y:S01]  /*9150*/  HADD2.F32 R3, -RZ, R70.H1_H1 ;  /* 0x30000046ff037230 */ /* 0x000fe20000004100 */
[--C-:B------:R-:W-:Y:S02]  /*9160*/  SHF.R.U32.HI R2, RZ, 0x10, R13.reuse ;  /* 0x00000010ff027819 */ /* 0x100fe4000001160d */
[----:B------:R-:W-:Y:S01]  /*9170*/  SHF.R.U64 R18, R12, 0x10, R13 ;  /* 0x000000100c127819 */ /* 0x000fe2000000120d */
[----:B------:R-:W-:Y:S01]  /*9180*/  HADD2.F32 R7, -RZ, R0.H0_H0 ;  /* 0x20000000ff077230 */ /* 0x000fe20000004100 */
[----:B----4-:R-:W-:Y:S01]  /*9190*/  SHF.R.U64 R15, R20, 0x10, R21 ;  /* 0x00000010140f7819 */ /* 0x010fe20000001215 */
[----:B------:R-:W-:Y:S02]  /*91a0*/  HADD2.F32 R0, -RZ, R17.H0_H0 ;  /* 0x20000011ff007230 */ /* 0x000fe40000004100 */
[----:B------:R-:W-:-:S02]  /*91b0*/  HADD2.F32 R19, -RZ, R2.H0_H0 ;  /* 0x20000002ff137230 */ /* 0x000fc40000004100 */
[----:B------:R-:W-:Y:S02]  /*91c0*/  HADD2.F32 R18, -RZ, R18.H0_H0 ;  /* 0x20000012ff127230 */ /* 0x000fe40000004100 */
[--C-:B-1----:R-:W-:Y:S02]  /*91d0*/  HADD2.F32 R5, -RZ, R11.reuse.H0_H0 ;  /* 0x2000000bff057230 */ /* 0x102fe40000004100 */
[----:B------:R-:W-:Y:S02]  /*91e0*/  HADD2.F32 R11, -RZ, R11.H1_H1 ;  /* 0x3000000bff0b7230 */ /* 0x000fe40000004100 */
[--C-:B------:R-:W-:Y:S02]  /*91f0*/  HADD2.F32 R6, -RZ, R8.reuse.H0_H0 ;  /* 0x20000008ff067230 */ /* 0x100fe40000004100 */
[----:B------:R-:W-:Y:S01]  /*9200*/  HADD2.F32 R8, -RZ, R8.H1_H1 ;  /* 0x30000008ff087230 */ /* 0x000fe20000004100 */
[-C--:B------:R-:W-:Y:S01]  /*9210*/  FMUL.FTZ R2, R11, R7.reuse ;  /* 0x000000070b027220 */ /* 0x080fe20000410000 */
[--C-:B------:R-:W-:Y:S01]  /*9220*/  HADD2.F32 R14, -RZ, R9.reuse.H0_H0 ;  /* 0x20000009ff0e7230 */ /* 0x100fe20000004100 */
[C---:B------:R-:W-:Y:S01]  /*9230*/  FMUL.FTZ R7, R5.reuse, R7 ;  /* 0x0000000705077220 */ /* 0x040fe20000410000 */
[----:B------:R-:W-:Y:S01]  /*9240*/  HADD2.F32 R13, -RZ, R9.H1_H1 ;  /* 0x30000009ff0d7230 */ /* 0x000fe20000004100 */
[-C--:B------:R-:W-:Y:S01]  /*9250*/  FMUL.FTZ R9, R8, R0.reuse ;  /* 0x0000000008097220 */ /* 0x080fe20000410000 */
[--C-:B------:R-:W-:Y:S01]  /*9260*/  HADD2.F32 R12, -RZ, R10.reuse.H0_H0 ;  /* 0x2000000aff0c7230 */ /* 0x100fe20000004100 */
[----:B------:R-:W-:Y:S01]  /*9270*/  FFMA.FTZ R17, R5, R19, -R2 ;  /* 0x0000001305117223 */ /* 0x000fe20000010802 */
[----:B------:R-:W-:Y:S01]  /*9280*/  HADD2.F32 R10, -RZ, R10.H1_H1 ;  /* 0x3000000aff0a7230 */ /* 0x000fe20000004100 */
[C---:B------:R-:W-:Y:S01]  /*9290*/  FMUL.FTZ R2, R6.reuse, R0 ;  /* 0x0000000006027220 */ /* 0x040fe20000410000 */
[----:B------:R-:W-:Y:S01]  /*92a0*/  HADD2.F32 R0, -RZ, R70.H0_H0 ;  /* 0x20000046ff007230 */ /* 0x000fe20000004100 */
[-C--:B------:R-:W-:Y:S01]  /*92b0*/  FFMA.FTZ R6, R6, R3.reuse, -R9 ;  /* 0x0000000306067223 */ /* 0x080fe20000010809 */
[----:B------:R-:W-:Y:S01]  /*92c0*/  HADD2.F32 R9, -RZ, R15.H0_H0 ;  /* 0x2000000fff097230 */ /* 0x000fe20000004100 */
[----:B------:R-:W-:Y:S01]  /*92d0*/  FFMA.FTZ R8, R8, R3, R2 ;  /* 0x0000000308087223 */ /* 0x000fe20000010002 */
[----:B------:R-:W-:Y:S01]  /*92e0*/  HADD2.F32 R2, -RZ, R71.H0_H0 ;  /* 0x20000047ff027230 */ /* 0x000fe20000004100 */
[----:B------:R-:W-:-:S02]  /*92f0*/  FMUL.FTZ R3, R10, R0 ;  /* 0x000000000a037220 */ /* 0x000fc40000410000 */
[-C--:B------:R-:W-:Y:S01]  /*9300*/  FMUL.FTZ R5, R13, R9.reuse ;  /* 0x000000090d057220 */ /* 0x080fe20000410000 */
[----:B------:R-:W-:Y:S01]  /*9310*/  F2FP.PACK_AB R8, R8, R6 ;  /* 0x000000060808723e */ /* 0x000fe200000000ff */
[----:B------:R-:W-:Y:S02]  /*9320*/  FMUL.FTZ R0, R12, R0 ;  /* 0x000000000c007220 */ /* 0x000fe40000410000 */
[----:B------:R-:W-:Y:S02]  /*9330*/  FMUL.FTZ R9, R14, R9 ;  /* 0x000000090e097220 */ /* 0x000fe40000410000 */
[----:B------:R-:W-:Y:S02]  /*9340*/  FFMA.FTZ R11, R11, R19, R7 ;  /* 0x000000130b0b7223 */ /* 0x000fe40000010007 */
[-C--:B------:R-:W-:Y:S02]  /*9350*/  FFMA.FTZ R3, R12, R2.reuse, -R3 ;  /* 0x000000020c037223 */ /* 0x080fe40000010803 */
[----:B------:R-:W-:Y:S01]  /*9360*/  FFMA.FTZ R0, R10, R2, R0 ;  /* 0x000000020a007223 */ /* 0x000fe20000010000 */
[----:B------:R-:W-:Y:S01]  /*9370*/  F2FP.PACK_AB R11, R11, R17 ;  /* 0x000000110b0b723e */ /* 0x000fe200000000ff */
[----:B------:R-:W-:-:S02]  /*9380*/  FFMA.FTZ R5, R14, R18, -R5 ;  /* 0x000000120e057223 */ /* 0x000fc40000010805 */
[----:B------:R-:W-:Y:S01]  /*9390*/  FFMA.FTZ R9, R13, R18, R9 ;  /* 0x000000120d097223 */ /* 0x000fe20000010009 */
[----:B------:R-:W-:-:S04]  /*93a0*/  F2FP.PACK_AB R10, R0, R3 ;  /* 0x00000003000a723e */ /* 0x000fc800000000ff */
[----:B------:R-:W-:-:S05]  /*93b0*/  F2FP.PACK_AB R9, R9, R5 ;  /* 0x000000050909723e */ /* 0x000fca00000000ff */
[----:B------:R1:W-:Y:S02]  /*93c0*/  STS.128 [R30], R8 ;  /* 0x000000081e007388 */ /* 0x0003e40000000c00 */
.L_x_456:
[----:B------:R-:W-:Y:S05]  /*93d0*/  BSYNC B0 ;  /* 0x0000000000007941 */ /* 0x000fea0003800000 */
.L_x_455:
[----:B------:R-:W-:Y:S01]  /*93e0*/  IADD3 R0, R16, 0x8, RZ ;  /* 0x0000000810007810 */ /* 0x000fe20007ffe0ff */
[----:B------:R-:W-:Y:S03]  /*93f0*/  BSSY B0, `(.L_x_457) ;  /* 0x000002d000007945 */ /* 0x000fe60003800000 */
[----:B------:R-:W-:-:S13]  /*9400*/  ISETP.GE.AND P0, PT, R0, c[0x0][0x27c], PT ;  /* 0x00009f0000007a0c */ /* 0x000fda0003f06270 */
[----:B------:R-:W-:Y:S05]  /*9410*/  @P0 BRA `(.L_x_458) ;  /* 0x000002a000000947 */ /* 0x000fea0003800000 */
[----:B-1----:R-:W1:Y:S01]  /*9420*/  LDS.128 R8, [R31] ;  /* 0x000000001f087984 */ /* 0x002e620000000c00 */
[----:B------:R-:W-:Y:S01]  /*9430*/  SHF.R.U32.HI R0, RZ, 0x10, R25 ;  /* 0x00000010ff007819 */ /* 0x000fe20000011619 */
[----:B------:R-:W-:Y:S01]  /*9440*/  HADD2.F32 R3, -RZ, R72.H1_H1 ;  /* 0x30000048ff037230 */ /* 0x000fe20000004100 */
[----:B------:R-:W-:Y:S02]  /*9450*/  SHF.R.U32.HI R2, RZ, 0x10, R23 ;  /* 0x00000010ff027819 */ /* 0x000fe40000011617 */
[----:B----4-:R-:W-:Y:S01]  /*9460*/  SHF.R.U64 R15, R24, 0x10, R25 ;  /* 0x00000010180f7819 */ /* 0x010fe20000001219 */
[----:B------:R-:W-:Y:S01]  /*9470*/  HADD2.F32 R7, -RZ, R0.H0_H0 ;  /* 0x20000000ff077230 */ /* 0x000fe20000004100 */
[----:B------:R-:W-:Y:S01]  /*9480*/  SHF.R.U64 R18, R22, 0x10, R23 ;  /* 0x0000001016127819 */ /* 0x000fe20000001217 */
[----:B------:R-:W-:Y:S02]  /*9490*/  HADD2.F32 R0, -RZ, R71.H1_H1 ;  /* 0x30000047ff007230 */ /* 0x000fe40000004100 */
        /* <DEDUP_REMOVED lines=34> */
.L_x_458:
[----:B------:R-:W-:Y:S05]  /*96c0*/  BSYNC B0 ;  /* 0x0000000000007941 */ /* 0x000fea0003800000 */
.L_x_457:
[----:B------:R-:W-:Y:S01]  /*96d0*/  IADD3 R0, R16, 0x10, RZ ;  /* 0x0000001010007810 */ /* 0x000fe20007ffe0ff */
[----:B------:R-:W-:Y:S03]  /*96e0*/  BSSY B0, `(.L_x_459) ;  /* 0x000002d000007945 */ /* 0x000fe60003800000 */
[----:B------:R-:W-:-:S13]  /*96f0*/  ISETP.GE.AND P0, PT, R0, c[0x0][0x27c], PT ;  /* 0x00009f0000007a0c */ /* 0x000fda0003f06270 */
[----:B------:R-:W-:Y:S05]  /*9700*/  @P0 BRA `(.L_x_460) ;  /* 0x000002a000000947 */ /* 0x000fea0003800000 */
[----:B-1----:R-:W1:Y:S01]  /*9710*/  LDS.128 R8, [R30+0x2000] ;  /* 0x002000001e087984 */ /* 0x002e620000000c00 */
        /* <DEDUP_REMOVED lines=40> */
[----:B------:R1:W-:Y:S02]  /*99a0*/  STS.128 [R30+0x2000], R8 ;  /* 0x002000081e007388 */ /* 0x0003e40000000c00 */
.L_x_460:
[----:B------:R-:W-:Y:S05]  /*99b0*/  BSYNC B0 ;  /* 0x0000000000007941 */ /* 0x000fea0003800000 */
.L_x_459:
        /* <DEDUP_REMOVED lines=46> */
.L_x_462:
[----:B------:R-:W-:Y:S05]  /*9ca0*/  BSYNC B0 ;  /* 0x0000000000007941 */ /* 0x000fea0003800000 */
.L_x_461:
        /* <DEDUP_REMOVED lines=27> */
[----:B------:R-:W-:Y:S01]  /*9e60*/  HADD2.F32 R0, -RZ, R79.H1_H1 ;  /* 0x3000004fff007230 */ /* 0x000fe20000004100 */
        /* <DEDUP_REMOVED lines=18> */
.L_x_464:
[----:B------:R-:W-:Y:S05]  /*9f90*/  BSYNC B0 ;  /* 0x0000000000007941 */ /* 0x000fea0003800000 */
.L_x_463:
[----:B------:R-:W-:-:S04]  /*9fa0*/  IADD3 R0, R16, 0x28, RZ ;  /* 0x0000002810007810 */ /* 0x000fc80007ffe0ff */
        /* <DEDUP_REMOVED lines=44> */
.L_x_454:
[----:B------:R-:W-:Y:S05]  /*a270*/  BSYNC B1 ;  /* 0x0000000000017941 */ /* 0x000fea0003800000 */
.L_x_453:
[----:B------:R-:W-:-:S04]  /*a280*/  IADD3 R0, R60, 0x40, RZ ;  /* 0x000000403c007810 */ /* 0x000fc80007ffe0ff */
[----:B------:R-:W-:-:S13]  /*a290*/  ISETP.GE.AND P0, PT, R0, R61, PT ;  /* 0x0000003d0000720c */ /* 0x000fda0003f06270 */
[----:B------:R-:W-:Y:S05]  /*a2a0*/  @P0 BRA `(.L_x_465) ;  /* 0x00004b8000000947 */ /* 0x000fea0003800000 */
[----:B------:R-:W-:Y:S01]  /*a2b0*/  ISETP.GE.AND P0, PT, R16, c[0x0][0x27c], PT ;  /* 0x00009f0010007a0c */ /* 0x000fe20003f06270 */
[----:B------:R-:W-:-:S12]  /*a2c0*/  BSSY B0, `(.L_x_466) ;  /* 0x000002c000007945 */ /* 0x000fd80003800000 */
[----:B------:R-:W-:Y:S05]  /*a2d0*/  @P0 BRA `(.L_x_467) ;  /* 0x000002a000000947 */ /* 0x000fea0003800000 */
[----:B-1----:R-:W1:Y:S01]  /*a2e0*/  LDS.128 R8, [R30+0x1000] ;  /* 0x001000001e087984 */ /* 0x002e620000000c00 */
[----:B------:R-:W-:Y:S01]  /*a2f0*/  SHF.R.U32.HI R0, RZ, 0x10, R47 ;  /* 0x00000010ff007819 */ /* 0x000fe2000001162f */
[----:B------:R-:W-:Y:S01]  /*a300*/  HADD2.F32 R3, -RZ, R79.H0_H0 ;  /* 0x2000004fff037230 */ /* 0x000fe20000004100 */
        /* <DEDUP_REMOVED lines=39> */
.L_x_467:
[----:B------:R-:W-:Y:S05]  /*a580*/  BSYNC B0 ;  /* 0x0000000000007941 */ /* 0x000fea0003800000 */
.L_x_466:
[----:B------:R-:W-:Y:S01]  /*a590*/  IADD3 R0, R16, 0x8, RZ ;  /* 0x0000000810007810 */ /* 0x000fe20007ffe0ff */
[----:B------:R-:W-:Y:S03]  /*a5a0*/  BSSY B0, `(.L_x_468) ;  /* 0x000002d000007945 */ /* 0x000fe60003800000 */
[----:B------:R-:W-:-:S13]  /*a5b0*/  ISETP.GE.AND P0, PT, R0, c[0x0][0x27c], PT ;  /* 0x00009f0000007a0c */ /* 0x000fda0003f06270 */
        /* <DEDUP_REMOVED lines=43> */
.L_x_469:
[----:B------:R-:W-:Y:S05]  /*a870*/  BSYNC B0 ;  /* 0x0000000000007941 */ /* 0x000fea0003800000 */
.L_x_468:
        /* <DEDUP_REMOVED lines=46> */
.L_x_471:
[----:B------:R-:W-:Y:S05]  /*ab60*/  BSYNC B0 ;  /* 0x0000000000007941 */ /* 0x000fea0003800000 */
.L_x_470:
        /* <DEDUP_REMOVED lines=46> */
.L_x_473:
[----:B------:R-:W-:Y:S05]  /*ae50*/  BSYNC B0 ;  /* 0x0000000000007941 */ /* 0x000fea0003800000 */
.L_x_472:
        /* <DEDUP_REMOVED lines=46> */
.L_x_475:
[----:B------:R-:W-:Y:S05]  /*b140*/  BSYNC B0 ;  /* 0x0000000000007941 */ /* 0x000fea0003800000 */
.L_x_474:
        /* <DEDUP_REMOVED lines=21> */
[----:B------:R-:W-:Y:S01]  /*b2a0*/  FMUL.FTZ R9, R8, R0 ;  /* 0x0000000008097220 */ /* 0x000fe20000410000 */
        /* <DEDUP_REMOVED lines=22> */
[----:B------:R1:W-:Y:S01]  /*b410*/  STS.128 [R31+0x5000], R8 ;  /* 0x005000081f007388 */ /* 0x0003e20000000c00 */
[----:B------:R-:W-:Y:S05]  /*b420*/  BRA `(.L_x_465) ;  /* 0x00003a0000007947 */ /* 0x000fea0003800000 */
.L_x_448:
[----:B------:R-:W-:Y:S01]  /*b430*/  @P5 IMAD.HI.U32 R2, R0, c[0x0][0x2c8], RZ ;  /* 0x0000b20000025a27 */ /* 0x000fe200078e00ff */
[----:B------:R-:W-:Y:S01]  /*b440*/  BSSY B0, `(.L_x_476) ;  /* 0x0000047000007945 */ /* 0x000fe20003800000 */
[----:B------:R-:W-:Y:S01]  /*b450*/  CS2R R86, SRZ ;  /* 0x0000000000567805 */ /* 0x000fe2000001ff00 */
[----:B------:R-:W-:Y:S01]  /*b460*/  CS2R R54, SRZ ;  /* 0x0000000000367805 */ /* 0x000fe2000001ff00 */
[----:B------:R-:W-:Y:S01]  /*b470*/  IMAD.MOV.U32 R6, RZ, RZ, R10 ;  /* 0x000000ffff067224 */ /* 0x000fe200078e000a */
        /* <DEDUP_REMOVED lines=17> */
[----:B------:R-:W-:Y:S01]  /*b590*/  IMAD.IADD R2, R7, 0x1, R2 ;  /* 0x0000000107027824 */ /* 0x000fe200078e0202 */
[----:B------:R-:W-:-:S04]  /*b5a0*/  CS2R R16, SRZ ;  /* 0x0000000000107805 */ /* 0x000fc8000001ff00 */
[----:B------:R-:W-:Y:S02]  /*b5b0*/  LEA.HI.X R14, R6, c[0x0][0x274], R2, 0x1, P0 ;  /* 0x00009d00060e7a11 */ /* 0x000fe400000f0c02 */
[----:B------:R-:W-:Y:S01]  /*b5c0*/  MOV R2, R8 ;  /* 0x0000000800027202 */ /* 0x000fe20000000f00 */
[----:B------:R1:W2:Y:S04]  /*b5d0*/  SHFL.IDX PT, R6, R15, RZ, 0x1e1f ;  /* 0x001e1fff0f067589 */ /* 0x0002a800000e0000 */
[C---:B------:R-:W-:Y:S01]  /*b5e0*/  IMAD.WIDE.U32 R2, R0.reuse, c[0x0][0x290], R2 ;  /* 0x0000a40000027a25 */ /* 0x040fe200078e0002 */
[----:B------:R1:W3:Y:S03]  /*b5f0*/  SHFL.IDX PT, R7, R14, RZ, 0x1e1f ;  /* 0x001e1fff0e077589 */ /* 0x0002e600000e0000 */
[----:B------:R-:W-:Y:S01]  /*b600*/  IMAD R0, R0, c[0x0][0x294], R5 ;  /* 0x0000a50000007a24 */ /* 0x000fe200078e0205 */
[----:B------:R-:W-:-:S04]  /*b610*/  LEA R13, P0, R2, c[0x0][0x288], 0x1 ;  /* 0x0000a200020d7a11 */ /* 0x000fc800078008ff */
[----:B------:R-:W-:-:S04]  /*b620*/  IADD3 R0, R3, R0, RZ ;  /* 0x0000000003007210 */ /* 0x000fc80007ffe0ff */
[----:B------:R-:W-:Y:S02]  /*b630*/  LEA.HI.X R12, R2, c[0x0][0x28c], R0, 0x1, P0 ;  /* 0x0000a300020c7a11 */ /* 0x000fe400000f0c00 */
[----:B------:R-:W-:Y:S01]  /*b640*/  ISETP.GE.AND P0, PT, R30, R31, PT ;  /* 0x0000001f1e00720c */ /* 0x000fe20003f06270 */
[----:B------:R1:W4:Y:S04]  /*b650*/  SHFL.IDX PT, R2, R13, RZ, 0x1e1f ;  /* 0x001e1fff0d027589 */ /* 0x00032800000e0000 */
[----:B------:R1:W1:Y:S08]  /*b660*/  SHFL.IDX PT, R3, R12, RZ, 0x1e1f ;  /* 0x001e1fff0c037589 */ /* 0x00027000000e0000 */
[----:B------:R-:W-:Y:S05]  /*b670*/  @P0 BRA `(.L_x_477) ;  /* 0x0000023000000947 */ /* 0x000fea0003800000 */
[C---:B--23--:R-:W-:Y:S01]  /*b680*/  ISETP.GE.AND P0, PT, R61.reuse, c[0x0][0x27c], PT ;  /* 0x00009f003d007a0c */ /* 0x04cfe20003f06270 */
[----:B------:R-:W-:Y:S01]  /*b690*/  CS2R R22, SRZ ;  /* 0x0000000000167805 */ /* 0x000fe2000001ff00 */
[----:B------:R-:W-:Y:S01]  /*b6a0*/  CS2R R20, SRZ ;  /* 0x0000000000147805 */ /* 0x000fe2000001ff00 */
[----:B------:R-:W-:Y:S01]  /*b6b0*/  CS2R R18, SRZ ;  /* 0x0000000000127805 */ /* 0x000fe2000001ff00 */
[----:B------:R-:W-:Y:S01]  /*b6c0*/  CS2R R16, SRZ ;  /* 0x0000000000107805 */ /* 0x000fe2000001ff00 */
[----:B------:R-:W-:-:S08]  /*b6d0*/  IADD3 R5, R61, 0x10, RZ ;  /* 0x000000103d057810 */ /* 0x000fd00007ffe0ff */
[----:B------:R-:W-:-:S04]  /*b6e0*/  @!P0 IMAD.WIDE R10, R61, 0x2, R6 ;  /* 0x000000023d0a8825 */ /* 0x000fc800078e0206 */
[----:B-1--4-:R-:W-:Y:S01]  /*b6f0*/  @!P0 IMAD.WIDE R8, R61, 0x2, R2 ;  /* 0x000000023d088825 */ /* 0x012fe200078e0202 */
[----:B------:R1:W5:Y:S04]  /*b700*/  @!P0 LD.E.128 R20, [R10.64] ;  /* 0x0000000c0a148980 */ /* 0x000368000c101d00 */
[----:B------:R2:W5:Y:S01]  /*b710*/  @!P0 LD.E.128 R16, [R8.64] ;  /* 0x0000000c08108980 */ /* 0x000562000c101d00 */
[----:B------:R-:W-:Y:S01]  /*b720*/  ISETP.GE.AND P0, PT, R5, c[0x0][0x27c], PT ;  /* 0x00009f0005007a0c */ /* 0x000fe20003f06270 */
[----:B------:R-:W-:Y:S01]  /*b730*/  CS2R R38, SRZ ;  /* 0x0000000000267805 */ /* 0x000fe2000001ff00 */
[----:B------:R-:W-:Y:S01]  /*b740*/  CS2R R36, SRZ ;  /* 0x0000000000247805 */ /* 0x000fe2000001ff00 */
[----:B------:R-:W-:Y:S01]  /*b750*/  CS2R R42, SRZ ;  /* 0x00000000002a7805 */ /* 0x000fe2000001ff00 */
[----:B------:R-:W-:-:S09]  /*b760*/  CS2R R40, SRZ ;  /* 0x0000000000287805 */ /* 0x000fd2000001ff00 */
[----:B------:R-:W-:-:S04]  /*b770*/  @!P0 SHF.R.S32.HI R0, RZ, 0x1f, R5 ;  /* 0x0000001fff008819 */ /* 0x000fc80000011405 */
[----:B------:R-:W-:-:S04]  /*b780*/  @!P0 LEA.HI R0, R0, R5, RZ, 0x3 ;  /* 0x0000000500008211 */ /* 0x000fc800078f18ff */
[----:B------:R-:W-:Y:S02]  /*b790*/  @!P0 LOP3.LUT R0, R0, 0xfffffff8, RZ, 0xc0, !PT ;  /* 0xfffffff800008812 */ /* 0x000fe400078ec0ff */
[----:B------:R-:W-:-:S03]  /*b7a0*/  IADD3 R5, R61, 0x20, RZ ;  /* 0x000000203d057810 */ /* 0x000fc60007ffe0ff */
[----:B-1----:R-:W-:-:S04]  /*b7b0*/  @!P0 IMAD.WIDE R10, R0, 0x2, R6 ;  /* 0x00000002000a8825 */ /* 0x002fc800078e0206 */
[----:B--2---:R-:W-:Y:S01]  /*b7c0*/  @!P0 IMAD.WIDE R8, R0, 0x2, R2 ;  /* 0x0000000200088825 */ /* 0x004fe200078e0202 */
        /* <DEDUP_REMOVED lines=9> */
[----:B------:R-:W-:-:S05]  /*b860*/  @!P0 LOP3.LUT R0, R0, 0xfffffff8, RZ, 0xc0, !PT ;  /* 0xfffffff800008812 */ /* 0x000fca00078ec0ff */
[----:B------:R-:W-:-:S04]  /*b870*/  @!P0 IMAD.WIDE R6, R0, 0x2, R6 ;  /* 0x0000000200068825 */ /* 0x000fc800078e0206 */
[----:B------:R-:W-:Y:S01]  /*b880*/  @!P0 IMAD.WIDE R2, R0, 0x2, R2 ;  /* 0x0000000200028825 */ /* 0x000fe200078e0202 */
[----:B------:R1:W5:Y:S04]  /*b890*/  @!P0 LD.E.128 R52, [R6.64] ;  /* 0x0000000c06348980 */ /* 0x000368000c101d00 */
[----:B------:R1:W5:Y:S02]  /*b8a0*/  @!P0 LD.E.128 R56, [R2.64] ;  /* 0x0000000c02388980 */ /* 0x000364000c101d00 */
.L_x_477:
[----:B--23--:R-:W-:Y:S05]  /*b8b0*/  BSYNC B0 ;  /* 0x0000000000007941 */ /* 0x00cfea0003800000 */
.L_x_476:
[----:B-----5:R-:W-:Y:S01]  /*b8c0*/  IMAD.MOV.U32 R0, RZ, RZ, R55 ;  /* 0x000000ffff007224 */ /* 0x020fe200078e0037 */
[----:B-1----:R1:W2:Y:S01]  /*b8d0*/  SHFL.IDX PT, R9, R14, 0x1, 0x1e1f ;  /* 0x003e1f000e097f89 */ /* 0x0022a200000e0000 */
[----:B------:R-:W-:Y:S01]  /*b8e0*/  IMAD.MOV.U32 R3, RZ, RZ, R53 ;  /* 0x000000ffff037224 */ /* 0x000fe200078e0035 */
[----:B------:R-:W-:Y:S01]  /*b8f0*/  BSSY B0, `(.L_x_478) ;  /* 0x0000061000007945 */ /* 0x000fe20003800000 */
[----:B----4-:R-:W-:Y:S01]  /*b900*/  IMAD.MOV.U32 R2, RZ, RZ, R54 ;  /* 0x000000ffff027224 */ /* 0x010fe200078e0036 */
[----:B------:R-:W-:Y:S01]  /*b910*/  PRMT R94, R94, 0x5410, R0 ;  /* 0x000054105e5e7816 */ /* 0x000fe20000000000 */
[----:B------:R-:W-:Y:S01]  /*b920*/  IMAD.MOV.U32 R0, RZ, RZ, R39 ;  /* 0x000000ffff007224 */ /* 0x000fe200078e0027 */
[----:B------:R-:W-:Y:S01]  /*b930*/  PRMT R93, R3, 0x7610, R93 ;  /* 0x00007610035d7816 */ /* 0x000fe2000000005d */
[----:B------:R-:W-:Y:S01]  /*b940*/  IMAD.MOV.U32 R3, RZ, RZ, R37 ;  /* 0x000000ffff037224 */ /* 0x000fe200078e0025 */
[----:B------:R1:W3:Y:S01]  /*b950*/  SHFL.IDX PT, R8, R15, 0x1, 0x1e1f ;  /* 0x003e1f000f087f89 */ /* 0x0002e200000e0000 */
        /* <DEDUP_REMOVED lines=15> */
[----:B------:R1:W4:Y:S01]  /*ba50*/  SHFL.IDX PT, R11, R12, 0x1, 0x1e1f ;  /* 0x003e1f000c0b7f89 */ /* 0x00032200000e0000 */
        /* <DEDUP_REMOVED lines=16> */
[----:B------:R1:W1:Y:S01]  /*bb60*/  SHFL.IDX PT, R10, R13, 0x1, 0x1e1f ;  /* 0x003e1f000d0a7f89 */ /* 0x00026200000e0000 */
[----:B------:R-:W-:Y:S01]  /*bb70*/  IADD3 R0, R30, 0x40, RZ ;  /* 0x000000401e007810 */ /* 0x000fe20007ffe0ff */
[----:B------:R-:W-:Y:S01]  /*bb80*/  CS2R R84, SRZ ;  /* 0x0000000000547805 */ /* 0x000fe2000001ff00 */
[----:B------:R-:W-:Y:S01]  /*bb90*/  PRMT R89, R2, 0x7610, R89 ;  /* 0x0000761002597816 */ /* 0x000fe20000000059 */
[----:B------:R-:W-:Y:S01]  /*bba0*/  IMAD.MOV.U32 R2, RZ, RZ, R40 ;  /* 0x000000ffff027224 */ /* 0x000fe200078e0028 */
[----:B------:R-:W-:Y:S01]  /*bbb0*/  ISETP.GE.AND P0, PT, R0, R31, PT ;  /* 0x0000001f0000720c */ /* 0x000fe20003f06270 */
[----:B------:R-:W-:Y:S01]  /*bbc0*/  CS2R R74, SRZ ;  /* 0x00000000004a7805 */ /* 0x000fe2000001ff00 */
[----:B------:R-:W-:Y:S01]  /*bbd0*/  PRMT R93, R93, 0x5410, R5 ;  /* 0x000054105d5d7816 */ /* 0x000fe20000000005 */
[----:B------:R-:W-:Y:S01]  /*bbe0*/  IMAD.MOV.U32 R5, RZ, RZ, R18 ;  /* 0x000000ffff057224 */ /* 0x000fe200078e0012 */
[----:B------:R-:W-:Y:S01]  /*bbf0*/  PRMT R88, R2, 0x7610, R88 ;  /* 0x0000761002587816 */ /* 0x000fe20000000058 */
[----:B------:R-:W-:Y:S01]  /*bc00*/  IMAD.MOV.U32 R2, RZ, RZ, R16 ;  /* 0x000000ffff027224 */ /* 0x000fe200078e0010 */
[----:B------:R-:W-:Y:S01]  /*bc10*/  CS2R R72, SRZ ;  /* 0x0000000000487805 */ /* 0x000fe2000001ff00 */
[----:B------:R-:W-:Y:S01]  /*bc20*/  CS2R R66, SRZ ;  /* 0x0000000000427805 */ /* 0x000fe2000001ff00 */
[----:B------:R-:W-:Y:S01]  /*bc30*/  PRMT R51, R5, 0x7610, R51 ;  /* 0x0000761005337816 */ /* 0x000fe20000000033 */
[----:B------:R-:W-:Y:S01]  /*bc40*/  CS2R R64, SRZ ;  /* 0x0000000000407805 */ /* 0x000fe2000001ff00 */
[----:B------:R-:W-:Y:S01]  /*bc50*/  PRMT R28, R2, 0x7610, R28 ;  /* 0x00007610021c7816 */ /* 0x000fe2000000001c */
[----:B------:R-:W-:Y:S01]  /*bc60*/  CS2R R82, SRZ ;  /* 0x0000000000527805 */ /* 0x000fe2000001ff00 */
[----:B------:R-:W-:Y:S01]  /*bc70*/  CS2R R80, SRZ ;  /* 0x0000000000507805 */ /* 0x000fe2000001ff00 */
[----:B------:R-:W-:Y:S01]  /*bc80*/  CS2R R78, SRZ ;  /* 0x00000000004e7805 */ /* 0x000fe2000001ff00 */
[----:B------:R-:W-:Y:S01]  /*bc90*/  CS2R R76, SRZ ;  /* 0x00000000004c7805 */ /* 0x000fe2000001ff00 */
[----:B------:R-:W-:Y:S01]  /*bca0*/  CS2R R70, SRZ ;  /* 0x0000000000467805 */ /* 0x000fe2000001ff00 */
[----:B------:R-:W-:Y:S01]  /*bcb0*/  CS2R R68, SRZ ;  /* 0x0000000000447805 */ /* 0x000fe2000001ff00 */
[----:B------:R-:W-:Y:S05]  /*bcc0*/  @P0 BRA `(.L_x_479) ;  /* 0x0000023000000947 */ /* 0x000fea0003800000 */
[----:B--234-:R-:W-:Y:S01]  /*bcd0*/  ISETP.GE.AND P0, PT, R61, c[0x0][0x27c], PT ;  /* 0x00009f003d007a0c */ /* 0x01cfe20003f06270 */
[----:B------:R-:W-:Y:S01]  /*bce0*/  CS2R R70, SRZ ;  /* 0x0000000000467805 */ /* 0x000fe2000001ff00 */
[----:B------:R-:W-:Y:S01]  /*bcf0*/  CS2R R68, SRZ ;  /* 0x0000000000447805 */ /* 0x000fe2000001ff00 */
[----:B------:R-:W-:Y:S01]  /*bd00*/  CS2R R66, SRZ ;  /* 0x0000000000427805 */ /* 0x000fe2000001ff00 */
[----:B------:R-:W-:-:S09]  /*bd10*/  CS2R R64, SRZ ;  /* 0x0000000000407805 */ /* 0x000fd2000001ff00 */
[----:B-1----:R-:W-:-:S04]  /*bd20*/  @!P0 IMAD.WIDE R2, R61, 0x2, R10 ;  /* 0x000000023d028825 */ /* 0x002fc800078e020a */
[C---:B------:R-:W-:Y:S01]  /*bd30*/  @!P0 IMAD.WIDE R6, R61.reuse, 0x2, R8 ;  /* 0x000000023d068825 */ /* 0x040fe200078e0208 */
[----:B------:R1:W5:Y:S04]  /*bd40*/  @!P0 LD.E.128 R68, [R2.64] ;  /* 0x0000000c02448980 */ /* 0x000368000c101d00 */
[----:B------:R2:W5:Y:S01]  /*bd50*/  @!P0 LD.E.128 R64, [R6.64] ;  /* 0x0000000c06408980 */ /* 0x000562000c101d00 */
[----:B-1----:R-:W-:-:S04]  /*bd60*/  IADD3 R2, R61, 0x10, RZ ;  /* 0x000000103d027810 */ /* 0x002fc80007ffe0ff */
[----:B------:R-:W-:Y:S01]  /*bd70*/  ISETP.GE.AND P0, PT, R2, c[0x0][0x27c], PT ;  /* 0x00009f0002007a0c */ /* 0x000fe20003f06270 */
[----:B------:R-:W-:-:S12]  /*bd80*/  CS2R R78, SRZ ;  /* 0x00000000004e7805 */ /* 0x000fd8000001ff00 */
[----:B------:R-:W-:-:S04]  /*bd90*/  @!P0 SHF.R.S32.HI R0, RZ, 0x1f, R2 ;  /* 0x0000001fff008819 */ /* 0x000fc80000011402 */
[----:B------:R-:W-:-:S04]  /*bda0*/  @!P0 LEA.HI R0, R0, R2, RZ, 0x3 ;  /* 0x0000000200008211 */ /* 0x000fc800078f18ff */
[----:B------:R-:W-:Y:S01]  /*bdb0*/  @!P0 LOP3.LUT R0, R0, 0xfffffff8, RZ, 0xc0, !PT ;  /* 0xfffffff800008812 */ /* 0x000fe200078ec0ff */
[----:B------:R-:W-:Y:S01]  /*bdc0*/  CS2R R76, SRZ ;  /* 0x00000000004c7805 */ /* 0x000fe2000001ff00 */
[----:B------:R-:W-:-:S03]  /*bdd0*/  CS2R R74, SRZ ;  /* 0x00000000004a7805 */ /* 0x000fc6000001ff00 */
[----:B------:R-:W-:Y:S01]  /*bde0*/  @!P0 IMAD.WIDE R2, R0, 0x2, R10 ;  /* 0x0000000200028825 */ /* 0x000fe200078e020a */
[----:B------:R-:W-:-:S03]  /*bdf0*/  CS2R R72, SRZ ;  /* 0x0000000000487805 */ /* 0x000fc6000001ff00 */
[----:B--2---:R-:W-:Y:S01]  /*be00*/  @!P0 IMAD.WIDE R6, R0, 0x2, R8 ;  /* 0x0000000200068825 */ /* 0x004fe200078e0208 */
        /* <DEDUP_REMOVED lines=9> */
[----:B------:R-:W-:Y:S01]  /*bea0*/  CS2R R82, SRZ ;  /* 0x0000000000527805 */ /* 0x000fe2000001ff00 */
[----:B------:R-:W-:Y:S02]  /*beb0*/  CS2R R80, SRZ ;  /* 0x0000000000507805 */ /* 0x000fe4000001ff00 */
[----:B--2---:R-:W-:-:S04]  /*bec0*/  @!P0 IMAD.WIDE R6, R0, 0x2, R8 ;  /* 0x0000000200068825 */ /* 0x004fc800078e0208 */
[----:B------:R-:W-:Y:S01]  /*bed0*/  @!P0 IMAD.WIDE R2, R0, 0x2, R10 ;  /* 0x0000000200028825 */ /* 0x000fe200078e020a */
[----:B------:R1:W5:Y:S04]  /*bee0*/  @!P0 LD.E.128 R84, [R6.64] ;  /* 0x0000000c06548980 */ /* 0x000368000c101d00 */
[----:B------:R1:W5:Y:S02]  /*bef0*/  @!P0 LD.E.128 R80, [R2.64] ;  /* 0x0000000c02508980 */ /* 0x000364000c101d00 */
.L_x_479:
[----:B--234-:R-:W-:Y:S05]  /*bf00*/  BSYNC B0 ;  /* 0x0000000000007941 */ /* 0x01cfea0003800000 */
.L_x_478:
[----:B-1---5:R-:W-:Y:S01]  /*bf10*/  IMAD.MOV.U32 R2, RZ, RZ, R87 ;  /* 0x000000ffff027224 */ /* 0x022fe200078e0057 */
[----:B------:R-:W-:-:S04]  /*bf20*/  DEPBAR.LE SB0, 0x1 ;  /* 0x000080400000791a */ /* 0x000fc80000000000 */
[----:B------:R-:W-:Y:S01]  /*bf30*/  IMAD.MOV.U32 R5, RZ, RZ, R85 ;  /* 0x000000ffff057224 */ /* 0x000fe200078e0055 */
[----:B------:R-:W-:Y:S01]  /*bf40*/  PRMT R106, R2, 0x7610, R106 ;  /* 0x00007610026a7816 */ /* 0x000fe2000000006a */
[----:B------:R-:W-:Y:S01]  /*bf50*/  IMAD.MOV.U32 R2, RZ, RZ, R75 ;  /* 0x000000ffff027224 */ /* 0x000fe200078e004b */
[----:B------:R-:W-:Y:S01]  /*bf60*/  BSSY B1, `(.L_x_480) ;  /* 0x0000187000017945 */ /* 0x000fe20003800000 */
[----:B------:R-:W-:Y:S01]  /*bf70*/  IMAD.MOV.U32 R3, RZ, RZ, R86 ;  /* 0x000000ffff037224 */ /* 0x000fe200078e0056 */
[----:B------:R-:W-:Y:S01]  /*bf80*/  PRMT R107, R5, 0x7610, R107 ;  /* 0x00007610056b7816 */ /* 0x000fe2000000006b */
[----:B------:R-:W-:Y:S01]  /*bf90*/  IMAD.MOV.U32 R5, RZ, RZ, R73 ;  /* 0x000000ffff057224 */ /* 0x000fe200078e0049 */
[----:B------:R-:W-:Y:S01]  /*bfa0*/  PRMT R101, R2, 0x7610, R101 ;  /* 0x0000761002657816 */ /* 0x000fe20000000065 */
[----:B------:R-:W-:Y:S02]  /*bfb0*/  IMAD.MOV.U32 R2, RZ, RZ, R67 ;  /* 0x000000ffff027224 */ /* 0x000fe400078e0043 */
        /* <DEDUP_REMOVED lines=10> */
[----:B------:R-:W-:-:S02]  /*c060*/  IMAD.MOV.U32 R5, RZ, RZ, R81 ;  /* 0x000000ffff057224 */ /* 0x000fc400078e0051 */
[----:B------:R-:W-:Y:S01]  /*c070*/  IMAD.MOV.U32 R2, RZ, RZ, R79 ;  /* 0x000000ffff027224 */ /* 0x000fe200078e004f */
[----:B------:R-:W-:Y:S01]  /*c080*/  PRMT R103, R0, 0x5410, R3 ;  /* 0x0000541000677816 */ /* 0x000fe20000000003 */
[----:B------:R-:W-:Y:S01]  /*c090*/  IMAD.MOV.U32 R0, RZ, RZ, R64 ;  /* 0x000000ffff007224 */ /* 0x000fe200078e0040 */
[----:B------:R-:W-:Y:S02]  /*c0a0*/  MOV R3, R66 ;  /* 0x0000004200037202 */ /* 0x000fe40000000f00 */
[----:B------:R-:W-:Y:S01]  /*c0b0*/  PRMT R105, R105, 0x5410, R5 ;  /* 0x0000541069697816 */ /* 0x000fe20000000005 */
[----:B------:R-:W-:Y:S01]  /*c0c0*/  IMAD.IADD R5, R31, 0x1, -R196 ;  /* 0x000000011f057824 */ /* 0x000fe200078e0ac4 */
[----:B------:R-:W-:Y:S01]  /*c0d0*/  PRMT R99, R0, 0x5410, R3 ;  /* 0x0000541000637816 */ /* 0x000fe20000000003 */
[----:B------:R-:W-:Y:S01]  /*c0e0*/  IMAD.MOV.U32 R3, RZ, RZ, R82 ;  /* 0x000000ffff037224 */ /* 0x000fe200078e0052 */
[----:B------:R-:W-:Y:S02]  /*c0f0*/  MOV R0, R80 ;  /* 0x0000005000007202 */ /* 0x000fe40000000f00 */
[----:B------:R-:W-:-:S02]  /*c100*/  IMNMX R62, R5, 0x80, PT ;  /* 0x00000080053e7817 */ /* 0x000fc40003800200 */
[----:B------:R-:W-:Y:S01]  /*c110*/  PRMT R106, R106, 0x5410, R0 ;  /* 0x000054106a6a7816 */ /* 0x000fe20000000000 */
[----:B------:R-:W-:Y:S01]  /*c120*/  IMAD.MOV.U32 R0, RZ, RZ, R76 ;  /* 0x000000ffff007224 */ /* 0x000fe200078e004c */
[----:B------:R-:W-:Y:S01]  /*c130*/  BAR.SYNC.DEFER_BLOCKING 0x0 ;  /* 0x0000000000007b1d */ /* 0x000fe20000010000 */
[----:B------:R-:W-:Y:S02]  /*c140*/  ISETP.GE.AND P0, PT, R60, R62, PT ;  /* 0x0000003e3c00720c */ /* 0x000fe40003f06270 */
[----:B------:R-:W-:Y:S01]  /*c150*/  PRMT R107, R107, 0x5410, R3 ;  /* 0x000054106b6b7816 */ /* 0x000fe20000000003 */
[----:B------:R-:W-:Y:S01]  /*c160*/  IMAD.MOV.U32 R3, RZ, RZ, R78 ;  /* 0x000000ffff037224 */ /* 0x000fe200078e004e */
[----:B------:R-:W-:Y:S01]  /*c170*/  PRMT R100, R2, 0x7610, R100 ;  /* 0x0000761002647816 */ /* 0x000fe20000000064 */
[----:B------:R-:W-:Y:S01]  /*c180*/  IMAD.MOV.U32 R2, RZ, RZ, R77 ;  /* 0x000000ffff027224 */ /* 0x000fe200078e004d */
[----:B------:R-:W-:Y:S02]  /*c190*/  PRMT R101, R101, 0x5410, R0 ;  /* 0x0000541065657816 */ /* 0x000fe40000000000 */
[----:B------:R-:W-:-:S02]  /*c1a0*/  MOV R0, R70 ;  /* 0x0000004600007202 */ /* 0x000fc40000000f00 */
[----:B------:R-:W-:Y:S01]  /*c1b0*/  PRMT R102, R102, 0x5410, R3 ;  /* 0x0000541066667816 */ /* 0x000fe20000000003 */
[----:B------:R-:W-:Y:S01]  /*c1c0*/  IMAD.MOV.U32 R3, RZ, RZ, R71 ;  /* 0x000000ffff037224 */ /* 0x000fe200078e0047 */
[----:B------:R-:W-:Y:S01]  /*c1d0*/  PRMT R100, R100, 0x5410, R2 ;  /* 0x0000541064647816 */ /* 0x000fe20000000002 */
[----:B------:R-:W-:Y:S01]  /*c1e0*/  IMAD.MOV.U32 R2, RZ, RZ, R68 ;  /* 0x000000ffff027224 */ /* 0x000fe200078e0044 */
[----:B------:R-:W-:Y:S01]  /*c1f0*/  PRMT R98, R98, 0x5410, R0 ;  /* 0x0000541062627816 */ /* 0x000fe20000000000 */
[----:B------:R-:W-:-:S03]  /*c200*/  IMAD.MOV.U32 R0, RZ, RZ, R69 ;  /* 0x000000ffff007224 */ /* 0x000fc600078e0045 */
[----:B------:R-:W-:Y:S02]  /*c210*/  PRMT R97, R2, 0x7610, R97 ;  /* 0x0000761002617816 */ /* 0x000fe40000000061 */
[----:B------:R-:W-:Y:S01]  /*c220*/  PRMT R96, R3, 0x5410, R0 ;  /* 0x0000541003607816 */ /* 0x000fe20000000000 */
[----:B------:R-:W-:Y:S05]  /*c230*/  @P0 BRA `(.L_x_481) ;  /* 0x0000159000000947 */ /* 0x000fea0003800000 */
[----:B------:R-:W-:Y:S01]  /*c240*/  ISETP.GE.AND P0, PT, R61, c[0x0][0x27c], PT ;  /* 0x00009f003d007a0c */ /* 0x000fe20003f06270 */
[----:B------:R-:W-:-:S12]  /*c250*/  BSSY B0, `(.L_x_482) ;  /* 0x000006d000007945 */ /* 0x000fd80003800000 */
[----:B------:R-:W-:Y:S05]  /*c260*/  @P0 BRA `(.L_x_483) ;  /* 0x000006b000000947 */ /* 0x000fea0003800000 */
[----:B------:R-:W-:Y:S02]  /*c270*/  LEA.HI R2, R60, R60, RZ, 0x1 ;  /* 0x0000003c3c027211 */ /* 0x000fe400078f08ff */
[----:B------:R-:W-:Y:S02]  /*c280*/  MOV R3, c[0x0][0x27c] ;  /* 0x00009f0000037a02 */ /* 0x000fe40000000f00 */
[----:B------:R-:W-:Y:S02]  /*c290*/  LOP3.LUT R2, R2, 0x7fffffe, RZ, 0xc0, !PT ;  /* 0x07fffffe02027812 */ /* 0x000fe400078ec0ff */
[----:B------:R-:W-:Y:S02]  /*c2a0*/  SHF.L.U32 R0, R118, 0x6, RZ ;  /* 0x0000000676007819 */ /* 0x000fe400000006ff */
[----:B------:R-:W-:Y:S01]  /*c2b0*/  LEA.HI R3, R3, R48, RZ, 0x1d ;  /* 0x0000003003037211 */ /* 0x000fe200078fe8ff */
[----:B------:R-:W-:Y:S01]  /*c2c0*/  IMAD.IADD R2, R60, 0x1, -R2 ;  /* 0x000000013c027824 */ /* 0x000fe200078e0a02 */
[----:B------:R-:W-:-:S02]  /*c2d0*/  LOP3.LUT R0, R0, 0xc0, RZ, 0xc0, !PT ;  /* 0x000000c000007812 */ /* 0x000fc400078ec0ff */
[----:B------:R-:W-:Y:S02]  /*c2e0*/  SHF.R.S32.HI R6, RZ, 0x1f, R3 ;  /* 0x0000001fff067819 */ /* 0x000fe40000011403 */
[----:B------:R-:W-:Y:S02]  /*c2f0*/  LOP3.LUT R5, R0, 0x18, R61, 0xf8, !PT ;  /* 0x0000001800057812 */ /* 0x000fe400078ef83d */
[----:B------:R-:W-:Y:S02]  /*c300*/  SHF.R.U32.HI R8, RZ, 0x3, R0 ;  /* 0x00000003ff087819 */ /* 0x000fe40000011600 */
[----:B------:R-:W-:Y:S01]  /*c310*/  LEA.HI R6, R6, R3, RZ, 0x2 ;  /* 0x0000000306067211 */ /* 0x000fe200078f10ff */
[----:B------:R-:W-:Y:S01]  /*c320*/  IMAD.SHL.U32 R3, R3, 0x8, RZ ;  /* 0x0000000803037824 */ /* 0x000fe200078e00ff */
[----:B------:R-:W-:Y:S02]  /*c330*/  LEA R2, R92, R2, 0x3 ;  /* 0x000000025c027211 */ /* 0x000fe400078e18ff */
[----:B------:R-:W-:-:S02]  /*c340*/  LOP3.LUT R7, R5, R8, RZ, 0x3c, !PT ;  /* 0x0000000805077212 */ /* 0x000fc400078e3cff */
[----:B------:R-:W-:Y:S02]  /*c350*/  SHF.L.U32 R5, R2, 0x5, RZ ;  /* 0x0000000502057819 */ /* 0x000fe400000006ff */
[----:B------:R-:W-:Y:S02]  /*c360*/  LOP3.LUT R0, R0, 0x18, R3, 0xf8, !PT ;  /* 0x0000001800007812 */ /* 0x000fe400078ef803 */
[----:B------:R-:W-:Y:S01]  /*c370*/  SHF.L.U32 R2, R6, 0xa, RZ ;  /* 0x0000000a06027819 */ /* 0x000fe200000006ff */
[----:B------:R-:W-:Y:S01]  /*c380*/  IMAD.IADD R3, R5, 0x1, R7 ;  /* 0x0000000105037824 */ /* 0x000fe200078e0207 */
[----:B------:R-:W-:Y:S02]  /*c390*/  LOP3.LUT R0, R0, R8, RZ, 0x3c, !PT ;  /* 0x0000000800007212 */ /* 0x000fe400078e3cff */
[----:B------:R-:W-:Y:S02]  /*c3a0*/  LOP3.LUT R2, R2, 0x7ffff000, RZ, 0xc0, !PT ;  /* 0x7ffff00002027812 */ /* 0x000fe400078ec0ff */
[----:B------:R-:W-:-:S02]  /*c3b0*/  SHF.L.U32 R35, R3, 0x1, RZ ;  /* 0x0000000103237819 */ /* 0x000fc400000006ff */
[----:B------:R-:W-:Y:S02]  /*c3c0*/  IADD3 R0, R0, R2, R5 ;  /* 0x0000000200007210 */ /* 0x000fe40007ffe005 */
[--C-:B------:R-:W-:Y:S01]  /*c3d0*/  SHF.R.U64 R45, R18, 0x10, R19.reuse ;  /* 0x00000010122d7819 */ /* 0x100fe20000001213 */
[----:B------:R-:W1:Y:S01]  /*c3e0*/  LDS.128 R8, [R35+0x6080] ;  /* 0x0060800023087984 */ /* 0x000e620000000c00 */
[----:B------:R-:W-:Y:S01]  /*c3f0*/  SHF.L.U32 R33, R0, 0x1, RZ ;  /* 0x0000000100217819 */ /* 0x000fe200000006ff */
[----:B------:R-:W-:Y:S01]  /*c400*/  HADD2.F32 R0, -RZ, R27.H0_H0 ;  /* 0x2000001bff007230 */ /* 0x000fe20000004100 */
[----:B------:R-:W-:Y:S02]  /*c410*/  SHF.R.U32.HI R2, RZ, 0x10, R19 ;  /* 0x00000010ff027819 */ /* 0x000fe40000011613 */
[----:B------:R-:W-:Y:S01]  /*c420*/  SHF.R.U64 R47, R22, 0x10, R23 ;  /* 0x00000010162f7819 */ /* 0x000fe20000001217 */
[----:B------:R-:W2:Y:S01]  /*c430*/  LDS.128 R12, [R33+0x6080] ;  /* 0x00608000210c7984 */ /* 0x000ea20000000c00 */
[----:B------:R-:W-:-:S02]  /*c440*/  SHF.R.U64 R46, R20, 0x10, R21 ;  /* 0x00000010142e7819 */ /* 0x000fc40000001215 */
[--C-:B------:R-:W-:Y:S01]  /*c450*/  SHF.R.U64 R29, R16, 0x10, R17.reuse ;  /* 0x00000010101d7819 */ /* 0x100fe20000001211 */
[----:B------:R-:W-:Y:S01]  /*c460*/  HADD2.F32 R47, -RZ, R47.H0_H0 ;  /* 0x2000002fff2f7230 */ /* 0x000fe20000004100 */
[----:B------:R-:W-:Y:S01]  /*c470*/  SHF.R.U32.HI R16, RZ, 0x10, R17 ;  /* 0x00000010ff107819 */ /* 0x000fe20000011611 */
[----:B------:R-:W-:Y:S01]  /*c480*/  HADD2.F32 R46, -RZ, R46.H0_H0 ;  /* 0x2000002eff2e7230 */ /* 0x000fe20000004100 */
[----:B------:R-:W-:Y:S02]  /*c490*/  SHF.R.U32.HI R25, RZ, 0x10, R23 ;  /* 0x00000010ff197819 */ /* 0x000fe40000011617 */
[----:B------:R-:W-:-:S03]  /*c4a0*/  SHF.R.U32.HI R26, RZ, 0x10, R21 ;  /* 0x00000010ff1a7819 */ /* 0x000fc60000011615 */
[----:B------:R-:W-:Y:S02]  /*c4b0*/  HADD2.F32 R50, -RZ, R25.H0_H0 ;  /* 0x20000019ff327230 */ /* 0x000fe40000004100 */
[----:B-1----:R-:W-:Y:S02]  /*c4c0*/  HADD2.F32 R18, -RZ, R11.H0_H0 ;  /* 0x2000000bff127230 */ /* 0x002fe40000004100 */
[--C-:B------:R-:W-:Y:S02]  /*c4d0*/  HADD2.F32 R22, -RZ, R8.reuse.H0_H0 ;  /* 0x20000008ff167230 */ /* 0x100fe40000004100 */
[----:B------:R-:W-:Y:S01]  /*c4e0*/  HADD2.F32 R24, -RZ, R8.H1_H1 ;  /* 0x30000008ff187230 */ /* 0x000fe20000004100 */
[----:B------:R-:W-:Y:S01]  /*c4f0*/  FMUL.FTZ R7, R18, R0 ;  /* 0x0000000012077220 */ /* 0x000fe20000410000 */
[--C-:B------:R-:W-:Y:S02]  /*c500*/  HADD2.F32 R20, -RZ, R9.reuse.H0_H0 ;  /* 0x20000009ff147230 */ /* 0x100fe40000004100 */
[----:B------:R-:W-:-:S02]  /*c510*/  HADD2.F32 R19, -RZ, R9.H1_H1 ;  /* 0x30000009ff137230 */ /* 0x000fc40000004100 */
[--C-:B--2---:R-:W-:Y:S02]  /*c520*/  HADD2.F32 R6, -RZ, R13.reuse.H0_H0 ;  /* 0x2000000dff067230 */ /* 0x104fe40000004100 */
[----:B------:R-:W-:Y:S02]  /*c530*/  HADD2.F32 R8, -RZ, R13.H1_H1 ;  /* 0x3000000dff087230 */ /* 0x000fe40000004100 */
[--C-:B------:R-:W-:Y:S02]  /*c540*/  HADD2.F32 R5, -RZ, R15.reuse.H0_H0 ;  /* 0x2000000fff057230 */ /* 0x100fe40000004100 */
[----:B------:R-:W-:Y:S02]  /*c550*/  HADD2.F32 R3, -RZ, R15.H1_H1 ;  /* 0x3000000fff037230 */ /* 0x000fe40000004100 */
[--C-:B------:R-:W-:Y:S01]  /*c560*/  HADD2.F32 R9, -RZ, R12.reuse.H0_H0 ;  /* 0x2000000cff097230 */ /* 0x100fe20000004100 */
[----:B------:R-:W-:Y:S01]  /*c570*/  FMUL.FTZ R31, R5, R0 ;  /* 0x00000000051f7220 */ /* 0x000fe20000410000 */
[----:B------:R-:W-:-:S02]  /*c580*/  HADD2.F32 R13, -RZ, R12.H1_H1 ;  /* 0x3000000cff0d7230 */ /* 0x000fc40000004100 */
[----:B------:R-:W-:Y:S02]  /*c590*/  HADD2.F32 R12, -RZ, R28.H1_H1 ;  /* 0x3000001cff0c7230 */ /* 0x000fe40000004100 */
[----:B------:R-:W-:Y:S02]  /*c5a0*/  HADD2.F32 R15, -RZ, R2.H0_H0 ;  /* 0x20000002ff0f7230 */ /* 0x000fe40000004100 */
[----:B------:R-:W-:Y:S01]  /*c5b0*/  HADD2.F32 R2, -RZ, R27.H1_H1 ;  /* 0x3000001bff027230 */ /* 0x000fe20000004100 */
[----:B------:R-:W-:Y:S01]  /*c5c0*/  FFMA.FTZ R44, R5, R12, R7 ;  /* 0x0000000c052c7223 */ /* 0x000fe20000010007 */
[----:B------:R-:W-:Y:S01]  /*c5d0*/  HADD2.F32 R17, -RZ, R11.H1_H1 ;  /* 0x3000000bff117230 */ /* 0x000fe20000004100 */
[-C--:B------:R-:W-:Y:S01]  /*c5e0*/  FMUL.FTZ R7, R3, R15.reuse ;  /* 0x0000000f03077220 */ /* 0x080fe20000410000 */
[----:B------:R-:W-:Y:S01]  /*c5f0*/  HADD2.F32 R11, -RZ, R32.H0_H0 ;  /* 0x20000020ff0b7230 */ /* 0x000fe20000004100 */
[-C--:B------:R-:W-:Y:S01]  /*c600*/  FMUL.FTZ R5, R20, R2.reuse ;  /* 0x0000000214057220 */ /* 0x080fe20000410000 */
[----:B------:R-:W-:Y:S01]  /*c610*/  HADD2.F32 R21, -RZ, R10.H0_H0 ;  /* 0x2000000aff157230 */ /* 0x000fe20000004100 */
[C---:B------:R-:W-:Y:S01]  /*c620*/  FMUL.FTZ R27, R6.reuse, R2 ;  /* 0x00000002061b7220 */ /* 0x040fe20000410000 */
[----:B------:R-:W-:Y:S01]  /*c630*/  HADD2.F32 R2, -RZ, R28.H0_H0 ;  /* 0x2000001cff027230 */ /* 0x000fe20000004100 */
[----:B------:R-:W-:Y:S01]  /*c640*/  FMUL.FTZ R0, R17, R15 ;  /* 0x0000000f11007220 */ /* 0x000fe20000410000 */
[----:B------:R-:W-:Y:S01]  /*c650*/  HADD2.F32 R15, -RZ, R16.H0_H0 ;  /* 0x20000010ff0f7230 */ /* 0x000fe20000004100 */
[----:B------:R-:W-:Y:S01]  /*c660*/  FFMA.FTZ R32, R6, R11, R5 ;  /* 0x0000000b06207223 */ /* 0x000fe20000010005 */
[----:B------:R-:W-:Y:S01]  /*c670*/  HADD2.F32 R6, -RZ, R49.H0_H0 ;  /* 0x20000031ff067230 */ /* 0x000fe20000004100 */
[----:B------:R-:W-:Y:S01]  /*c680*/  FMUL.FTZ R5, R22, R2 ;  /* 0x0000000216057220 */ /* 0x000fe20000410000 */
[----:B------:R-:W-:Y:S01]  /*c690*/  HADD2.F32 R49, -RZ, R26.H0_H0 ;  /* 0x2000001aff317230 */ /* 0x000fe20000004100 */
[----:B------:R-:W-:Y:S01]  /*c6a0*/  FFMA.FTZ R34, R3, R50, R0 ;  /* 0x0000003203227223 */ /* 0x000fe20000010000 */
[----:B------:R-:W-:Y:S01]  /*c6b0*/  HADD2.F32 R23, -RZ, R10.H1_H1 ;  /* 0x3000000aff177230 */ /* 0x000fe20000004100 */
[----:B------:R-:W-:Y:S01]  /*c6c0*/  FMUL.FTZ R3, R19, R15 ;  /* 0x0000000f13037220 */ /* 0x000fe20000410000 */
[--C-:B------:R-:W-:Y:S01]  /*c6d0*/  HADD2.F32 R10, -RZ, R14.reuse.H0_H0 ;  /* 0x2000000eff0a7230 */ /* 0x100fe20000004100 */
[C---:B------:R-:W-:Y:S01]  /*c6e0*/  FFMA.FTZ R28, R9.reuse, R6, R5 ;  /* 0x00000006091c7223 */ /* 0x040fe20000010005 */
[----:B------:R-:W-:Y:S01]  /*c6f0*/  HADD2.F32 R0, -RZ, R51.H0_H0 ;  /* 0x20000033ff007230 */ /* 0x000fe20000004100 */
[C---:B------:R-:W-:Y:S01]  /*c700*/  FFMA.FTZ R30, R8.reuse, R49, R3 ;  /* 0x00000031081e7223 */ /* 0x040fe20000010003 */
[----:B------:R-:W-:Y:S01]  /*c710*/  HADD2.F32 R5, -RZ, R29.H0_H0 ;  /* 0x2000001dff057230 */ /* 0x000fe20000004100 */
[----:B------:R-:W-:Y:S01]  /*c720*/  FMUL.FTZ R26, R8, R15 ;  /* 0x0000000f081a7220 */ /* 0x000fe20000410000 */
[----:B------:R-:W-:Y:S01]  /*c730*/  HADD2.F32 R3, -RZ, R51.H1_H1 ;  /* 0x30000033ff037230 */ /* 0x000fe20000004100 */
[----:B------:R-:W-:Y:S01]  /*c740*/  FMUL.FTZ R16, R9, R2 ;  /* 0x0000000209107220 */ /* 0x000fe20000410000 */
[----:B------:R-:W-:Y:S01]  /*c750*/  HADD2.F32 R9, -RZ, R45.H0_H0 ;  /* 0x2000002dff097230 */ /* 0x000fe20000004100 */
[-C--:B------:R-:W-:Y:S01]  /*c760*/  FMUL.FTZ R2, R21, R0.reuse ;  /* 0x0000000015027220 */ /* 0x080fe20000410000 */
[----:B------:R-:W-:Y:S01]  /*c770*/  HADD2.F32 R14, -RZ, R14.H1_H1 ;  /* 0x3000000eff0e7230 */ /* 0x000fe20000004100 */
[----:B------:R-:W-:-:S02]  /*c780*/  FMUL.FTZ R8, R10, R0 ;  /* 0x000000000a087220 */ /* 0x000fc40000410000 */
[----:B------:R-:W-:Y:S02]  /*c790*/  FMUL.FTZ R0, R24, R5 ;  /* 0x0000000518007220 */ /* 0x000fe40000410000 */
[----:B------:R-:W-:Y:S02]  /*c7a0*/  FFMA.FTZ R29, R10, R3, R2 ;  /* 0x000000030a1d7223 */ /* 0x000fe40000010002 */
[----:B------:R-:W-:Y:S02]  /*c7b0*/  FMUL.FTZ R2, R23, R9 ;  /* 0x0000000917027220 */ /* 0x000fe40000410000 */
[C---:B------:R-:W-:Y:S02]  /*c7c0*/  FFMA.FTZ R15, R13.reuse, R46, R0 ;  /* 0x0000002e0d0f7223 */ /* 0x040fe40000010000 */
[----:B------:R-:W-:Y:S02]  /*c7d0*/  FMUL.FTZ R5, R13, R5 ;  /* 0x000000050d057220 */ /* 0x000fe40000410000 */
[----:B------:R-:W-:Y:S01]  /*c7e0*/  FMUL.FTZ R0, R14, R9 ;  /* 0x000000090e007220 */ /* 0x000fe20000410000 */
[----:B------:R-:W-:Y:S01]  /*c7f0*/  F2FP.PACK_AB R9, R30, R32 ;  /* 0x000000201e09723e */ /* 0x000fe200000000ff */
[----:B------:R-:W-:-:S02]  /*c800*/  FFMA.FTZ R10, R18, R12, -R31 ;  /* 0x0000000c120a7223 */ /* 0x000fc4000001081f */
[----:B------:R-:W-:Y:S02]  /*c810*/  FFMA.FTZ R25, R14, R47, R2 ;  /* 0x0000002f0e197223 */ /* 0x000fe40000010002 */
[----:B------:R-:W-:Y:S01]  /*c820*/  FFMA.FTZ R12, R20, R11, -R27 ;  /* 0x0000000b140c7223 */ /* 0x000fe2000001081b */
[----:B------:R-:W-:Y:S01]  /*c830*/  F2FP.PACK_AB R11, R34, R44 ;  /* 0x0000002c220b723e */ /* 0x000fe200000000ff */
[----:B------:R-:W-:Y:S02]  /*c840*/  FFMA.FTZ R13, R19, R49, -R26 ;  /* 0x00000031130d7223 */ /* 0x000fe4000001081a */
        /* <DEDUP_REMOVED lines=8> */
[----:B------:R-:W-:-:S02]  /*c8d0*/  F2FP.PACK_AB R10, R25, R29 ;  /* 0x0000001d190a723e */ /* 0x000fc400000000ff */
[----:B------:R-:W-:Y:S02]  /*c8e0*/  F2FP.PACK_AB R12, R2, R6 ;  /* 0x00000006020c723e */ /* 0x000fe400000000ff */
[----:B------:R-:W-:-:S05]  /*c8f0*/  F2FP.PACK_AB R14, R0, R3 ;  /* 0x00000003000e723e */ /* 0x000fca00000000ff */
[----:B------:R1:W-:Y:S04]  /*c900*/  STS.128 [R35+0x6080], R12 ;  /* 0x0060800c23007388 */ /* 0x0003e80000000c00 */
[----:B------:R1:W-:Y:S02]  /*c910*/  STS.128 [R33+0x6080], R8 ;  /* 0x0060800821007388 */ /* 0x0003e40000000c00 */
.L_x_483:
[----:B------:R-:W-:Y:S05]  /*c920*/  BSYNC B0 ;  /* 0x0000000000007941 */ /* 0x000fea0003800000 */
.L_x_482:
[----:B------:R-:W-:Y:S01]  /*c930*/  IADD3 R0, R61, 0x10, RZ ;  /* 0x000000103d007810 */ /* 0x000fe20007ffe0ff */
[----:B------:R-:W-:Y:S03]  /*c940*/  BSSY B0, `(.L_x_484) ;  /* 0x0000074000007945 */ /* 0x000fe60003800000 */
[----:B------:R-:W-:-:S13]  /*c950*/  ISETP.GE.AND P0, PT, R0, c[0x0][0x27c], PT ;  /* 0x00009f0000007a0c */ /* 0x000fda0003f06270 */
[----:B------:R-:W-:Y:S05]  /*c960*/  @P0 BRA `(.L_x_485) ;  /* 0x0000071000000947 */ /* 0x000fea0003800000 */
[----:B------:R-:W-:Y:S01]  /*c970*/  SHF.R.S32.HI R6, RZ, 0x1f, R0 ;  /* 0x0000001fff067819 */ /* 0x000fe20000011400 */
[----:B------:R-:W-:Y:S01]  /*c980*/  IMAD.SHL.U32 R7, R118, 0x40, RZ ;  /* 0x0000004076077824 */ /* 0x000fe200078e00ff */
[----:B------:R-:W-:Y:S01]  /*c990*/  LEA.HI R5, R60, R60, RZ, 0x1 ;  /* 0x0000003c3c057211 */ /* 0x000fe200078f08ff */
[----:B-1----:R-:W-:Y:S01]  /*c9a0*/  IMAD.MOV.U32 R8, RZ, RZ, c[0x0][0x27c] ;  /* 0x00009f00ff087624 */ /* 0x002fe200078e00ff */
[CC--:B------:R-:W-:Y:S02]  /*c9b0*/  LEA.HI R3, R6.reuse, R0.reuse, RZ, 0x3 ;  /* 0x0000000006037211 */ /* 0x0c0fe400078f18ff */
[----:B------:R-:W-:Y:S02]  /*c9c0*/  LOP3.LUT R5, R5, 0x7fffffe, RZ, 0xc0, !PT ;  /* 0x07fffffe05057812 */ /* 0x000fe400078ec0ff */
[----:B------:R-:W-:Y:S02]  /*c9d0*/  LEA.HI R6, R6, R0, RZ, 0x5 ;  /* 0x0000000006067211 */ /* 0x000fe400078f28ff */
[----:B------:R-:W-:-:S02]  /*c9e0*/  SHF.R.S32.HI R2, RZ, 0x3, R3 ;  /* 0x00000003ff027819 */ /* 0x000fc40000011403 */
[----:B------:R-:W-:Y:S01]  /*c9f0*/  LOP3.LUT R0, R7, 0xc0, RZ, 0xc0, !PT ;  /* 0x000000c007007812 */ /* 0x000fe200078ec0ff */
[----:B------:R-:W-:Y:S01]  /*ca00*/  IMAD.SHL.U32 R6, R6, 0x80, RZ ;  /* 0x0000008006067824 */ /* 0x000fe200078e00ff */
[----:B------:R-:W-:Y:S02]  /*ca10*/  IADD3 R5, R60, -R5, RZ ;  /* 0x800000053c057210 */ /* 0x000fe40007ffe0ff */
[----:B------:R-:W-:Y:S02]  /*ca20*/  LEA.HI R2, R8, R2, RZ, 0x1d ;  /* 0x0000000208027211 */ /* 0x000fe400078fe8ff */
[----:B------:R-:W-:Y:S02]  /*ca30*/  LOP3.LUT R7, R0, 0x18, R3, 0xf8, !PT ;  /* 0x0000001800077812 */ /* 0x000fe400078ef803 */
[----:B------:R-:W-:Y:S02]  /*ca40*/  SHF.R.U32.HI R9, RZ, 0x3, R0 ;  /* 0x00000003ff097819 */ /* 0x000fe40000011600 */
[----:B------:R-:W-:-:S02]  /*ca50*/  LEA R3, R92, R5, 0x3 ;  /* 0x000000055c037211 */ /* 0x000fc400078e18ff */
[----:B------:R-:W-:Y:S02]  /*ca60*/  LOP3.LUT R8, R6, 0x7ffff000, RZ, 0xc0, !PT ;  /* 0x7ffff00006087812 */ /* 0x000fe400078ec0ff */
[----:B------:R-:W-:Y:S02]  /*ca70*/  SHF.R.S32.HI R5, RZ, 0x1f, R2 ;  /* 0x0000001fff057819 */ /* 0x000fe40000011402 */
[----:B------:R-:W-:Y:S01]  /*ca80*/  LOP3.LUT R6, R7, R9, RZ, 0x3c, !PT ;  /* 0x0000000907067212 */ /* 0x000fe200078e3cff */
[----:B------:R-:W-:Y:S01]  /*ca90*/  IMAD.SHL.U32 R7, R3, 0x20, RZ ;  /* 0x0000002003077824 */ /* 0x000fe200078e00ff */
[----:B------:R-:W-:Y:S02]  /*caa0*/  SHF.L.U32 R3, R2, 0x3, RZ ;  /* 0x0000000302037819 */ /* 0x000fe400000006ff */
[----:B------:R-:W-:Y:S02]  /*cab0*/  LEA.HI R2, R5, R2, RZ, 0x2 ;  /* 0x0000000205027211 */ /* 0x000fe400078f10ff */
[----:B------:R-:W-:-:S02]  /*cac0*/  LOP3.LUT R3, R0, 0x18, R3, 0xf8, !PT ;  /* 0x0000001800037812 */ /* 0x000fc400078ef803 */
[----:B------:R-:W-:Y:S01]  /*cad0*/  IADD3 R5, R6, R8, R7 ;  /* 0x0000000806057210 */ /* 0x000fe20007ffe007 */
[----:B------:R-:W-:Y:S01]  /*cae0*/  IMAD.SHL.U32 R0, R2, 0x400, RZ ;  /* 0x0000040002007824 */ /* 0x000fe200078e00ff */
[----:B------:R-:W-:Y:S01]  /*caf0*/  LOP3.LUT R3, R3, R9, RZ, 0x3c, !PT ;  /* 0x0000000903037212 */ /* 0x000fe200078e3cff */
[----:B------:R-:W-:Y:S01]  /*cb00*/  HADD2.F32 R2, -RZ, R63.H0_H0 ;  /* 0x2000003fff027230 */ /* 0x000fe20000004100 */
[----:B------:R-:W-:Y:S02]  /*cb10*/  SHF.L.U32 R44, R5, 0x1, RZ ;  /* 0x00000001052c7819 */ /* 0x000fe400000006ff */
[----:B------:R-:W-:Y:S02]  /*cb20*/  LOP3.LUT R0, R0, 0x7ffff000, RZ, 0xc0, !PT ;  /* 0x7ffff00000007812 */ /* 0x000fe400078ec0ff */
[----:B------:R-:W-:Y:S01]  /*cb30*/  SHF.R.U64 R45, R36, 0x10, R37 ;  /* 0x00000010242d7819 */ /* 0x000fe20000001225 */
[----:B------:R-:W1:Y:S01]  /*cb40*/  LDS.128 R8, [R44+0x6080] ;  /* 0x006080002c087984 */ /* 0x000e620000000c00 */
[----:B------:R-:W-:-:S02]  /*cb50*/  IADD3 R0, R3, R0, R7 ;  /* 0x0000000003007210 */ /* 0x000fc40007ffe007 */
[----:B------:R-:W-:Y:S02]  /*cb60*/  SHF.R.U32.HI R16, RZ, 0x10, R37 ;  /* 0x00000010ff107819 */ /* 0x000fe40000011625 */
[--C-:B------:R-:W-:Y:S01]  /*cb70*/  SHF.R.U64 R36, R40, 0x10, R41.reuse ;  /* 0x0000001028247819 */ /* 0x100fe20000001229 */
[----:B------:R-:W-:Y:S01]  /*cb80*/  IMAD.SHL.U32 R33, R0, 0x2, RZ ;  /* 0x0000000200217824 */ /* 0x000fe200078e00ff */
[----:B------:R-:W-:Y:S01]  /*cb90*/  SHF.R.U32.HI R0, RZ, 0x10, R41 ;  /* 0x00000010ff007819 */ /* 0x000fe20000011629 */
[----:B------:R-:W-:Y:S01]  /*cba0*/  HADD2.F32 R40, -RZ, R16.H0_H0 ;  /* 0x20000010ff287230 */ /* 0x000fe20000004100 */
[----:B------:R-:W-:Y:S02]  /*cbb0*/  SHF.R.U32.HI R17, RZ, 0x10, R43 ;  /* 0x00000010ff117819 */ /* 0x000fe4000001162b */
[----:B------:R-:W2:Y:S01]  /*cbc0*/  LDS.128 R12, [R33+0x6080] ;  /* 0x00608000210c7984 */ /* 0x000ea20000000c00 */
[--C-:B------:R-:W-:Y:S02]  /*cbd0*/  SHF.R.U32.HI R18, RZ, 0x10, R39.reuse ;  /* 0x00000010ff127819 */ /* 0x100fe40000011627 */
[----:B------:R-:W-:-:S02]  /*cbe0*/  SHF.R.U64 R38, R38, 0x10, R39 ;  /* 0x0000001026267819 */ /* 0x000fc40000001227 */
[----:B------:R-:W-:Y:S01]  /*cbf0*/  SHF.R.U64 R30, R42, 0x10, R43 ;  /* 0x000000102a1e7819 */ /* 0x000fe2000000122b */
[----:B------:R-:W-:Y:S02]  /*cc00*/  HADD2.F32 R39, -RZ, R18.H0_H0 ;  /* 0x20000012ff277230 */ /* 0x000fe40000004100 */
[----:B------:R-:W-:Y:S02]  /*cc10*/  HADD2.F32 R38, -RZ, R38.H0_H0 ;  /* 0x20000026ff267230 */ /* 0x000fe40000004100 */
[----:B-1----:R-:W-:Y:S02]  /*cc20*/  HADD2.F32 R20, -RZ, R9.H0_H0 ;  /* 0x20000009ff147230 */ /* 0x002fe40000004100 */
[--C-:B------:R-:W-:Y:S02]  /*cc30*/  HADD2.F32 R22, -RZ, R11.reuse.H0_H0 ;  /* 0x2000000bff167230 */ /* 0x100fe40000004100 */
[----:B------:R-:W-:Y:S01]  /*cc40*/  HADD2.F32 R21, -RZ, R11.H1_H1 ;  /* 0x3000000bff157230 */ /* 0x000fe20000004100 */
[----:B------:R-:W-:Y:S01]  /*cc50*/  FMUL.FTZ R7, R20, R2 ;  /* 0x0000000214077220 */ /* 0x000fe20000410000 */
[----:B------:R-:W-:-:S02]  /*cc60*/  HADD2.F32 R11, -RZ, R88.H1_H1 ;  /* 0x30000058ff0b7230 */ /* 0x000fc40000004100 */
[----:B------:R-:W-:Y:S02]  /*cc70*/  HADD2.F32 R19, -RZ, R9.H1_H1 ;  /* 0x30000009ff137230 */ /* 0x000fe40000004100 */
[----:B------:R-:W-:Y:S02]  /*cc80*/  HADD2.F32 R24, -RZ, R8.H0_H0 ;  /* 0x20000008ff187230 */ /* 0x000fe40000004100 */
[--C-:B--2---:R-:W-:Y:S02]  /*cc90*/  HADD2.F32 R6, -RZ, R13.reuse.H0_H0 ;  /* 0x2000000dff067230 */ /* 0x104fe40000004100 */
[----:B------:R-:W-:Y:S02]  /*cca0*/  HADD2.F32 R5, -RZ, R13.H1_H1 ;  /* 0x3000000dff057230 */ /* 0x000fe40000004100 */
[----:B------:R-:W-:Y:S01]  /*ccb0*/  HADD2.F32 R13, -RZ, R0.H0_H0 ;  /* 0x20000000ff0d7230 */ /* 0x000fe20000004100 */
[C---:B------:R-:W-:Y:S01]  /*ccc0*/  FFMA.FTZ R37, R6.reuse, R11, R7 ;  /* 0x0000000b06257223 */ /* 0x040fe20000010007 */
[----:B------:R-:W-:Y:S01]  /*ccd0*/  HADD2.F32 R0, -RZ, R63.H1_H1 ;  /* 0x3000003fff007230 */ /* 0x000fe20000004100 */
[----:B------:R-:W-:Y:S01]  /*cce0*/  FMUL.FTZ R34, R6, R2 ;  /* 0x0000000206227220 */ /* 0x000fe20000410000 */
[----:B------:R-:W-:Y:S01]  /*ccf0*/  HADD2.F32 R3, -RZ, R15.H0_H0 ;  /* 0x2000000fff037230 */ /* 0x000fe20000004100 */
[-C--:B------:R-:W-:Y:S01]  /*cd00*/  FMUL.FTZ R6, R19, R13.reuse ;  /* 0x0000000d13067220 */ /* 0x080fe20000410000 */
[----:B------:R-:W-:Y:S01]  /*cd10*/  HADD2.F32 R7, -RZ, R89.H1_H1 ;  /* 0x30000059ff077230 */ /* 0x000fe20000004100 */
[----:B------:R-:W-:Y:S01]  /*cd20*/  FMUL.FTZ R2, R22, R0 ;  /* 0x0000000016027220 */ /* 0x000fe20000410000 */
[----:B------:R-:W-:Y:S01]  /*cd30*/  HADD2.F32 R9, -RZ, R12.H0_H0 ;  /* 0x2000000cff097230 */ /* 0x000fe20000004100 */
[----:B------:R-:W-:Y:S01]  /*cd40*/  FMUL.FTZ R31, R5, R13 ;  /* 0x0000000d051f7220 */ /* 0x000fe20000410000 */
[----:B------:R-:W-:Y:S01]  /*cd50*/  HADD2.F32 R13, -RZ, R17.H0_H0 ;  /* 0x20000011ff0d7230 */ /* 0x000fe20000004100 */
[----:B------:R-:W-:Y:S01]  /*cd60*/  FFMA.FTZ R32, R3, R7, R2 ;  /* 0x0000000703207223 */ /* 0x000fe20000010002 */
[----:B------:R-:W-:Y:S01]  /*cd70*/  HADD2.F32 R2, -RZ, R88.H0_H0 ;  /* 0x20000058ff027230 */ /* 0x000fe20000004100 */
[----:B------:R-:W-:Y:S01]  /*cd80*/  FFMA.FTZ R35, R5, R40, R6 ;  /* 0x0000002805237223 */ /* 0x000fe20000010006 */
[----:B------:R-:W-:Y:S01]  /*cd90*/  HADD2.F32 R6, -RZ, R90.H0_H0 ;  /* 0x2000005aff067230 */ /* 0x000fe20000004100 */
[----:B------:R-:W-:Y:S01]  /*cda0*/  FMUL.FTZ R27, R3, R0 ;  /* 0x00000000031b7220 */ /* 0x000fe20000410000 */
[----:B------:R-:W-:Y:S01]  /*cdb0*/  HADD2.F32 R26, -RZ, R8.H1_H1 ;  /* 0x30000008ff1a7230 */ /* 0x000fe20000004100 */
[----:B------:R-:W-:Y:S01]  /*cdc0*/  FMUL.FTZ R5, R24, R2 ;  /* 0x0000000218057220 */ /* 0x000fe20000410000 */
[----:B------:R-:W-:Y:S01]  /*cdd0*/  HADD2.F32 R8, -RZ, R15.H1_H1 ;  /* 0x3000000fff087230 */ /* 0x000fe20000004100 */
[----:B------:R-:W-:Y:S01]  /*cde0*/  FMUL.FTZ R3, R21, R13 ;  /* 0x0000000d15037220 */ /* 0x000fe20000410000 */
[--C-:B------:R-:W-:Y:S01]  /*cdf0*/  HADD2.F32 R23, -RZ, R10.reuse.H0_H0 ;  /* 0x2000000aff177230 */ /* 0x100fe20000004100 */
[C---:B------:R-:W-:Y:S01]  /*ce00*/  FFMA.FTZ R28, R9.reuse, R6, R5 ;  /* 0x00000006091c7223 */ /* 0x040fe20000010005 */
[----:B------:R-:W-:Y:S01]  /*ce10*/  HADD2.F32 R25, -RZ, R10.H1_H1 ;  /* 0x3000000aff197230 */ /* 0x000fe20000004100 */
[C---:B------:R-:W-:Y:S01]  /*ce20*/  FFMA.FTZ R29, R8.reuse, R39, R3 ;  /* 0x00000027081d7223 */ /* 0x040fe20000010003 */
[----:B------:R-:W-:Y:S01]  /*ce30*/  HADD2.F32 R10, -RZ, R14.H0_H0 ;  /* 0x2000000eff0a7230 */ /* 0x000fe20000004100 */
[----:B------:R-:W-:Y:S01]  /*ce40*/  FMUL.FTZ R17, R8, R13 ;  /* 0x0000000d08117220 */ /* 0x000fe20000410000 */
[----:B------:R-:W-:Y:S01]  /*ce50*/  HADD2.F32 R0, -RZ, R89.H0_H0 ;  /* 0x20000059ff007230 */ /* 0x000fe20000004100 */
[----:B------:R-:W-:Y:S01]  /*ce60*/  FMUL.FTZ R16, R9, R2 ;  /* 0x0000000209107220 */ /* 0x000fe20000410000 */
[----:B------:R-:W-:Y:S01]  /*ce70*/  HADD2.F32 R5, -RZ, R36.H0_H0 ;  /* 0x20000024ff057230 */ /* 0x000fe20000004100 */
[----:B------:R-:W-:Y:S01]  /*ce80*/  FFMA.FTZ R13, R19, R40, -R31 ;  /* 0x00000028130d7223 */ /* 0x000fe2000001081f */
[----:B------:R-:W-:Y:S01]  /*ce90*/  HADD2.F32 R3, -RZ, R90.H1_H1 ;  /* 0x3000005aff037230 */ /* 0x000fe20000004100 */
[-C--:B------:R-:W-:Y:S01]  /*cea0*/  FMUL.FTZ R2, R23, R0.reuse ;  /* 0x0000000017027220 */ /* 0x080fe20000410000 */
[----:B------:R-:W-:Y:S01]  /*ceb0*/  HADD2.F32 R12, -RZ, R12.H1_H1 ;  /* 0x3000000cff0c7230 */ /* 0x000fe20000004100 */
[----:B------:R-:W-:Y:S01]  /*cec0*/  FMUL.FTZ R8, R10, R0 ;  /* 0x000000000a087220 */ /* 0x000fe20000410000 */
[----:B------:R-:W-:Y:S01]  /*ced0*/  HADD2.F32 R9, -RZ, R30.H0_H0 ;  /* 0x2000001eff097230 */ /* 0x000fe20000004100 */
[----:B------:R-:W-:Y:S01]  /*cee0*/  FMUL.FTZ R0, R26, R5 ;  /* 0x000000051a007220 */ /* 0x000fe20000410000 */
[----:B------:R-:W-:Y:S01]  /*cef0*/  HADD2.F32 R36, -RZ, R45.H0_H0 ;  /* 0x2000002dff247230 */ /* 0x000fe20000004100 */
[----:B------:R-:W-:Y:S01]  /*cf00*/  FFMA.FTZ R30, R10, R3, R2 ;  /* 0x000000030a1e7223 */ /* 0x000fe20000010002 */
[----:B------:R-:W-:Y:S01]  /*cf10*/  HADD2.F32 R14, -RZ, R14.H1_H1 ;  /* 0x3000000eff0e7230 */ /* 0x000fe20000004100 */
[----:B------:R-:W-:-:S02]  /*cf20*/  FMUL.FTZ R2, R25, R9 ;  /* 0x0000000919027220 */ /* 0x000fc40000410000 */
[C---:B------:R-:W-:Y:S02]  /*cf30*/  FFMA.FTZ R15, R12.reuse, R36, R0 ;  /* 0x000000240c0f7223 */ /* 0x040fe40000010000 */
[----:B------:R-:W-:Y:S02]  /*cf40*/  FMUL.FTZ R5, R12, R5 ;  /* 0x000000050c057220 */ /* 0x000fe40000410000 */
[C---:B------:R-:W-:Y:S01]  /*cf50*/  FMUL.FTZ R0, R14.reuse, R9 ;  /* 0x000000090e007220 */ /* 0x040fe20000410000 */
[----:B------:R-:W-:Y:S01]  /*cf60*/  F2FP.PACK_AB R9, R35, R37 ;  /* 0x000000252309723e */ /* 0x000fe200000000ff */
[----:B------:R-:W-:Y:S02]  /*cf70*/  FFMA.FTZ R18, R14, R38, R2 ;  /* 0x000000260e127223 */ /* 0x000fe40000010002 */
[----:B------:R-:W-:Y:S01]  /*cf80*/  FFMA.FTZ R12, R20, R11, -R34 ;  /* 0x0000000b140c7223 */ /* 0x000fe20000010822 */
[----:B------:R-:W-:Y:S01]  /*cf90*/  F2FP.PACK_AB R11, R29, R32 ;  /* 0x000000201d0b723e */ /* 0x000fe200000000ff */
[----:B------:R-:W-:-:S02]  /*cfa0*/  FFMA.FTZ R10, R22, R7, -R27 ;  /* 0x00000007160a7223 */ /* 0x000fc4000001081b */
[----:B------:R-:W-:Y:S01]  /*cfb0*/  FFMA.FTZ R7, R21, R39, -R17 ;  /* 0x0000002715077223 */ /* 0x000fe20000010811 */
[----:B------:R-:W-:Y:S01]  /*cfc0*/  F2FP.PACK_AB R13, R13, R12 ;  /* 0x0000000c0d0d723e */ /* 0x000fe200000000ff */
[----:B------:R-:W-:Y:S02]  /*cfd0*/  FFMA.FTZ R6, R24, R6, -R16 ;  /* 0x0000000618067223 */ /* 0x000fe40000010810 */
[----:B------:R-:W-:Y:S01]  /*cfe0*/  FFMA.FTZ R3, R23, R3, -R8 ;  /* 0x0000000317037223 */ /* 0x000fe20000010808 */
[----:B------:R-:W-:Y:S01]  /*cff0*/  F2FP.PACK_AB R8, R15, R28 ;  /* 0x0000001c0f08723e */ /* 0x000fe200000000ff */
[----:B------:R-:W-:Y:S01]  /*d000*/  FFMA.FTZ R2, R26, R36, -R5 ;  /* 0x000000241a027223 */ /* 0x000fe20000010805 */
[----:B------:R-:W-:Y:S01]  /*d010*/  F2FP.PACK_AB R15, R7, R10 ;  /* 0x0000000a070f723e */ /* 0x000fe200000000ff */
[----:B------:R-:W-:Y:S01]  /*d020*/  FFMA.FTZ R0, R25, R38, -R0 ;  /* 0x0000002619007223 */ /* 0x000fe20000010800 */
[----:B------:R-:W-:Y:S02]  /*d030*/  F2FP.PACK_AB R10, R18, R30 ;  /* 0x0000001e120a723e */ /* 0x000fe400000000ff */
[----:B------:R-:W-:-:S02]  /*d040*/  F2FP.PACK_AB R12, R2, R6 ;  /* 0x00000006020c723e */ /* 0x000fc400000000ff */
[----:B------:R-:W-:-:S05]  /*d050*/  F2FP.PACK_AB R14, R0, R3 ;  /* 0x00000003000e723e */ /* 0x000fca00000000ff */
[----:B------:R1:W-:Y:S04]  /*d060*/  STS.128 [R44+0x6080], R12 ;  /* 0x0060800c2c007388 */ /* 0x0003e80000000c00 */
[----:B------:R1:W-:Y:S02]  /*d070*/  STS.128 [R33+0x6080], R8 ;  /* 0x0060800821007388 */ /* 0x0003e40000000c00 */
.L_x_485:
[----:B------:R-:W-:Y:S05]  /*d080*/  BSYNC B0 ;  /* 0x0000000000007941 */ /* 0x000fea0003800000 */
.L_x_484:
[----:B------:R-:W-:-:S04]  /*d090*/  IADD3 R0, R61, 0x20, RZ ;  /* 0x000000203d007810 */ /* 0x000fc80007ffe0ff */
        /* <DEDUP_REMOVED lines=30> */
[----:B------:R-:W-:Y:S01]  /*d280*/  SHF.R.U32.HI R16, RZ, 0x10, R53 ;  /* 0x00000010ff107819 */ /* 0x000fe20000011635 */
[----:B------:R-:W1:Y:S01]  /*d290*/  LDS.128 R8, [R36+0x6080] ;  /* 0x0060800024087984 */ /* 0x000e620000000c00 */
[----:B------:R-:W-:-:S02]  /*d2a0*/  IADD3 R0, R3, R0, R7 ;  /* 0x0000000003007210 */ /* 0x000fc40007ffe007 */
[----:B------:R-:W-:Y:S01]  /*d2b0*/  SHF.R.U32.HI R17, RZ, 0x10, R59 ;  /* 0x00000010ff117819 */ /* 0x000fe2000001163b */
[----:B------:R-:W-:Y:S01]  /*d2c0*/  HADD2.F32 R42, -RZ, R16.H0_H0 ;  /* 0x20000010ff2a7230 */ /* 0x000fe20000004100 */
[----:B------:R-:W-:Y:S01]  /*d2d0*/  SHF.R.U32.HI R18, RZ, 0x10, R55 ;  /* 0x00000010ff127819 */ /* 0x000fe20000011637 */
[----:B------:R-:W-:Y:S01]  /*d2e0*/  IMAD.SHL.U32 R33, R0, 0x2, RZ ;  /* 0x0000000200217824 */ /* 0x000fe200078e00ff */
[--C-:B------:R-:W-:Y:S02]  /*d2f0*/  SHF.R.U32.HI R0, RZ, 0x10, R57.reuse ;  /* 0x00000010ff007819 */ /* 0x100fe40000011639 */
[----:B------:R-:W-:Y:S01]  /*d300*/  SHF.R.U64 R30, R56, 0x10, R57 ;  /* 0x00000010381e7819 */ /* 0x000fe20000001239 */
[----:B------:R-:W-:Y:S01]  /*d310*/  HADD2.F32 R41, -RZ, R18.H0_H0 ;  /* 0x20000012ff297230 */ /* 0x000fe20000004100 */
[----:B------:R-:W2:Y:S01]  /*d320*/  LDS.128 R12, [R33+0x6080] ;  /* 0x00608000210c7984 */ /* 0x000ea20000000c00 */
[----:B------:R-:W-:Y:S02]  /*d330*/  SHF.R.U64 R38, R52, 0x10, R53 ;  /* 0x0000001034267819 */ /* 0x000fe40000001235 */
[----:B------:R-:W-:-:S02]  /*d340*/  SHF.R.U64 R35, R58, 0x10, R59 ;  /* 0x000000103a237819 */ /* 0x000fc4000000123b */
[----:B------:R-:W-:Y:S01]  /*d350*/  SHF.R.U64 R39, R54, 0x10, R55 ;  /* 0x0000001036277819 */ /* 0x000fe20000001237 */
[----:B------:R-:W-:Y:S02]  /*d360*/  HADD2.F32 R38, -RZ, R38.H0_H0 ;  /* 0x20000026ff267230 */ /* 0x000fe40000004100 */
[----:B-1----:R-:W-:Y:S02]  /*d370*/  HADD2.F32 R20, -RZ, R9.H0_H0 ;  /* 0x20000009ff147230 */ /* 0x002fe40000004100 */
[--C-:B------:R-:W-:Y:S02]  /*d380*/  HADD2.F32 R22, -RZ, R11.reuse.H0_H0 ;  /* 0x2000000bff167230 */ /* 0x100fe40000004100 */
[----:B------:R-:W-:Y:S01]  /*d390*/  HADD2.F32 R21, -RZ, R11.H1_H1 ;  /* 0x3000000bff157230 */ /* 0x000fe20000004100 */
[----:B------:R-:W-:Y:S01]  /*d3a0*/  FMUL.FTZ R7, R20, R2 ;  /* 0x0000000214077220 */ /* 0x000fe20000410000 */
[----:B------:R-:W-:Y:S02]  /*d3b0*/  HADD2.F32 R11, -RZ, R93.H0_H0 ;  /* 0x2000005dff0b7230 */ /* 0x000fe40000004100 */
[----:B------:R-:W-:-:S02]  /*d3c0*/  HADD2.F32 R19, -RZ, R9.H1_H1 ;  /* 0x30000009ff137230 */ /* 0x000fc40000004100 */
        /* <DEDUP_REMOVED lines=39> */
[----:B------:R-:W-:Y:S01]  /*d640*/  HADD2.F32 R14, -RZ, R14.H1_H1 ;  /* 0x3000000eff0e7230 */ /* 0x000fe20000004100 */
[----:B------:R-:W-:Y:S01]  /*d650*/  FFMA.FTZ R30, R10, R3, R2 ;  /* 0x000000030a1e7223 */ /* 0x000fe20000010002 */
[----:B------:R-:W-:Y:S01]  /*d660*/  HADD2.F32 R35, -RZ, R39.H0_H0 ;  /* 0x20000027ff237230 */ /* 0x000fe20000004100 */
        /* <DEDUP_REMOVED lines=22> */
.L_x_481:
[----:B------:R-:W-:Y:S05]  /*d7d0*/  BSYNC B1 ;  /* 0x0000000000017941 */ /* 0x000fea0003800000 */
.L_x_480:
[----:B------:R-:W-:-:S04]  /*d7e0*/  IADD3 R16, R60, 0x40, RZ ;  /* 0x000000403c107810 */ /* 0x000fc80007ffe0ff */
[----:B------:R-:W-:-:S13]  /*d7f0*/  ISETP.GE.AND P0, PT, R16, R62, PT ;  /* 0x0000003e1000720c */ /* 0x000fda0003f06270 */
[----:B------:R-:W-:Y:S05]  /*d800*/  @P0 BRA `(.L_x_465) ;  /* 0x0000162000000947 */ /* 0x000fea0003800000 */
[----:B------:R-:W-:Y:S01]  /*d810*/  ISETP.GE.AND P0, PT, R61, c[0x0][0x27c], PT ;  /* 0x00009f003d007a0c */ /* 0x000fe20003f06270 */
[----:B------:R-:W-:-:S12]  /*d820*/  BSSY B0, `(.L_x_486) ;  /* 0x0000070000007945 */ /* 0x000fd80003800000 */
[----:B------:R-:W-:Y:S05]  /*d830*/  @P0 BRA `(.L_x_487) ;  /* 0x000006e000000947 */ /* 0x000fea0003800000 */
[----:B------:R-:W-:Y:S01]  /*d840*/  SHF.R.S32.HI R0, RZ, 0x1f, R16 ;  /* 0x0000001fff007819 */ /* 0x000fe20000011410 */
[----:B------:R-:W-:Y:S01]  /*d850*/  IMAD.MOV.U32 R6, RZ, RZ, c[0x0][0x27c] ;  /* 0x00009f00ff067624 */ /* 0x000fe200078e00ff */
[-C--:B------:R-:W-:Y:S02]  /*d860*/  LEA.HI R2, R16, R16.reuse, RZ, 0x1 ;  /* 0x0000001010027211 */ /* 0x080fe400078f08ff */
[----:B------:R-:W-:Y:S02]  /*d870*/  LEA.HI R0, R0, R16, RZ, 0x3 ;  /* 0x0000001000007211 */ /* 0x000fe400078f18ff */
[----:B------:R-:W-:Y:S01]  /*d880*/  LEA.HI R6, R6, R48, RZ, 0x1d ;  /* 0x0000003006067211 */ /* 0x000fe200078fe8ff */
[C---:B------:R-:W-:Y:S01]  /*d890*/  IMAD.SHL.U32 R3, R2.reuse, 0x20, RZ ;  /* 0x0000002002037824 */ /* 0x040fe200078e00ff */
[----:B------:R-:W-:Y:S02]  /*d8a0*/  LOP3.LUT R5, R2, 0x7fffffe, RZ, 0xc0, !PT ;  /* 0x07fffffe02057812 */ /* 0x000fe400078ec0ff */
[----:B------:R-:W-:-:S02]  /*d8b0*/  SHF.L.U32 R2, R0, 0x5, RZ ;  /* 0x0000000500027819 */ /* 0x000fc400000006ff */
[----:B------:R-:W-:Y:S02]  /*d8c0*/  SHF.R.S32.HI R7, RZ, 0x1f, R6 ;  /* 0x0000001fff077819 */ /* 0x000fe40000011406 */
[----:B------:R-:W-:Y:S01]  /*d8d0*/  LOP3.LUT R0, R3, 0xc0, RZ, 0xc0, !PT ;  /* 0x000000c003007812 */ /* 0x000fe200078ec0ff */
[----:B------:R-:W-:Y:S01]  /*d8e0*/  IMAD.IADD R3, R16, 0x1, -R5 ;  /* 0x0000000110037824 */ /* 0x000fe200078e0a05 */
[----:B------:R-:W-:Y:S02]  /*d8f0*/  LOP3.LUT R2, R2, 0xffffff00, RZ, 0xc0, !PT ;  /* 0xffffff0002027812 */ /* 0x000fe400078ec0ff */
[----:B------:R-:W-:Y:S02]  /*d900*/  LEA.HI R7, R7, R6, RZ, 0x2 ;  /* 0x0000000607077211 */ /* 0x000fe400078f10ff */
[----:B------:R-:W-:Y:S01]  /*d910*/  SHF.L.U32 R6, R6, 0x3, RZ ;  /* 0x0000000306067819 */ /* 0x000fe200000006ff */
[----:B------:R-:W-:Y:S01]  /*d920*/  IMAD R3, R3, 0x20, R2 ;  /* 0x0000002003037824 */ /* 0x000fe200078e0202 */
[----:B------:R-:W-:-:S02]  /*d930*/  LOP3.LUT R5, R0, 0x18, R61, 0xf8, !PT ;  /* 0x0000001800057812 */ /* 0x000fc400078ef83d */
[----:B-1----:R-:W-:Y:S02]  /*d940*/  SHF.R.U32.HI R8, RZ, 0x3, R0 ;  /* 0x00000003ff087819 */ /* 0x002fe40000011600 */
[----:B------:R-:W-:Y:S02]  /*d950*/  LOP3.LUT R2, R0, 0x18, R6, 0xf8, !PT ;  /* 0x0000001800027812 */ /* 0x000fe400078ef806 */
[-C--:B------:R-:W-:Y:S02]  /*d960*/  LOP3.LUT R5, R5, R8.reuse, RZ, 0x3c, !PT ;  /* 0x0000000805057212 */ /* 0x080fe400078e3cff */
[----:B------:R-:W-:Y:S02]  /*d970*/  SHF.L.U32 R0, R7, 0xa, RZ ;  /* 0x0000000a07007819 */ /* 0x000fe400000006ff */
[----:B------:R-:W-:Y:S01]  /*d980*/  LOP3.LUT R2, R2, R8, RZ, 0x3c, !PT ;  /* 0x0000000802027212 */ /* 0x000fe200078e3cff */
[----:B------:R-:W-:Y:S01]  /*d990*/  IMAD.IADD R5, R3, 0x1, R5 ;  /* 0x0000000103057824 */ /* 0x000fe200078e0205 */
[----:B------:R-:W-:-:S02]  /*d9a0*/  LOP3.LUT R0, R0, 0x7ffff000, RZ, 0xc0, !PT ;  /* 0x7ffff00000007812 */ /* 0x000fc400078ec0ff */
[----:B------:R-:W-:Y:S02]  /*d9b0*/  SHF.R.U32.HI R17, RZ, 0x10, R67 ;  /* 0x00000010ff117819 */ /* 0x000fe40000011643 */
[----:B------:R-:W-:Y:S02]  /*d9c0*/  IADD3 R0, R2, R0, R3 ;  /* 0x0000000002007210 */ /* 0x000fe40007ffe003 */
[----:B------:R-:W-:Y:S01]  /*d9d0*/  SHF.L.U32 R35, R5, 0x1, RZ ;  /* 0x0000000105237819 */ /* 0x000fe200000006ff */
[----:B------:R-:W-:Y:S01]  /*d9e0*/  HADD2.F32 R42, -RZ, R17.H0_H0 ;  /* 0x20000011ff2a7230 */ /* 0x000fe20000004100 */
[----:B------:R-:W-:Y:S01]  /*d9f0*/  SHF.L.U32 R32, R0, 0x1, RZ ;  /* 0x0000000100207819 */ /* 0x000fe200000006ff */
[----:B------:R-:W-:Y:S01]  /*da00*/  HADD2.F32 R0, -RZ, R96.H0_H0 ;  /* 0x20000060ff007230 */ /* 0x000fe20000004100 */
[----:B------:R-:W-:Y:S01]  /*da10*/  SHF.R.U32.HI R2, RZ, 0x10, R71 ;  /* 0x00000010ff027819 */ /* 0x000fe20000011647 */
[----:B------:R-:W1:Y:S01]  /*da20*/  LDS.128 R8, [R35+0x6080] ;  /* 0x0060800023087984 */ /* 0x000e620000000c00 */
[----:B------:R-:W-:-:S02]  /*da30*/  SHF.R.U32.HI R26, RZ, 0x10, R69 ;  /* 0x00000010ff1a7819 */ /* 0x000fc40000011645 */
[----:B------:R-:W-:Y:S01]  /*da40*/  SHF.R.U32.HI R27, RZ, 0x10, R65 ;  /* 0x00000010ff1b7819 */ /* 0x000fe20000011641 */
[----:B------:R-:W2:Y:S01]  /*da50*/  LDS.128 R12, [R32+0x6080] ;  /* 0x00608000200c7984 */ /* 0x000ea20000000c00 */
[----:B------:R-:W-:Y:S02]  /*da60*/  SHF.R.U64 R30, R68, 0x10, R69 ;  /* 0x00000010441e7819 */ /* 0x000fe40000001245 */
[----:B------:R-:W-:Y:S01]  /*da70*/  SHF.R.U64 R36, R70, 0x10, R71 ;  /* 0x0000001046247819 */ /* 0x000fe20000001247 */
[----:B------:R-:W-:Y:S01]  /*da80*/  HADD2.F32 R41, -RZ, R27.H0_H0 ;  /* 0x2000001bff297230 */ /* 0x000fe20000004100 */
[----:B------:R-:W-:Y:S02]  /*da90*/  SHF.R.U64 R38, R64, 0x10, R65 ;  /* 0x0000001040267819 */ /* 0x000fe40000001241 */
[----:B------:R-:W-:-:S03]  /*daa0*/  SHF.R.U64 R39, R66, 0x10, R67 ;  /* 0x0000001042277819 */ /* 0x000fc60000001243 */
[----:B------:R-:W-:Y:S02]  /*dab0*/  HADD2.F32 R38, -RZ, R38.H0_H0 ;  /* 0x20000026ff267230 */ /* 0x000fe40000004100 */
[----:B------:R-:W-:Y:S02]  /*dac0*/  HADD2.F32 R39, -RZ, R39.H0_H0 ;  /* 0x20000027ff277230 */ /* 0x000fe40000004100 */
[----:B-1----:R-:W-:Y:S02]  /*dad0*/  HADD2.F32 R19, -RZ, R11.H0_H0 ;  /* 0x2000000bff137230 */ /* 0x002fe40000004100 */
[--C-:B------:R-:W-:Y:S02]  /*dae0*/  HADD2.F32 R23, -RZ, R8.reuse.H0_H0 ;  /* 0x20000008ff177230 */ /* 0x100fe40000004100 */
[----:B------:R-:W-:Y:S01]  /*daf0*/  HADD2.F32 R25, -RZ, R8.H1_H1 ;  /* 0x30000008ff197230 */ /* 0x000fe20000004100 */
[----:B------:R-:W-:Y:S01]  /*db00*/  FMUL.FTZ R7, R19, R0 ;  /* 0x0000000013077220 */ /* 0x000fe20000410000 */
[----:B------:R-:W-:-:S02]  /*db10*/  HADD2.F32 R21, -RZ, R9.H0_H0 ;  /* 0x20000009ff157230 */ /* 0x000fc40000004100 */
[----:B------:R-:W-:Y:S02]  /*db20*/  HADD2.F32 R20, -RZ, R9.H1_H1 ;  /* 0x30000009ff147230 */ /* 0x000fe40000004100 */
        /* <DEDUP_REMOVED lines=16> */
[----:B------:R-:W-:Y:S01]  /*dc30*/  FMUL.FTZ R28, R6, R2 ;  /* 0x00000002061c7220 */ /* 0x000fe20000410000 */
[----:B------:R-:W-:Y:S01]  /*dc40*/  HADD2.F32 R2, -RZ, R97.H0_H0 ;  /* 0x20000061ff027230 */ /* 0x000fe20000004100 */
[----:B------:R-:W-:Y:S01]  /*dc50*/  FMUL.FTZ R0, R18, R15 ;  /* 0x0000000f12007220 */ /* 0x000fe20000410000 */
[----:B------:R-:W-:Y:S01]  /*dc60*/  HADD2.F32 R15, -RZ, R26.H0_H0 ;  /* 0x2000001aff0f7230 */ /* 0x000fe20000004100 */
[----:B------:R-:W-:Y:S01]  /*dc70*/  FFMA.FTZ R33, R6, R11, R5 ;  /* 0x0000000b06217223 */ /* 0x000fe20000010005 */
[--C-:B------:R-:W-:Y:S01]  /*dc80*/  HADD2.F32 R6, -RZ, R99.reuse.H0_H0 ;  /* 0x20000063ff067230 */ /* 0x100fe20000004100 */
[----:B------:R-:W-:Y:S01]  /*dc90*/  FMUL.FTZ R5, R23, R2 ;  /* 0x0000000217057220 */ /* 0x000fe20000410000 */
[----:B------:R-:W-:Y:S01]  /*dca0*/  HADD2.F32 R24, -RZ, R10.H1_H1 ;  /* 0x3000000aff187230 */ /* 0x000fe20000004100 */
[----:B------:R-:W-:Y:S01]  /*dcb0*/  FFMA.FTZ R37, R3, R42, R0 ;  /* 0x0000002a03257223 */ /* 0x000fe20000010000 */
[----:B------:R-:W-:Y:S01]  /*dcc0*/  HADD2.F32 R10, -RZ, R14.H0_H0 ;  /* 0x2000000eff0a7230 */ /* 0x000fe20000004100 */
[----:B------:R-:W-:Y:S01]  /*dcd0*/  FMUL.FTZ R3, R20, R15 ;  /* 0x0000000f14037220 */ /* 0x000fe20000410000 */
[----:B------:R-:W-:Y:S01]  /*dce0*/  HADD2.F32 R0, -RZ, R98.H1_H1 ;  /* 0x30000062ff007230 */ /* 0x000fe20000004100 */
[C---:B------:R-:W-:Y:S01]  /*dcf0*/  FFMA.FTZ R29, R9.reuse, R6, R5 ;  /* 0x00000006091d7223 */ /* 0x040fe20000010005 */
[----:B------:R-:W-:Y:S01]  /*dd00*/  HADD2.F32 R5, -RZ, R30.H0_H0 ;  /* 0x2000001eff057230 */ /* 0x000fe20000004100 */
[C---:B------:R-:W-:Y:S01]  /*dd10*/  FFMA.FTZ R31, R8.reuse, R41, R3 ;  /* 0x00000029081f7223 */ /* 0x040fe20000010003 */
[----:B------:R-:W-:Y:S01]  /*dd20*/  HADD2.F32 R3, -RZ, R99.H1_H1 ;  /* 0x30000063ff037230 */ /* 0x000fe20000004100 */
[----:B------:R-:W-:Y:S01]  /*dd30*/  FMUL.FTZ R27, R8, R15 ;  /* 0x0000000f081b7220 */ /* 0x000fe20000410000 */
[----:B------:R-:W-:Y:S01]  /*dd40*/  HADD2.F32 R14, -RZ, R14.H1_H1 ;  /* 0x3000000eff0e7230 */ /* 0x000fe20000004100 */
[----:B------:R-:W-:Y:S01]  /*dd50*/  FMUL.FTZ R17, R9, R2 ;  /* 0x0000000209117220 */ /* 0x000fe20000410000 */
[----:B------:R-:W-:Y:S01]  /*dd60*/  HADD2.F32 R9, -RZ, R36.H0_H0 ;  /* 0x20000024ff097230 */ /* 0x000fe20000004100 */
[----:B------:R-:W-:-:S02]  /*dd70*/  FMUL.FTZ R2, R22, R0 ;  /* 0x0000000016027220 */ /* 0x000fc40000410000 */
[C---:B------:R-:W-:Y:S02]  /*dd80*/  FMUL.FTZ R8, R10.reuse, R0 ;  /* 0x000000000a087220 */ /* 0x040fe40000410000 */
[----:B------:R-:W-:Y:S02]  /*dd90*/  FMUL.FTZ R0, R25, R5 ;  /* 0x0000000519007220 */ /* 0x000fe40000410000 */
[----:B------:R-:W-:Y:S02]  /*dda0*/  FFMA.FTZ R30, R10, R3, R2 ;  /* 0x000000030a1e7223 */ /* 0x000fe40000010002 */
[----:B------:R-:W-:Y:S02]  /*ddb0*/  FMUL.FTZ R2, R24, R9 ;  /* 0x0000000918027220 */ /* 0x000fe40000410000 */
[C---:B------:R-:W-:Y:S02]  /*ddc0*/  FFMA.FTZ R15, R13.reuse, R38, R0 ;  /* 0x000000260d0f7223 */ /* 0x040fe40000010000 */
[----:B------:R-:W-:-:S02]  /*ddd0*/  FMUL.FTZ R5, R13, R5 ;  /* 0x000000050d057220 */ /* 0x000fc40000410000 */
[C---:B------:R-:W-:Y:S01]  /*dde0*/  FMUL.FTZ R0, R14.reuse, R9 ;  /* 0x000000090e007220 */ /* 0x040fe20000410000 */
[----:B------:R-:W-:Y:S01]  /*ddf0*/  F2FP.PACK_AB R9, R31, R33 ;  /* 0x000000211f09723e */ /* 0x000fe200000000ff */
[----:B------:R-:W-:Y:S02]  /*de00*/  FFMA.FTZ R10, R19, R12, -R34 ;  /* 0x0000000c130a7223 */ /* 0x000fe40000010822 */
[----:B------:R-:W-:Y:S02]  /*de10*/  FFMA.FTZ R26, R14, R39, R2 ;  /* 0x000000270e1a7223 */ /* 0x000fe40000010002 */
[----:B------:R-:W-:Y:S01]  /*de20*/  FFMA.FTZ R12, R21, R11, -R28 ;  /* 0x0000000b150c7223 */ /* 0x000fe2000001081c */
[----:B------:R-:W-:Y:S01]  /*de30*/  F2FP.PACK_AB R11, R37, R40 ;  /* 0x00000028250b723e */ /* 0x000fe200000000ff */
[----:B------:R-:W-:Y:S02]  /*de40*/  FFMA.FTZ R13, R20, R41, -R27 ;  /* 0x00000029140d7223 */ /* 0x000fe4000001081b */
[----:B------:R-:W-:-:S02]  /*de50*/  FFMA.FTZ R7, R18, R42, -R7 ;  /* 0x0000002a12077223 */ /* 0x000fc40000010807 */
        /* <DEDUP_REMOVED lines=8> */
[----:B------:R-:W-:Y:S02]  /*dee0*/  F2FP.PACK_AB R12, R2, R6 ;  /* 0x00000006020c723e */ /* 0x000fe400000000ff */
[----:B------:R-:W-:-:S05]  /*def0*/  F2FP.PACK_AB R14, R0, R3 ;  /* 0x00000003000e723e */ /* 0x000fca00000000ff */
[----:B------:R1:W-:Y:S04]  /*df00*/  STS.128 [R35+0x6080], R12 ;  /* 0x0060800c23007388 */ /* 0x0003e80000000c00 */
[----:B------:R1:W-:Y:S02]  /*df10*/  STS.128 [R32+0x6080], R8 ;  /* 0x0060800820007388 */ /* 0x0003e40000000c00 */
.L_x_487:
[----:B------:R-:W-:Y:S05]  /*df20*/  BSYNC B0 ;  /* 0x0000000000007941 */ /* 0x000fea0003800000 */
.L_x_486:
[----:B------:R-:W-:Y:S01]  /*df30*/  IADD3 R0, R61, 0x10, RZ ;  /* 0x000000103d007810 */ /* 0x000fe20007ffe0ff */
[----:B------:R-:W-:Y:S03]  /*df40*/  BSSY B0, `(.L_x_488) ;  /* 0x0000077000007945 */ /* 0x000fe60003800000 */
[----:B------:R-:W-:-:S13]  /*df50*/  ISETP.GE.AND P0, PT, R0, c[0x0][0x27c], PT ;  /* 0x00009f0000007a0c */ /* 0x000fda0003f06270 */
[----:B------:R-:W-:Y:S05]  /*df60*/  @P0 BRA `(.L_x_489) ;  /* 0x0000074000000947 */ /* 0x000fea0003800000 */
[----:B------:R-:W-:Y:S01]  /*df70*/  SHF.R.S32.HI R2, RZ, 0x1f, R0 ;  /* 0x0000001fff027819 */ /* 0x000fe20000011400 */
[----:B-1----:R-:W-:Y:S01]  /*df80*/  IMAD.MOV.U32 R9, RZ, RZ, c[0x0][0x27c] ;  /* 0x00009f00ff097624 */ /* 0x002fe200078e00ff */
[----:B------:R-:W-:Y:S02]  /*df90*/  SHF.R.S32.HI R3, RZ, 0x1f, R16 ;  /* 0x0000001fff037819 */ /* 0x000fe40000011410 */
[CC--:B------:R-:W-:Y:S02]  /*dfa0*/  LEA.HI R7, R2.reuse, R0.reuse, RZ, 0x3 ;  /* 0x0000000002077211 */ /* 0x0c0fe400078f18ff */
[----:B------:R-:W-:Y:S02]  /*dfb0*/  LEA.HI R8, R2, R0, RZ, 0x5 ;  /* 0x0000000002087211 */ /* 0x000fe400078f28ff */
[-C--:B------:R-:W-:Y:S02]  /*dfc0*/  LEA.HI R6, R16, R16.reuse, RZ, 0x1 ;  /* 0x0000001010067211 */ /* 0x080fe400078f08ff */
[----:B------:R-:W-:-:S02]  /*dfd0*/  LEA.HI R0, R3, R16, RZ, 0x3 ;  /* 0x0000001003007211 */ /* 0x000fc400078f18ff */
[----:B------:R-:W-:Y:S01]  /*dfe0*/  SHF.R.S32.HI R2, RZ, 0x3, R7 ;  /* 0x00000003ff027819 */ /* 0x000fe20000011407 */
[C---:B------:R-:W-:Y:S01]  /*dff0*/  IMAD.SHL.U32 R5, R6.reuse, 0x20, RZ ;  /* 0x0000002006057824 */ /* 0x040fe200078e00ff */
[----:B------:R-:W-:Y:S01]  /*e000*/  LOP3.LUT R6, R6, 0x7fffffe, RZ, 0xc0, !PT ;  /* 0x07fffffe06067812 */ /* 0x000fe200078ec0ff */
[----:B------:R-:W-:Y:S01]  /*e010*/  IMAD.SHL.U32 R3, R0, 0x20, RZ ;  /* 0x0000002000037824 */ /* 0x000fe200078e00ff */
[----:B------:R-:W-:Y:S02]  /*e020*/  LEA.HI R2, R9, R2, RZ, 0x1d ;  /* 0x0000000209027211 */ /* 0x000fe400078fe8ff */
[----:B------:R-:W-:Y:S01]  /*e030*/  LOP3.LUT R0, R5, 0xc0, RZ, 0xc0, !PT ;  /* 0x000000c005007812 */ /* 0x000fe200078ec0ff */
[----:B------:R-:W-:Y:S01]  /*e040*/  IMAD.SHL.U32 R5, R8, 0x80, RZ ;  /* 0x0000008008057824 */ /* 0x000fe200078e00ff */
[----:B------:R-:W-:Y:S02]  /*e050*/  IADD3 R6, R16, -R6, RZ ;  /* 0x8000000610067210 */ /* 0x000fe40007ffe0ff */
[----:B------:R-:W-:-:S02]  /*e060*/  LOP3.LUT R3, R3, 0xffffff00, RZ, 0xc0, !PT ;  /* 0xffffff0003037812 */ /* 0x000fc400078ec0ff */
[----:B------:R-:W-:Y:S02]  /*e070*/  LOP3.LUT R7, R0, 0x18, R7, 0xf8, !PT ;  /* 0x0000001800077812 */ /* 0x000fe400078ef807 */
[----:B------:R-:W-:Y:S01]  /*e080*/  SHF.R.U32.HI R8, RZ, 0x3, R0 ;  /* 0x00000003ff087819 */ /* 0x000fe20000011600 */
[----:B------:R-:W-:Y:S01]  /*e090*/  IMAD R12, R6, 0x20, R3 ;  /* 0x00000020060c7824 */ /* 0x000fe200078e0203 */
[----:B------:R-:W-:Y:S02]  /*e0a0*/  SHF.R.S32.HI R3, RZ, 0x1f, R2 ;  /* 0x0000001fff037819 */ /* 0x000fe40000011402 */
[----:B------:R-:W-:Y:S02]  /*e0b0*/  LOP3.LUT R6, R7, R8, RZ, 0x3c, !PT ;  /* 0x0000000807067212 */ /* 0x000fe400078e3cff */
[----:B------:R-:W-:Y:S02]  /*e0c0*/  SHF.L.U32 R7, R2, 0x3, RZ ;  /* 0x0000000302077819 */ /* 0x000fe400000006ff */
[----:B------:R-:W-:-:S02]  /*e0d0*/  LEA.HI R2, R3, R2, RZ, 0x2 ;  /* 0x0000000203027211 */ /* 0x000fc400078f10ff */
[----:B------:R-:W-:Y:S02]  /*e0e0*/  LOP3.LUT R3, R0, 0x18, R7, 0xf8, !PT ;  /* 0x0000001800037812 */ /* 0x000fe400078ef807 */
[----:B------:R-:W-:Y:S01]  /*e0f0*/  LOP3.LUT R5, R5, 0x7ffff000, RZ, 0xc0, !PT ;  /* 0x7ffff00005057812 */ /* 0x000fe200078ec0ff */
[----:B------:R-:W-:Y:S01]  /*e100*/  IMAD.SHL.U32 R0, R2, 0x400, RZ ;  /* 0x0000040002007824 */ /* 0x000fe200078e00ff */
[----:B------:R-:W-:Y:S02]  /*e110*/  LOP3.LUT R3, R3, R8, RZ, 0x3c, !PT ;  /* 0x0000000803037212 */ /* 0x000fe400078e3cff */
[----:B------:R-:W-:Y:S02]  /*e120*/  IADD3 R5, R6, R12, R5 ;  /* 0x0000000c06057210 */ /* 0x000fe40007ffe005 */
[----:B------:R-:W-:Y:S02]  /*e130*/  LOP3.LUT R0, R0, 0x7ffff000, RZ, 0xc0, !PT ;  /* 0x7ffff00000007812 */ /* 0x000fe400078ec0ff */
[----:B------:R-:W-:Y:S01]  /*e140*/  SHF.R.U32.HI R2, RZ, 0x10, R79 ;  /* 0x00000010ff027819 */ /* 0x000fe2000001164f */
[----:B------:R-:W-:Y:S01]  /*e150*/  IMAD.SHL.U32 R36, R5, 0x2, RZ ;  /* 0x0000000205247824 */ /* 0x000fe200078e00ff */
[----:B------:R-:W-:-:S02]  /*e160*/  IADD3 R0, R3, R0, R12 ;  /* 0x0000000003007210 */ /* 0x000fc40007ffe00c */
[----:B------:R-:W-:Y:S02]  /*e170*/  SHF.R.U32.HI R17, RZ, 0x10, R75 ;  /* 0x00000010ff117819 */ /* 0x000fe4000001164b */
[----:B------:R-:W-:Y:S01]  /*e180*/  SHF.L.U32 R32, R0, 0x1, RZ ;  /* 0x0000000100207819 */ /* 0x000fe200000006ff */
[----:B------:R-:W1:Y:S01]  /*e190*/  LDS.128 R8, [R36+0x6080] ;  /* 0x0060800024087984 */ /* 0x000e620000000c00 */
[----:B------:R-:W-:Y:S01]  /*e1a0*/  HADD2.F32 R0, -RZ, R100.H0_H0 ;  /* 0x20000064ff007230 */ /* 0x000fe20000004100 */
[----:B------:R-:W-:Y:S01]  /*e1b0*/  SHF.R.U32.HI R26, RZ, 0x10, R77 ;  /* 0x00000010ff1a7819 */ /* 0x000fe2000001164d */
[----:B------:R-:W-:Y:S01]  /*e1c0*/  HADD2.F32 R42, -RZ, R17.H0_H0 ;  /* 0x20000011ff2a7230 */ /* 0x000fe20000004100 */
[----:B------:R-:W2:Y:S01]  /*e1d0*/  LDS.128 R12, [R32+0x6080] ;  /* 0x00608000200c7984 */ /* 0x000ea20000000c00 */
[----:B------:R-:W-:Y:S02]  /*e1e0*/  SHF.R.U32.HI R27, RZ, 0x10, R73 ;  /* 0x00000010ff1b7819 */ /* 0x000fe40000011649 */
[----:B------:R-:W-:-:S02]  /*e1f0*/  SHF.R.U64 R30, R76, 0x10, R77 ;  /* 0x000000104c1e7819 */ /* 0x000fc4000000124d */
[----:B------:R-:W-:Y:S01]  /*e200*/  SHF.R.U64 R35, R78, 0x10, R79 ;  /* 0x000000104e237819 */ /* 0x000fe2000000124f */
[----:B------:R-:W-:Y:S01]  /*e210*/  HADD2.F32 R41, -RZ, R27.H0_H0 ;  /* 0x2000001bff297230 */ /* 0x000fe20000004100 */
[----:B------:R-:W-:Y:S02]  /*e220*/  SHF.R.U64 R38, R72, 0x10, R73 ;  /* 0x0000001048267819 */ /* 0x000fe40000001249 */
[----:B------:R-:W-:-:S03]  /*e230*/  SHF.R.U64 R39, R74, 0x10, R75 ;  /* 0x000000104a277819 */ /* 0x000fc6000000124b */
        /* <DEDUP_REMOVED lines=14> */
[----:B------:R-:W-:Y:S02]  /*e320*/  HADD2.F32 R12, -RZ, R101.H0_H0 ;  /* 0x20000065ff0c7230 */ /* 0x000fe40000004100 */
        /* <DEDUP_REMOVED lines=9> */
[----:B------:R-:W-:Y:S01]  /*e3c0*/  HADD2.F32 R2, -RZ, R101.H1_H1 ;  /* 0x30000065ff027230 */ /* 0x000fe20000004100 */
        /* <DEDUP_REMOVED lines=18> */
[-C--:B------:R-:W-:Y:S01]  /*e4f0*/  FMUL.FTZ R2, R22, R0.reuse ;  /* 0x0000000016027220 */ /* 0x080fe20000410000 */
[----:B------:R-:W-:Y:S01]  /*e500*/  HADD2.F32 R35, -RZ, R39.H0_H0 ;  /* 0x20000027ff237230 */ /* 0x000fe20000004100 */
        /* <DEDUP_REMOVED lines=26> */
.L_x_489:
[----:B------:R-:W-:Y:S05]  /*e6b0*/  BSYNC B0 ;  /* 0x0000000000007941 */ /* 0x000fea0003800000 */
.L_x_488:
[----:B------:R-:W-:-:S04]  /*e6c0*/  IADD3 R0, R61, 0x20, RZ ;  /* 0x000000203d007810 */ /* 0x000fc80007ffe0ff */
[----:B------:R-:W-:-:S13]  /*e6d0*/  ISETP.GE.AND P0, PT, R0, c[0x0][0x27c], PT ;  /* 0x00009f0000007a0c */ /* 0x000fda0003f06270 */
[----:B------:R-:W-:Y:S05]  /*e6e0*/  @P0 BRA `(.L_x_465) ;  /* 0x0000074000000947 */ /* 0x000fea0003800000 */
[----:B------:R-:W-:Y:S01]  /*e6f0*/  SHF.R.S32.HI R2, RZ, 0x1f, R0 ;  /* 0x0000001fff027819 */ /* 0x000fe20000011400 */
[----:B-1----:R-:W-:Y:S01]  /*e700*/  IMAD.MOV.U32 R10, RZ, RZ, c[0x0][0x27c] ;  /* 0x00009f00ff0a7624 */ /* 0x002fe200078e00ff */
[----:B------:R-:W-:Y:S02]  /*e710*/  SHF.R.S32.HI R3, RZ, 0x1f, R16 ;  /* 0x0000001fff037819 */ /* 0x000fe40000011410 */
[----:B------:R-:W-:Y:S02]  /*e720*/  LEA.HI R5, R16, R16, RZ, 0x1 ;  /* 0x0000001010057211 */ /* 0x000fe400078f08ff */
[CC--:B------:R-:W-:Y:S02]  /*e730*/  LEA.HI R7, R2.reuse, R0.reuse, RZ, 0x3 ;  /* 0x0000000002077211 */ /* 0x0c0fe400078f18ff */
[----:B------:R-:W-:Y:S02]  /*e740*/  LEA.HI R9, R2, R0, RZ, 0x5 ;  /* 0x0000000002097211 */ /* 0x000fe400078f28ff */
[----:B------:R-:W-:Y:S01]  /*e750*/  LEA.HI R0, R3, R16, RZ, 0x3 ;  /* 0x0000001003007211 */ /* 0x000fe200078f18ff */
[C---:B------:R-:W-:Y:S01]  /*e760*/  IMAD.SHL.U32 R3, R5.reuse, 0x20, RZ ;  /* 0x0000002005037824 */ /* 0x040fe200078e00ff */
[----:B------:R-:W-:-:S02]  /*e770*/  LOP3.LUT R2, R5, 0x7fffffe, RZ, 0xc0, !PT ;  /* 0x07fffffe05027812 */ /* 0x000fc400078ec0ff */
[--C-:B------:R-:W-:Y:S01]  /*e780*/  SHF.R.S32.HI R6, RZ, 0x3, R7.reuse ;  /* 0x00000003ff067819 */ /* 0x100fe20000011407 */
[----:B------:R-:W-:Y:S01]  /*e790*/  IMAD.SHL.U32 R5, R0, 0x20, RZ ;  /* 0x0000002000057824 */ /* 0x000fe200078e00ff */
[----:B------:R-:W-:Y:S02]  /*e7a0*/  LOP3.LUT R0, R3, 0xc0, RZ, 0xc0, !PT ;  /* 0x000000c003007812 */ /* 0x000fe400078ec0ff */
[----:B------:R-:W-:Y:S02]  /*e7b0*/  IADD3 R8, R16, -R2, RZ ;  /* 0x8000000210087210 */ /* 0x000fe40007ffe0ff */
[----:B------:R-:W-:Y:S01]  /*e7c0*/  LOP3.LUT R3, R5, 0xffffff00, RZ, 0xc0, !PT ;  /* 0xffffff0005037812 */ /* 0x000fe200078ec0ff */
[----:B------:R-:W-:Y:S01]  /*e7d0*/  IMAD.SHL.U32 R5, R9, 0x80, RZ ;  /* 0x0000008009057824 */ /* 0x000fe200078e00ff */
[----:B------:R-:W-:Y:S02]  /*e7e0*/  LEA.HI R2, R10, R6, RZ, 0x1d ;  /* 0x000000060a027211 */ /* 0x000fe400078fe8ff */
[----:B------:R-:W-:Y:S01]  /*e7f0*/  LOP3.LUT R6, R0, 0x18, R7, 0xf8, !PT ;  /* 0x0000001800067812 */ /* 0x000fe200078ef807 */
[----:B------:R-:W-:Y:S01]  /*e800*/  IMAD R12, R8, 0x20, R3 ;  /* 0x00000020080c7824 */ /* 0x000fe200078e0203 */
[----:B------:R-:W-:-:S02]  /*e810*/  SHF.R.U32.HI R9, RZ, 0x3, R0 ;  /* 0x00000003ff097819 */ /* 0x000fc40000011600 */
[----:B------:R-:W-:Y:S02]  /*e820*/  SHF.R.S32.HI R3, RZ, 0x1f, R2 ;  /* 0x0000001fff037819 */ /* 0x000fe40000011402 */
[----:B------:R-:W-:Y:S02]  /*e830*/  LOP3.LUT R7, R5, 0x7ffff000, RZ, 0xc0, !PT ;  /* 0x7ffff00005077812 */ /* 0x000fe400078ec0ff */
[----:B------:R-:W-:Y:S02]  /*e840*/  LOP3.LUT R5, R6, R9, RZ, 0x3c, !PT ;  /* 0x0000000906057212 */ /* 0x000fe400078e3cff */
[----:B------:R-:W-:Y:S02]  /*e850*/  SHF.L.U32 R6, R2, 0x3, RZ ;  /* 0x0000000302067819 */ /* 0x000fe400000006ff */
[----:B------:R-:W-:Y:S02]  /*e860*/  LEA.HI R2, R3, R2, RZ, 0x2 ;  /* 0x0000000203027211 */ /* 0x000fe400078f10ff */
[----:B------:R-:W-:-:S02]  /*e870*/  LOP3.LUT R3, R0, 0x18, R6, 0xf8, !PT ;  /* 0x0000001800037812 */ /* 0x000fc400078ef806 */
[----:B------:R-:W-:Y:S01]  /*e880*/  IADD3 R5, R5, R12, R7 ;  /* 0x0000000c05057210 */ /* 0x000fe20007ffe007 */
[----:B------:R-:W-:Y:S01]  /*e890*/  IMAD.SHL.U32 R0, R2, 0x400, RZ ;  /* 0x0000040002007824 */ /* 0x000fe200078e00ff */
[----:B------:R-:W-:Y:S02]  /*e8a0*/  LOP3.LUT R3, R3, R9, RZ, 0x3c, !PT ;  /* 0x0000000903037212 */ /* 0x000fe400078e3cff */
[----:B------:R-:W-:Y:S01]  /*e8b0*/  SHF.R.U32.HI R2, RZ, 0x10, R83 ;  /* 0x00000010ff027819 */ /* 0x000fe20000011653 */
[----:B------:R-:W-:Y:S01]  /*e8c0*/  IMAD.SHL.U32 R35, R5, 0x2, RZ ;  /* 0x0000000205237824 */ /* 0x000fe200078e00ff */
[----:B------:R-:W-:Y:S02]  /*e8d0*/  LOP3.LUT R0, R0, 0x7ffff000, RZ, 0xc0, !PT ;  /* 0x7ffff00000007812 */ /* 0x000fe400078ec0ff */
[----:B------:R-:W-:Y:S02]  /*e8e0*/  SHF.R.U32.HI R16, RZ, 0x10, R87 ;  /* 0x00000010ff107819 */ /* 0x000fe40000011657 */
[----:B------:R-:W-:Y:S01]  /*e8f0*/  IADD3 R0, R3, R0, R12 ;  /* 0x0000000003007210 */ /* 0x000fe20007ffe00c */
[----:B------:R-:W1:Y:S01]  /*e900*/  LDS.128 R8, [R35+0x6080] ;  /* 0x0060800023087984 */ /* 0x000e620000000c00 */
[----:B------:R-:W-:Y:S01]  /*e910*/  SHF.R.U32.HI R17, RZ, 0x10, R81 ;  /* 0x00000010ff117819 */ /* 0x000fe20000011651 */
[----:B------:R-:W-:Y:S01]  /*e920*/  HADD2.F32 R41, -RZ, R16.H0_H0 ;  /* 0x20000010ff297230 */ /* 0x000fe20000004100 */
[----:B------:R-:W-:Y:S01]  /*e930*/  SHF.L.U32 R31, R0, 0x1, RZ ;  /* 0x00000001001f7819 */ /* 0x000fe200000006ff */
[----:B------:R-:W-:Y:S01]  /*e940*/  HADD2.F32 R0, -RZ, R105.H0_H0 ;  /* 0x20000069ff007230 */ /* 0x000fe20000004100 */
[----:B------:R-:W-:Y:S01]  /*e950*/  SHF.R.U32.HI R18, RZ, 0x10, R85 ;  /* 0x00000010ff127819 */ /* 0x000fe20000011655 */
[----:B------:R-:W-:Y:S01]  /*e960*/  HADD2.F32 R17, -RZ, R17.H0_H0 ;  /* 0x20000011ff117230 */ /* 0x000fe20000004100 */
[----:B------:R-:W-:Y:S01]  /*e970*/  SHF.R.U64 R29, R80, 0x10, R81 ;  /* 0x00000010501d7819 */ /* 0x000fe20000001251 */
[----:B------:R-:W2:Y:S01]  /*e980*/  LDS.128 R12, [R31+0x6080] ;  /* 0x006080001f0c7984 */ /* 0x000ea20000000c00 */
[----:B------:R-:W-:Y:S01]  /*e990*/  SHF.R.U64 R34, R82, 0x10, R83 ;  /* 0x0000001052227819 */ /* 0x000fe20000001253 */
[----:B------:R-:W-:Y:S01]  /*e9a0*/  HADD2.F32 R40, -RZ, R18.H0_H0 ;  /* 0x20000012ff287230 */ /* 0x000fe20000004100 */
[----:B------:R-:W-:-:S02]  /*e9b0*/  SHF.R.U64 R37, R84, 0x10, R85 ;  /* 0x0000001054257819 */ /* 0x000fc40000001255 */
[----:B------:R-:W-:Y:S01]  /*e9c0*/  SHF.R.U64 R38, R86, 0x10, R87 ;  /* 0x0000001056267819 */ /* 0x000fe20000001257 */
[----:B------:R-:W-:Y:S02]  /*e9d0*/  HADD2.F32 R34, -RZ, R34.H0_H0 ;  /* 0x20000022ff227230 */ /* 0x000fe40000004100 */
[----:B------:R-:W-:Y:S02]  /*e9e0*/  HADD2.F32 R37, -RZ, R37.H0_H0 ;  /* 0x20000025ff257230 */ /* 0x000fe40000004100 */
[----:B------:R-:W-:Y:S02]  /*e9f0*/  HADD2.F32 R38, -RZ, R38.H0_H0 ;  /* 0x20000026ff267230 */ /* 0x000fe40000004100 */
[--C-:B-1----:R-:W-:Y:S02]  /*ea00*/  HADD2.F32 R20, -RZ, R11.reuse.H0_H0 ;  /* 0x2000000bff147230 */ /* 0x102fe40000004100 */
[--C-:B------:R-:W-:Y:S02]  /*ea10*/  HADD2.F32 R23, -RZ, R10.reuse.H0_H0 ;  /* 0x2000000aff177230 */ /* 0x100fe40000004100 */
[----:B------:R-:W-:Y:S01]  /*ea20*/  HADD2.F32 R25, -RZ, R10.H1_H1 ;  /* 0x3000000aff197230 */ /* 0x000fe20000004100 */
[----:B------:R-:W-:Y:S01]  /*ea30*/  FMUL.FTZ R7, R20, R0 ;  /* 0x0000000014077220 */ /* 0x000fe20000410000 */
[----:B------:R-:W-:-:S02]  /*ea40*/  HADD2.F32 R19, -RZ, R11.H1_H1 ;  /* 0x3000000bff137230 */ /* 0x000fc40000004100 */
[----:B--2---:R-:W-:Y:S02]  /*ea50*/  HADD2.F32 R5, -RZ, R15.H0_H0 ;  /* 0x2000000fff057230 */ /* 0x004fe40000004100 */
[----:B------:R-:W-:Y:S02]  /*ea60*/  HADD2.F32 R10, -RZ, R106.H0_H0 ;  /* 0x2000006aff0a7230 */ /* 0x000fe40000004100 */
[----:B------:R-:W-:Y:S01]  /*ea70*/  HADD2.F32 R11, -RZ, R2.H0_H0 ;  /* 0x20000002ff0b7230 */ /* 0x000fe20000004100 */
[C---:B------:R-:W-:Y:S01]  /*ea80*/  FMUL.FTZ R33, R5.reuse, R0 ;  /* 0x0000000005217220 */ /* 0x040fe20000410000 */
[----:B------:R-:W-:Y:S01]  /*ea90*/  HADD2.F32 R22, -RZ, R9.H0_H0 ;  /* 0x20000009ff167230 */ /* 0x000fe20000004100 */
[----:B------:R-:W-:Y:S01]  /*eaa0*/  FFMA.FTZ R39, R5, R10, R7 ;  /* 0x0000000a05277223 */ /* 0x000fe20000010007 */
[----:B------:R-:W-:Y:S01]  /*eab0*/  HADD2.F32 R6, -RZ, R13.H0_H0 ;  /* 0x2000000dff067230 */ /* 0x000fe20000004100 */
[----:B------:R-:W-:Y:S01]  /*eac0*/  FMUL.FTZ R0, R19, R11 ;  /* 0x0000000b13007220 */ /* 0x000fe20000410000 */
[----:B------:R-:W-:-:S02]  /*ead0*/  HADD2.F32 R2, -RZ, R105.H1_H1 ;  /* 0x30000069ff027230 */ /* 0x000fc40000004100 */
[----:B------:R-:W-:Y:S02]  /*eae0*/  HADD2.F32 R7, -RZ, R107.H0_H0 ;  /* 0x2000006bff077230 */ /* 0x000fe40000004100 */
[----:B------:R-:W-:Y:S01]  /*eaf0*/  HADD2.F32 R24, -RZ, R8.H0_H0 ;  /* 0x20000008ff187230 */ /* 0x000fe20000004100 */
[-C--:B------:R-:W-:Y:S01]  /*eb00*/  FMUL.FTZ R5, R22, R2.reuse ;  /* 0x0000000216057220 */ /* 0x080fe20000410000 */
[----:B------:R-:W-:Y:S01]  /*eb10*/  HADD2.F32 R3, -RZ, R15.H1_H1 ;  /* 0x3000000fff037230 */ /* 0x000fe20000004100 */
[C---:B------:R-:W-:Y:S01]  /*eb20*/  FMUL.FTZ R27, R6.reuse, R2 ;  /* 0x00000002061b7220 */ /* 0x040fe20000410000 */
[----:B------:R-:W-:Y:S01]  /*eb30*/  HADD2.F32 R2, -RZ, R106.H1_H1 ;  /* 0x3000006aff027230 */ /* 0x000fe20000004100 */
[----:B------:R-:W-:Y:S01]  /*eb40*/  FFMA.FTZ R32, R6, R7, R5 ;  /* 0x0000000706207223 */ /* 0x000fe20000010005 */
[----:B------:R-:W-:Y:S01]  /*eb50*/  HADD2.F32 R21, -RZ, R9.H1_H1 ;  /* 0x30000009ff157230 */ /* 0x000fe20000004100 */
[C---:B------:R-:W-:Y:S01]  /*eb60*/  FMUL.FTZ R15, R3.reuse, R11 ;  /* 0x0000000b030f7220 */ /* 0x040fe20000410000 */
[----:B------:R-:W-:Y:S01]  /*eb70*/  HADD2.F32 R26, -RZ, R8.H1_H1 ;  /* 0x30000008ff1a7230 */ /* 0x000fe20000004100 */
[-C--:B------:R-:W-:Y:S01]  /*eb80*/  FMUL.FTZ R5, R24, R2.reuse ;  /* 0x0000000218057220 */ /* 0x080fe20000410000 */
[----:B------:R-:W-:Y:S01]  /*eb90*/  HADD2.F32 R8, -RZ, R12.H0_H0 ;  /* 0x2000000cff087230 */ /* 0x000fe20000004100 */
[----:B------:R-:W-:Y:S01]  /*eba0*/  FFMA.FTZ R36, R3, R41, R0 ;  /* 0x0000002903247223 */ /* 0x000fe20000010000 */
[----:B------:R-:W-:Y:S01]  /*ebb0*/  HADD2.F32 R6, -RZ, R108.H0_H0 ;  /* 0x2000006cff067230 */ /* 0x000fe20000004100 */
[-C--:B------:R-:W-:Y:S01]  /*ebc0*/  FMUL.FTZ R3, R21, R17.reuse ;  /* 0x0000001115037220 */ /* 0x080fe20000410000 */
[----:B------:R-:W-:Y:S01]  /*ebd0*/  HADD2.F32 R13, -RZ, R13.H1_H1 ;  /* 0x3000000dff0d7230 */ /* 0x000fe20000004100 */
[C---:B------:R-:W-:Y:S01]  /*ebe0*/  FMUL.FTZ R11, R8.reuse, R2 ;  /* 0x00000002080b7220 */ /* 0x040fe20000410000 */
[----:B------:R-:W-:Y:S01]  /*ebf0*/  HADD2.F32 R9, -RZ, R14.H0_H0 ;  /* 0x2000000eff097230 */ /* 0x000fe20000004100 */
[----:B------:R-:W-:Y:S01]  /*ec00*/  FFMA.FTZ R28, R8, R6, R5 ;  /* 0x00000006081c7223 */ /* 0x000fe20000010005 */
[----:B------:R-:W-:Y:S01]  /*ec10*/  HADD2.F32 R0, -RZ, R107.H1_H1 ;  /* 0x3000006bff007230 */ /* 0x000fe20000004100 */
[C---:B------:R-:W-:Y:S01]  /*ec20*/  FFMA.FTZ R30, R13.reuse, R40, R3 ;  /* 0x000000280d1e7223 */ /* 0x040fe20000010003 */
[----:B------:R-:W-:Y:S01]  /*ec30*/  HADD2.F32 R5, -RZ, R29.H0_H0 ;  /* 0x2000001dff057230 */ /* 0x000fe20000004100 */
[----:B------:R-:W-:Y:S01]  /*ec40*/  FMUL.FTZ R18, R13, R17 ;  /* 0x000000110d127220 */ /* 0x000fe20000410000 */
[----:B------:R-:W-:Y:S01]  /*ec50*/  HADD2.F32 R3, -RZ, R108.H1_H1 ;  /* 0x3000006cff037230 */ /* 0x000fe20000004100 */
[-C--:B------:R-:W-:Y:S01]  /*ec60*/  FMUL.FTZ R2, R23, R0.reuse ;  /* 0x0000000017027220 */ /* 0x080fe20000410000 */
[----:B------:R-:W-:Y:S01]  /*ec70*/  HADD2.F32 R12, -RZ, R12.H1_H1 ;  /* 0x3000000cff0c7230 */ /* 0x000fe20000004100 */
[----:B------:R-:W-:Y:S01]  /*ec80*/  FMUL.FTZ R8, R9, R0 ;  /* 0x0000000009087220 */ /* 0x000fe20000410000 */
[----:B------:R-:W-:Y:S01]  /*ec90*/  HADD2.F32 R14, -RZ, R14.H1_H1 ;  /* 0x3000000eff0e7230 */ /* 0x000fe20000004100 */
[----:B------:R-:W-:-:S02]  /*eca0*/  FMUL.FTZ R0, R26, R5 ;  /* 0x000000051a007220 */ /* 0x000fc40000410000 */
[----:B------:R-:W-:Y:S01]  /*ecb0*/  FFMA.FTZ R29, R9, R3, R2 ;  /* 0x00000003091d7223 */ /* 0x000fe20000010002 */
[----:B------:R-:W-:Y:S01]  /*ecc0*/  F2FP.PACK_AB R9, R30, R32 ;  /* 0x000000201e09723e */ /* 0x000fe200000000ff */
[-C--:B------:R-:W-:Y:S02]  /*ecd0*/  FMUL.FTZ R2, R25, R34.reuse ;  /* 0x0000002219027220 */ /* 0x080fe40000410000 */
[C---:B------:R-:W-:Y:S02]  /*ece0*/  FFMA.FTZ R16, R12.reuse, R37, R0 ;  /* 0x000000250c107223 */ /* 0x040fe40000010000 */
[----:B------:R-:W-:Y:S02]  /*ecf0*/  FMUL.FTZ R5, R12, R5 ;  /* 0x000000050c057220 */ /* 0x000fe40000410000 */
[C---:B------:R-:W-:Y:S02]  /*ed00*/  FMUL.FTZ R0, R14.reuse, R34 ;  /* 0x000000220e007220 */ /* 0x040fe40000410000 */
[----:B------:R-:W-:-:S02]  /*ed10*/  FFMA.FTZ R17, R14, R38, R2 ;  /* 0x000000260e117223 */ /* 0x000fc40000010002 */
[----:B------:R-:W-:Y:S02]  /*ed20*/  FFMA.FTZ R2, R20, R10, -R33 ;  /* 0x0000000a14027223 */ /* 0x000fe40000010821 */
        /* <DEDUP_REMOVED lines=10> */
[----:B------:R-:W-:Y:S01]  /*edd0*/  F2FP.PACK_AB R8, R16, R28 ;  /* 0x0000001c1008723e */ /* 0x000fe200000000ff */
[----:B------:R-:W-:-:S03]  /*ede0*/  FFMA.FTZ R0, R25, R38, -R0 ;  /* 0x0000002619007223 */ /* 0x000fc60000010800 */
[----:B------:R-:W-:Y:S02]  /*edf0*/  F2FP.PACK_AB R12, R5, R12 ;  /* 0x0000000c050c723e */ /* 0x000fe400000000ff */
[----:B------:R-:W-:-:S05]  /*ee00*/  F2FP.PACK_AB R14, R0, R14 ;  /* 0x0000000e000e723e */ /* 0x000fca00000000ff */
[----:B------:R1:W-:Y:S04]  /*ee10*/  STS.128 [R35+0x6080], R12 ;  /* 0x0060800c23007388 */ /* 0x0003e80000000c00 */
[----:B------:R1:W-:Y:S02]  /*ee20*/  STS.128 [R31+0x6080], R8 ;  /* 0x006080081f007388 */ /* 0x0003e40000000c00 */
.L_x_465:
[----:B------:R-:W-:Y:S05]  /*ee30*/  BSYNC B2 ;  /* 0x0000000000027941 */ /* 0x000fea0003800000 */
.L_x_447:
[----:B------:R-:W-:Y:S01]  /*ee40*/  IMAD R0, R110, c[0x0][0x208], RZ ;  /* 0x000082006e007a24 */ /* 0x000fe200078e02ff */
[----:B------:R-:W-:Y:S01]  /*ee50*/  LEA.HI R6, R92, R92, RZ, 0x1 ;  /* 0x0000005c5c067211 */ /* 0x000fe200078f08ff */
[----:B------:R-:W-:Y:S01]  /*ee60*/  IMAD.WIDE.U32 R2, R226, c[0x0][0x208], RZ ;  /* 0x00008200e2027a25 */ /* 0x000fe200078e00ff */
[----:B------:R-:W-:-:S04]  /*ee70*/  DEPBAR.LE SB0, 0x0 ;  /* 0x000080000000791a */ /* 0x000fc80000000000 */
[----:B------:R-:W-:Y:S01]  /*ee80*/  IMAD R0, R226, c[0x0][0x20c], R0 ;  /* 0x00008300e2007a24 */ /* 0x000fe200078e0200 */
[----:B------:R-:W-:Y:S01]  /*ee90*/  LOP3.LUT R6, R6, 0xfffffffe, RZ, 0xc0, !PT ;  /* 0xfffffffe06067812 */ /* 0x000fe200078ec0ff */
[----:B------:R-:W-:Y:S01]  /*eea0*/  IMAD R5, R111, c[0x0][0x218], RZ ;  /* 0x000086006f057a24 */ /* 0x000fe200078e02ff */
[----:B------:R-:W-:Y:S01]  /*eeb0*/  ISETP.GE.AND P3, PT, R227, c[0x0][0x1d4], PT ;  /* 0x00007500e3007a0c */ /* 0x000fe20003f66270 */
[----:B------:R-:W-:Y:S01]  /*eec0*/  IMAD.IADD R3, R3, 0x1, R0 ;  /* 0x0000000103037824 */ /* 0x000fe200078e0200 */
[----:B------:R-:W-:Y:S01]  /*eed0*/  ISETP.GE.AND P2, PT, R117, c[0x0][0x1d4], PT ;  /* 0x0000750075007a0c */ /* 0x000fe20003f46270 */
[C---:B------:R-:W-:Y:S01]  /*eee0*/  IMAD R5, R224.reuse, c[0x0][0x21c], R5 ;  /* 0x00008700e0057a24 */ /* 0x040fe200078e0205 */
[----:B------:R-:W-:Y:S01]  /*eef0*/  BAR.SYNC.DEFER_BLOCKING 0x0 ;  /* 0x0000000000007b1d */ /* 0x000fe20000010000 */
[----:B------:R-:W-:Y:S01]  /*ef00*/  IMAD.WIDE.U32 R2, R224, c[0x0][0x218], R2 ;  /* 0x00008600e0027a25 */ /* 0x000fe200078e0002 */
[----:B------:R-:W-:Y:S02]  /*ef10*/  ISETP.GE.AND P1, PT, R116, c[0x0][0x1d4], PT ;  /* 0x0000750074007a0c */ /* 0x000fe40003f26270 */
[----:B------:R-:W-:Y:S01]  /*ef20*/  ISETP.GT.AND P4, PT, R115, 0x3f, PT ;  /* 0x0000003f7300780c */ /* 0x000fe20003f84270 */
[----:B-1----:R-:W-:Y:S01]  /*ef30*/  IMAD.SHL.U32 R8, R113, 0x8, RZ ;  /* 0x0000000871087824 */ /* 0x002fe200078e00ff */
[----:B------:R-:W-:Y:S01]  /*ef40*/  IADD3 R0, P0, R128, R2, RZ ;  /* 0x0000000280007210 */ /* 0x000fe20007f1e0ff */
[----:B------:R-:W-:Y:S01]  /*ef50*/  IMAD.IADD R6, R92, 0x1, -R6 ;  /* 0x000000015c067824 */ /* 0x000fe200078e0a06 */
[----:B------:R-:W-:Y:S01]  /*ef60*/  BSSY B0, `(.L_x_490) ;  /* 0x0000070000007945 */ /* 0x000fe20003800000 */
[----:B------:R-:W-:Y:S01]  /*ef70*/  IMAD.SHL.U32 R222, R222, 0x2, RZ ;  /* 0x00000002dede7824 */ /* 0x000fe200078e00ff */
[----:B------:R-:W-:-:S02]  /*ef80*/  IADD3.X R2, R119, R3, R5, P0, !PT ;  /* 0x0000000377027210 */ /* 0x000fc400007fe405 */
[----:B------:R-:W-:-:S04]  /*ef90*/  LEA R29, P0, R0, c[0x0][0x1f8], 0x1 ;  /* 0x00007e00001d7a11 */ /* 0x000fc800078008ff */
[----:B------:R-:W-:Y:S02]  /*efa0*/  LEA.HI.X R28, R0, c[0x0][0x1fc], R2, 0x1, P0 ;  /* 0x00007f00001c7a11 */ /* 0x000fe400000f0c02 */
[----:B------:R-:W-:-:S05]  /*efb0*/  LOP3.LUT R2, R114, 0xfffffff8, RZ, 0xc0, !PT ;  /* 0xfffffff872027812 */ /* 0x000fca00078ec0ff */
[----:B------:R-:W-:-:S05]  /*efc0*/  IMAD.IADD R2, R115, 0x1, -R2 ;  /* 0x0000000173027824 */ /* 0x000fca00078e0a02 */
[----:B------:R-:W-:-:S04]  /*efd0*/  LEA.HI R0, R2, R2, RZ, 0x1 ;  /* 0x0000000202007211 */ /* 0x000fc800078f08ff */
[----:B------:R-:W-:Y:S02]  /*efe0*/  SHF.R.S32.HI R7, RZ, 0x1, R0 ;  /* 0x00000001ff077819 */ /* 0x000fe40000011400 */
[----:B------:R-:W-:Y:S02]  /*eff0*/  LOP3.LUT R3, R0, 0x3fffffe, RZ, 0xc0, !PT ;  /* 0x03fffffe00037812 */ /* 0x000fe400078ec0ff */
[C---:B------:R-:W-:Y:S01]  /*f000*/  LOP3.LUT P0, RZ, R7.reuse, 0x2, RZ, 0xc0, !PT ;  /* 0x0000000207ff7812 */ /* 0x040fe2000780c0ff */
[----:B------:R-:W-:Y:S02]  /*f010*/  IMAD.SHL.U32 R5, R7, 0x40, RZ ;  /* 0x0000004007057824 */ /* 0x000fe400078e00ff */
[----:B------:R-:W-:Y:S01]  /*f020*/  IMAD.IADD R2, R2, 0x1, -R3 ;  /* 0x0000000102027824 */ /* 0x000fe200078e0a03 */
[----:B------:R-:W-:Y:S02]  /*f030*/  SHFL.IDX PT, R7, R28, RZ, 0x1c1f ;  /* 0x001c1fff1c077589 */ /* 0x000fe400000e0000 */
[----:B------:R-:W-:Y:S01]  /*f040*/  LOP3.LUT R0, R5, 0xc0, RZ, 0xc0, !PT ;  /* 0x000000c005007812 */ /* 0x000fe200078ec0ff */
[----:B------:R-:W-:Y:S01]  /*f050*/  IMAD R2, R6, 0x8, R2 ;  /* 0x0000000806027824 */ /* 0x000fe200078e0202 */
[----:B------:R-:W-:-:S02]  /*f060*/  LOP3.LUT R5, R109, 0x7fffffe, RZ, 0xc0, !PT ;  /* 0x07fffffe6d057812 */ /* 0x000fc400078ec0ff */
[----:B------:R-:W-:Y:S02]  /*f070*/  LOP3.LUT R3, R0, 0x8, R8, 0xf8, !PT ;  /* 0x0000000800037812 */ /* 0x000fe400078ef808 */
[----:B------:R-:W-:Y:S01]  /*f080*/  SHF.R.U32.HI R0, RZ, 0x3, R0 ;  /* 0x00000003ff007819 */ /* 0x000fe20000011600 */
[----:B------:R-:W-:Y:S02]  /*f090*/  IMAD.IADD R25, R104, 0x1, -R5 ;  /* 0x0000000168197824 */ /* 0x000fe400078e0a05 */
[----:B------:R-:W-:Y:S01]  /*f0a0*/  IMAD.IADD R5, R122, 0x1, -R118 ;  /* 0x000000017a057824 */ /* 0x000fe200078e0a76 */
[----:B------:R-:W-:Y:S02]  /*f0b0*/  LOP3.LUT R0, R3, R0, RZ, 0x3c, !PT ;  /* 0x0000000003007212 */ /* 0x000fe400078e3cff */
[----:B------:R-:W-:-:S03]  /*f0c0*/  SHF.R.S32.HI R3, RZ, 0x1f, R104 ;  /* 0x0000001fff037819 */ /* 0x000fc60000011468 */
[----:B------:R-:W-:Y:S01]  /*f0d0*/  IMAD.U32 R0, R2, 0x20, R0 ;  /* 0x0000002002007824 */ /* 0x000fe200078e0000 */
[----:B------:R-:W-:Y:S01]  /*f0e0*/  LEA.HI R3, R3, R104, RZ, 0x3 ;  /* 0x0000006803037211 */ /* 0x000fe200078f18ff */
[----:B------:R-:W-:Y:S02]  /*f0f0*/  IMAD.SHL.U32 R2, R6, 0x8, RZ ;  /* 0x0000000806027824 */ /* 0x000fe400078e00ff */
[----:B------:R-:W-:Y:S01]  /*f100*/  IMAD.SHL.U32 R208, R0, 0x2, RZ ;  /* 0x0000000200d07824 */ /* 0x000fe200078e00ff */
[----:B------:R-:W1:Y:S01]  /*f110*/  SHFL.IDX PT, R6, R29, RZ, 0x1c1f ;  /* 0x001c1fff1d067589 */ /* 0x000e6200000e0000 */
[----:B------:R-:W-:-:S03]  /*f120*/  IMAD.SHL.U32 R3, R3, 0x20, RZ ;  /* 0x0000002003037824 */ /* 0x000fc600078e00ff */
[C---:B------:R-:W-:Y:S01]  /*f130*/  IADD3 R0, R208.reuse, 0x3c80, RZ ;  /* 0x00003c80d0007810 */ /* 0x040fe20007ffe0ff */
[----:B------:R2:W3:Y:S01]  /*f140*/  LDSM.16.M88.4 R48, [R208+0x3c80] ;  /* 0x003c8000d030783b */ /* 0x0004e20000000200 */
[----:B------:R-:W-:Y:S02]  /*f150*/  IADD3 R213, R208, 0x3ca0, RZ ;  /* 0x00003ca0d0d57810 */ /* 0x000fe40007ffe0ff */
[----:B------:R-:W-:Y:S01]  /*f160*/  @P0 IADD3 R213, R0, -0x20, RZ ;  /* 0xffffffe000d50810 */ /* 0x000fe20007ffe0ff */
[----:B------:R-:W-:Y:S01]  /*f170*/  IMAD.SHL.U32 R0, R112, 0x40, RZ ;  /* 0x0000004070007824 */ /* 0x000fe200078e00ff */
[----:B------:R-:W-:Y:S01]  /*f180*/  LOP3.LUT R24, R3, 0xffffff00, RZ, 0xc0, !PT ;  /* 0xffffff0003187812 */ /* 0x000fe200078ec0ff */
[----:B------:R2:W4:Y:S01]  /*f190*/  LDSM.16.M88.4 R44, [R208+0x4080] ;  /* 0x00408000d02c783b */ /* 0x0005220000000200 */
[----:B------:R-:W-:Y:S02]  /*f1a0*/  ISETP.LT.OR P0, PT, R5, 0x1, P3 ;  /* 0x000000010500780c */ /* 0x000fe40001f01670 */
[----:B------:R-:W-:Y:S01]  /*f1b0*/  LOP3.LUT R0, R0, 0xc0, RZ, 0xc0, !PT ;  /* 0x000000c000007812 */ /* 0x000fe200078ec0ff */
[----:B------:R2:W2:Y:S01]  /*f1c0*/  LDSM.16.M88.4 R40, [R208+0x4480] ;  /* 0x00448000d028783b */ /* 0x0004a20000000200 */
[----:B------:R-:W-:-:S02]  /*f1d0*/  IADD3 R221, R213, 0x400, RZ ;  /* 0x00000400d5dd7810 */ /* 0x000fc40007ffe0ff */
[----:B------:R-:W-:Y:S01]  /*f1e0*/  LOP3.LUT R3, R0, 0x8, R2, 0xf8, !PT ;  /* 0x0000000800037812 */ /* 0x000fe200078ef802 */
[----:B------:R2:W2:Y:S01]  /*f1f0*/  LDSM.16.M88.4 R60, [R213] ;  /* 0x00000000d53c783b */ /* 0x0004a20000000200 */
[----:B------:R-:W-:Y:S01]  /*f200*/  SHF.R.U32.HI R2, RZ, 0x3, R0 ;  /* 0x00000003ff027819 */ /* 0x000fe20000011600 */
[----:B------:R-:W-:Y:S01]  /*f210*/  IMAD R0, R124, 0x200, R24 ;  /* 0x000002007c007824 */ /* 0x000fe200078e0218 */
[----:B------:R-:W-:Y:S01]  /*f220*/  IADD3 R220, R213, 0x800, RZ ;  /* 0x00000800d5dc7810 */ /* 0x000fe20007ffe0ff */
[----:B------:R2:W2:Y:S01]  /*f230*/  LDSM.16.M88.4 R72, [R213+0x400] ;  /* 0x00040000d548783b */ /* 0x0004a20000000200 */
[----:B------:R-:W-:Y:S01]  /*f240*/  LOP3.LUT R2, R3, R2, RZ, 0x3c, !PT ;  /* 0x0000000203027212 */ /* 0x000fe200078e3cff */
[----:B------:R-:W-:Y:S02]  /*f250*/  IMAD R0, R25, 0x20, R0 ;  /* 0x0000002019007824 */ /* 0x000fe400078e0200 */
[----:B-1----:R-:W-:Y:S01]  /*f260*/  IMAD.WIDE R26, R227, 0x2, R6 ;  /* 0x00000002e31a7825 */ /* 0x002fe200078e0206 */
[----:B------:R1:W1:Y:S03]  /*f270*/  LDSM.16.M88.4 R80, [R213+0x800] ;  /* 0x00080000d550783b */ /* 0x0002660000000200 */
[----:B------:R-:W-:-:S04]  /*f280*/  IMAD.IADD R0, R2, 0x1, R0 ;  /* 0x0000000102007824 */ /* 0x000fc800078e0200 */
[----:B------:R-:W-:Y:S01]  /*f290*/  IMAD.SHL.U32 R211, R0, 0x2, RZ ;  /* 0x0000000200d37824 */ /* 0x000fe200078e00ff */
[----:B------:R-:W-:-:S03]  /*f2a0*/  SHF.R.S32.HI R0, RZ, 0x1f, R117 ;  /* 0x0000001fff007819 */ /* 0x000fc60000011475 */
[----:B------:R-:W-:Y:S01]  /*f2b0*/  IMAD R212, R4, 0x2, R211 ;  /* 0x0000000204d47824 */ /* 0x000fe200078e02d3 */
[----:B------:R1:W1:Y:S01]  /*f2c0*/  LDSM.16.M88.4 R16, [R211+0x6080] ;  /* 0x00608000d310783b */ /* 0x0002620000000200 */
[----:B------:R-:W-:-:S03]  /*f2d0*/  LEA.HI R0, R0, R117, RZ, 0x3 ;  /* 0x0000007500007211 */ /* 0x000fc600078f18ff */
[----:B----4-:R4:W1:Y:S01]  /*f2e0*/  LDSM.16.M88.4 R12, [R211+0x7080] ;  /* 0x00708000d30c783b */ /* 0x0108620000000200 */
[----:B------:R-:W-:Y:S02]  /*f2f0*/  LOP3.LUT R30, R0, 0xfffffff8, RZ, 0xc0, !PT ;  /* 0xfffffff8001e7812 */ /* 0x000fe400078ec0ff */
[----:B------:R-:W-:Y:S01]  /*f300*/  SHF.R.S32.HI R0, RZ, 0x1f, R116 ;  /* 0x0000001fff007819 */ /* 0x000fe20000011474 */
[----:B------:R4:W1:Y:S03]  /*f310*/  LDSM.16.M88.4 R20, [R212+0x6080] ;  /* 0x00608000d414783b */ /* 0x0008660000000200 */
[----:B------:R-:W-:Y:S01]  /*f320*/  LEA.HI R0, R0, R116, RZ, 0x3 ;  /* 0x0000007400007211 */ /* 0x000fe200078f18ff */
[----:B------:R4:W1:Y:S03]  /*f330*/  LDSM.16.M88.4 R8, [R212+0x7080] ;  /* 0x00708000d408783b */ /* 0x0008660000000200 */
[----:B------:R-:W-:Y:S01]  /*f340*/  LOP3.LUT R3, R0, 0xfffffff8, RZ, 0xc0, !PT ;  /* 0xfffffff800037812 */ /* 0x000fe200078ec0ff */
[----:B------:R-:W-:Y:S01]  /*f350*/  @!PT LDS RZ, [RZ] ;  /* 0x00000000fffff984 */ /* 0x000fe20000000800 */
[----:B------:R-:W-:Y:S01]  /*f360*/  @!PT LDS RZ, [RZ] ;  /* 0x00000000fffff984 */ /* 0x000fe20000000800 */
[----:B------:R-:W-:Y:S01]  /*f370*/  @!PT LDS RZ, [RZ] ;  /* 0x00000000fffff984 */ /* 0x000fe20000000800 */
[----:B------:R5:W-:Y:S01]  /*f380*/  LDGSTS.E.BYPASS.LTC128B.128 [R222+0x1880], [R26.64], !P0 ;  /* 0x018800001ade7fae */ /* 0x000be2000c101d4c */
[----:B------:R-:W-:Y:S01]  /*f390*/  ISETP.LT.OR P0, PT, R5, 0x1, P2 ;  /* 0x000000010500780c */ /* 0x000fe20001701670 */
[----:B------:R-:W-:-:S04]  /*f3a0*/  IMAD R0, R25, 0x20, R24 ;  /* 0x0000002019007824 */ /* 0x000fc800078e0218 */
[----:B------:R-:W-:Y:S01]  /*f3b0*/  IMAD.IADD R0, R2, 0x1, R0 ;  /* 0x0000000102007824 */ /* 0x000fe200078e0200 */
[----:B------:R-:W-:Y:S01]  /*f3c0*/  SHF.R.S32.HI R2, RZ, 0x1f, R3 ;  /* 0x0000001fff027819 */ /* 0x000fe20000011403 */
[----:B-----5:R-:W-:-:S04]  /*f3d0*/  IMAD.WIDE R26, R30, 0x2, R6 ;  /* 0x000000021e1a7825 */ /* 0x020fc800078e0206 */
[----:B------:R-:W-:Y:S02]  /*f3e0*/  IMAD.WIDE R6, R3, 0x2, R6 ;  /* 0x0000000203067825 */ /* 0x000fe400078e0206 */
[----:B------:R4:W-:Y:S01]  /*f3f0*/  LDGSTS.E.BYPASS.LTC128B.128 [R222+0x2480], [R26.64], !P0 ;  /* 0x024800001ade7fae */ /* 0x0009e2000c101d4c */
[----:B------:R-:W-:-:S13]  /*f400*/  ISETP.LT.OR P0, PT, R5, 0x1, P1 ;  /* 0x000000010500780c */ /* 0x000fda0000f01670 */
[----:B------:R5:W-:Y:S02]  /*f410*/  LDGSTS.E.BYPASS.LTC128B.128 [R222+0x3080], [R6.64], !P0 ;  /* 0x0308000006de7fae */ /* 0x000be4000c101d4c */
[----:B-----5:R-:W-:Y:S02]  /*f420*/  SHF.R.S32.HI R6, RZ, 0x1f, R30 ;  /* 0x0000001fff067819 */ /* 0x020fe4000001141e */
[----:B------:R-:W-:-:S03]  /*f430*/  SHF.R.S32.HI R7, RZ, 0x1f, R227 ;  /* 0x0000001fff077819 */ /* 0x000fc600000114e3 */
[----:B------:R4:W-:Y:S04]  /*f440*/  STL [R1+0x44], R6 ;  /* 0x0000440601007387 */ /* 0x0009e80000100800 */
[----:B------:R4:W-:Y:S01]  /*f450*/  STL [R1+0x40], R2 ;  /* 0x0000400201007387 */ /* 0x0009e20000100800 */
[----:B------:R-:W-:Y:S05]  /*f460*/  @P4 BRA `(.L_x_491) ;  /* 0x000001f000004947 */ /* 0x000fea0003800000 */
[----:B-123--:R-:W-:Y:S05]  /*f470*/  BRA.DIV ~URZ, `(.L_x_492) ;  /* 0x000132327f007947 */ /* 0x00efea000b800000 */
[----:B----4-:R1:W2:Y:S04]  /*f480*/  SHFL.IDX PT, R6, R28, 0x1, 0x1c1f ;  /* 0x003c1f001c067f89 */ /* 0x0102a800000e0000 */
[----:B------:R1:W3:Y:S02]  /*f490*/  SHFL.IDX PT, R2, R29, 0x1, 0x1c1f ;  /* 0x003c1f001d027f89 */ /* 0x0002e400000e0000 */
.L_x_586:
[----:B------:R-:W4:Y:S04]  /*f4a0*/  LDL R31, [R1+0x44] ;  /* 0x00004400011f7983 */ /* 0x000f280000100800 */
[----:B-1----:R-:W5:Y:S01]  /*f4b0*/  LDL R29, [R1+0x40] ;  /* 0x00004000011d7983 */ /* 0x002f620000100800 */
[----:B------:R-:W-:-:S02]  /*f4c0*/  IADD3 R3, R227, 0x20, RZ ;  /* 0x00000020e3037810 */ /* 0x000fc40007ffe0ff */
[C---:B------:R-:W-:Y:S02]  /*f4d0*/  IADD3 R30, R227.reuse, 0x20, RZ ;  /* 0x00000020e31e7810 */ /* 0x040fe40007ffe0ff */
        /* <DEDUP_REMOVED lines=24> */
.L_x_491:
[----:B-123--:R-:W-:Y:S05]  /*f660*/  BSYNC B0 ;  /* 0x0000000000007941 */ /* 0x00efea0003800000 */
.L_x_490:
        /* <DEDUP_REMOVED lines=11> */
[C---:B----4-:R-:W-:Y:S08]  /*f720*/  HMMA.16816.F32 R24, R12.reuse, R40, RZ ;  /* 0x000000280c18723c */ /* 0x050ff000000018ff */
        /* <DEDUP_REMOVED lines=9> */
[----:B------:R-:W-:Y:S07]  /*f7c0*/  LDSM.16.M88.4 R16, [R208+0x5080] ;  /* 0x00508000d010783b */ /* 0x000fee0000000200 */
[C---:B------:R-:W-:Y:S01]  /*f7d0*/  HMMA.16816.F32 R112, R8.reuse, R60, R52 ;  /* 0x0000003c0870723c */ /* 0x040fe20000001834 */
        /* <DEDUP_REMOVED lines=24> */
[C---:B------:R-:W-:Y:S08]  /*f960*/  HMMA.16816.F32 R104, R8.reuse, R16, R104 ;  /* 0x000000100868723c */ /* 0x040ff00000001868 */
[----:B------:R-:W-:Y:S08]  /*f970*/  HMMA.16816.F32 R92, R8, R34, R92 ;  /* 0x00000022085c723c */ /* 0x000ff0000000185c */
[C---:B---3--:R-:W-:Y:S08]  /*f980*/  HMMA.16816.F32 R76, R12.reuse, R36, R64 ;  /* 0x000000240c4c723c */ /* 0x048ff00000001840 */
[C---:B------:R-:W-:Y:S01]  /*f990*/  HMMA.16816.F32 R72, R12.reuse, R38, R48 ;  /* 0x000000260c48723c */ /* 0x040fe20000001830 */
[----:B------:R-:W-:Y:S07]  /*f9a0*/  LDSM.16.M88.4 R48, [R208+0x5480] ;  /* 0x00548000d030783b */ /* 0x000fee0000000200 */
        /* <DEDUP_REMOVED lines=44> */
[C---:B------:R-:W-:Y:S08]  /*fc70*/  HMMA.16816.F32 R68, R8.reuse, R32, R68 ;  /* 0x000000200844723c */ /* 0x040ff00000001844 */
[----:B------:R-:W-:Y:S08]  /*fc80*/  HMMA.16816.F32 R64, R8, R24, R60 ;  /* 0x000000180840723c */ /* 0x000ff0000000183c */
[C---:B------:R-:W-:Y:S08]  /*fc90*/  HMMA.16816.F32 R36, R12.reuse, R32, R28 ;  /* 0x000000200c24723c */ /* 0x040ff0000000181c */
[----:B------:R-:W-:Y:S08]  /*fca0*/  HMMA.16816.F32 R44, R12, R34, R44 ;  /* 0x000000220c2c723c */ /* 0x000ff0000000182c */
[----:B------:R-:W-:Y:S08]  /*fcb0*/  HMMA.16816.F32 R60, R8, R26, R56 ;  /* 0x0000001a083c723c */ /* 0x000ff00000001838 */
        /* <DEDUP_REMOVED lines=32> */
[----:B------:R-:W3:Y:S01]  /*fec0*/  S2R R8, SR_TID.X ;  /* 0x0000000000087919 */ /* 0x000ee20000002100 */
[----:B------:R-:W-:-:S03]  /*fed0*/  IMAD R226, R2, c[0x0][0x2b8], R3 ;  /* 0x0000ae0002e27a24 */ /* 0x000fc600078e0203 */
[----:B------:R-:W4:Y:S02]  /*fee0*/  S2R R128, SR_CTAID.Y ;  /* 0x0000000000807919 */ /* 0x000f240000002600 */
[----:B------:R-:W-:-:S05]  /*fef0*/  SHF.R.S32.HI R2, RZ, 0x1f, R226 ;  /* 0x0000001fff027819 */ /* 0x000fca00000114e2 */
[----:B------:R-:W-:Y:S02]  /*ff00*/  IMAD R5, R2, c[0x0][0x1e0], RZ ;  /* 0x0000780002057a24 */ /* 0x000fe400078e02ff */
[----:B------:R-:W-:-:S04]  /*ff10*/  IMAD.WIDE.U32 R2, R226, c[0x0][0x1e0], RZ ;  /* 0x00007800e2027a25 */ /* 0x000fc800078e00ff */
[----:B------:R-:W-:Y:S01]  /*ff20*/  IMAD R5, R226, c[0x0][0x1e4], R5 ;  /* 0x00007900e2057a24 */ /* 0x000fe200078e0205 */
[----:B-1----:R-:W-:-:S03]  /*ff30*/  SHF.R.S32.HI R127, RZ, 0x1f, R127 ;  /* 0x0000001fff7f7819 */ /* 0x002fc6000001147f */
[----:B------:R-:W-:Y:S02]  /*ff40*/  IMAD.IADD R3, R3, 0x1, R5 ;  /* 0x0000000103037824 */ /* 0x000fe400078e0205 */
[----:B------:R-:W-:Y:S01]  /*ff50*/  IMAD R127, R127, c[0x0][0x1e8], RZ ;  /* 0x00007a007f7f7a24 */ /* 0x000fe200078e02ff */
[----:B---3--:R-:W-:Y:S01]  /*ff60*/  SHF.R.S32.HI R11, RZ, 0x1f, R8 ;  /* 0x0000001fff0b7819 */ /* 0x008fe20000011408 */
[----:B----4-:R-:W-:-:S04]  /*ff70*/  IMAD.WIDE.U32 R130, R128, c[0x0][0x1e8], RZ ;  /* 0x00007a0080827a25 */ /* 0x010fc800078e00ff */
[----:B------:R-:W-:Y:S01]  /*ff80*/  IMAD R127, R128, c[0x0][0x1ec], R127 ;  /* 0x00007b00807f7a24 */ /* 0x000fe200078e027f */
[----:B------:R-:W-:-:S03]  /*ff90*/  LEA.HI R11, R11, R8, RZ, 0x2 ;  /* 0x000000080b0b7211 */ /* 0x000fc600078f10ff */
[----:B------:R-:W-:Y:S01]  /*ffa0*/  IMAD.IADD R127, R131, 0x1, R127 ;  /* 0x00000001837f7824 */ /* 0x000fe200078e027f */
[----:B------:R-:W-:-:S04]  /*ffb0*/  SHF.R.S32.HI R11, RZ, 0x2, R11 ;  /* 0x00000002ff0b7819 */ /* 0x000fc8000001140b */
[----:B------:R-:W-:Y:S02]  /*ffc0*/  IADD3 R11, -R11, 0x30, RZ ;  /* 0x000000300b0b7810 */ /* 0x000fe40007ffe1ff */
[C---:B------:R-:W-:Y:S02]  /*ffd0*/  IADD3 R128, R227.reuse, 0x40, RZ ;  /* 0x00000040e3807810 */ /* 0x040fe40007ffe0ff */
[C---:B------:R-:W-:Y:S01]  /*ffe0*/  IADD3 R131, R227.reuse, 0x20, RZ ;  /* 0x00000020e3837810 */ /* 0x040fe20007ffe0ff */
[----:B------:R-:W-:Y:S01]  /*fff0*/  BSSY B0, `(.L_x_494) ;  /* 0x0000025000007945 */ /* 0x000fe20003800000 */
[C---:B------:R-:W-:Y:S02]  /*10000*/  IADD3 R9, R227.reuse, 0x40, RZ ;  /* 0x00000040e3097810 */ /* 0x040fe40007ffe0ff */
[----:B------:R-:W-:Y:S02]  /*10010*/  IADD3 R8, R227, 0x20, RZ ;  /* 0x00000020e3087810 */ /* 0x000fe40007ffe0ff */
[----:B------:R-:W-:-:S02]  /*10020*/  ISETP.GE.AND P1, PT, R9, c[0x0][0x1d4], PT ;  /* 0x0000750009007a0c */ /* 0x000fc40003f26270 */
[----:B------:R-:W-:Y:S02]  /*10030*/  ISETP.GE.AND P2, PT, R8, c[0x0][0x1d4], PT ;  /* 0x0000750008007a0c */ /* 0x000fe40003f46270 */
        /* <DEDUP_REMOVED lines=32> */
.L_x_495:
[----:B------:R-:W-:Y:S05]  /*10240*/  BSYNC B0 ;  /* 0x0000000000007941 */ /* 0x000fea0003800000 */
.L_x_494:
        /* <DEDUP_REMOVED lines=15> */
.L_x_496:
[----:B------:R-:W-:Y:S05]  /*10340*/  BSYNC B0 ;  /* 0x0000000000007941 */ /* 0x000fea0003800000 */
.L_x_493:
[----:B------:R-:W5:Y:S01]  /*10350*/  LDL R58, [R1+0x18] ;  /* 0x00001800013a7983 */ /* 0x000f620000100800 */
[----:B---34-:R-:W-:Y:S01]  /*10360*/  FMUL.FTZ R2, R36, c[0x0][0x320] ;  /* 0x0000c80024027a20 */ /* 0x018fe20000410000 */
[----:B-12---:R-:W-:Y:S01]  /*10370*/  SHF.R.S32.HI R5, RZ, 0x1f, R124 ;  /* 0x0000001fff057819 */ /* 0x006fe2000001147c */
[----:B------:R-:W-:Y:S01]  /*10380*/  FMUL.FTZ R3, R45, c[0x0][0x320] ;  /* 0x0000c8002d037a20 */ /* 0x000fe20000410000 */
[----:B------:R-:W2:Y:S01]  /*10390*/  LDL R59, [R1+0x14] ;  /* 0x00001400013b7983 */ /* 0x000ea20000100800 */
[----:B------:R1:W3:Y:S03]  /*103a0*/  MUFU.TANH R23, R2 ;  /* 0x0000000200177308 */ /* 0x0002e60000002400 */
[----:B------:R-:W4:Y:S01]  /*103b0*/  S2R R6, SR_TID.X ;  /* 0x0000000000067919 */ /* 0x000f220000002100 */
[----:B------:R-:W-:-:S03]  /*103c0*/  MOV R251, c[0x0][0x2c4] ;  /* 0x0000b10000fb7a02 */ /* 0x000fc60000000f00 */
[----:B------:R-:W0:Y:S01]  /*103d0*/  LDGDEPBAR ;  /* 0x00000000000079af */ /* 0x000e220000000000 */
[----:B-1----:R-:W-:-:S04]  /*103e0*/  FMUL.FTZ R2, R37, c[0x0][0x320] ;  /* 0x0000c80025027a20 */ /* 0x002fc80000410000 */
[----:B------:R1:W1:Y:S01]  /*103f0*/  MUFU.TANH R21, R2 ;  /* 0x0000000200157308 */ /* 0x0002620000002400 */
[----:B------:R-:W-:Y:S01]  /*10400*/  LEA.HI R5, R5, R124, RZ, 0x2 ;  /* 0x0000007c05057211 */ /* 0x000fe200078f10ff */
[----:B-1----:R-:W-:-:S06]  /*10410*/  FMUL.FTZ R2, R44, c[0x0][0x320] ;  /* 0x0000c8002c027a20 */ /* 0x002fcc0000410000 */
[----:B------:R1:W1:Y:S02]  /*10420*/  MUFU.TANH R20, R2 ;  /* 0x0000000200147308 */ /* 0x0002640000002400 */
[----:B-1----:R-:W-:-:S05]  /*10430*/  LOP3.LUT R2, R126, 0xffffffe0, RZ, 0xc0, !PT ;  /* 0xffffffe07e027812 */ /* 0x002fca00078ec0ff */
[----:B----4-:R-:W-:Y:S01]  /*10440*/  IMAD.IADD R2, R6, 0x1, -R2 ;  /* 0x0000000106027824 */ /* 0x010fe200078e0a02 */
[----:B------:R1:W4:Y:S01]  /*10450*/  MUFU.TANH R17, R3 ;  /* 0x0000000300117308 */ /* 0x0003220000002400 */
[----:B------:R-:W-:-:S03]  /*10460*/  LOP3.LUT R6, R5, 0xffffffc, RZ, 0xc0, !PT ;  /* 0x0ffffffc05067812 */ /* 0x000fc600078ec0ff */
[----:B------:R-:W-:-:S04]  /*10470*/  SHF.R.S32.HI R7, RZ, 0x1f, R2 ;  /* 0x0000001fff077819 */ /* 0x000fc80000011402 */
[----:B------:R-:W-:Y:S01]  /*10480*/  LEA.HI R5, R7, R2, RZ, 0x2 ;  /* 0x0000000207057211 */ /* 0x000fe200078f10ff */
[----:B------:R-:W-:Y:S02]  /*10490*/  IMAD.IADD R9, R124, 0x1, -R6 ;  /* 0x000000017c097824 */ /* 0x000fe400078e0a06 */
[----:B-1----:R-:W-:Y:S01]  /*104a0*/  FMUL.FTZ R3, R32, c[0x0][0x320] ;  /* 0x0000c80020037a20 */ /* 0x002fe20000410000 */
[----:B------:R-:W-:-:S03]  /*104b0*/  LEA.HI.SX32 R6, R5, R196, 0x1e ;  /* 0x000000c405067211 */ /* 0x000fc600078ff2ff */
[----:B------:R1:W1:Y:S01]  /*104c0*/  MUFU.TANH R16, R3 ;  /* 0x0000000300107308 */ /* 0x0002620000002400 */
[----:B------:R-:W-:Y:S01]  /*104d0*/  FMUL.FTZ R7, R33, c[0x0][0x320] ;  /* 0x0000c80021077a20 */ /* 0x000fe20000410000 */
[----:B------:R-:W-:Y:S01]  /*104e0*/  ISETP.NE.AND P0, PT, R251, 0x1, PT ;  /* 0x00000001fb00780c */ /* 0x000fe20003f05270 */
[----:B------:R-:W-:Y:S01]  /*104f0*/  IMAD R9, R9, 0x10, R6 ;  /* 0x0000001009097824 */ /* 0x000fe200078e0206 */
[----:B-1----:R-:W-:-:S04]  /*10500*/  LEA.HI R3, R121, R121, RZ, 0x1 ;  /* 0x0000007979037211 */ /* 0x002fc800078f08ff */
[C---:B------:R-:W-:Y:S02]  /*10510*/  SHF.L.U32 R8, R3.reuse, 0x5, RZ ;  /* 0x0000000503087819 */ /* 0x040fe400000006ff */
[----:B------:R-:W-:Y:S02]  /*10520*/  LOP3.LUT R3, R3, 0x1ffffffe, RZ, 0xc0, !PT ;  /* 0x1ffffffe03037812 */ /* 0x000fe400078ec0ff */
[----:B------:R-:W-:Y:S01]  /*10530*/  LOP3.LUT R6, R8, 0xffffffc0, RZ, 0xc0, !PT ;  /* 0xffffffc008067812 */ /* 0x000fe200078ec0ff */
[----:B------:R1:W1:Y:S04]  /*10540*/  MUFU.TANH R14, R7 ;  /* 0x00000007000e7308 */ /* 0x0002680000002400 */
[----:B------:R-:W-:Y:S02]  /*10550*/  IMAD.IADD R6, R6, 0x1, R9 ;  /* 0x0000000106067824 */ /* 0x000fe400078e0209 */
[----:B-1----:R-:W-:-:S02]  /*10560*/  IMAD.IADD R7, R121, 0x1, -R3 ;  /* 0x0000000179077824 */ /* 0x002fc400078e0a03 */
[----:B------:R-:W-:Y:S02]  /*10570*/  FMUL.FTZ R3, R29, c[0x0][0x320] ;  /* 0x0000c8001d037a20 */ /* 0x000fe40000410000 */
[----:B------:R-:W-:Y:S02]  /*10580*/  IMAD R10, R7, 0x8, R6 ;  /* 0x00000008070a7824 */ /* 0x000fe400078e0206 */
[----:B------:R1:W1:Y:S02]  /*10590*/  MUFU.TANH R13, R3 ;  /* 0x00000003000d7308 */ /* 0x0002640000002400 */
[----:B------:R-:W-:Y:S01]  /*105a0*/  @P0 IMAD.HI.U32 R6, R10, c[0x0][0x2c8], RZ ;  /* 0x0000b2000a060a27 */ /* 0x000fe200078e00ff */
[----:B------:R3:W-:Y:S03]  /*105b0*/  STL [R1+0x20], R10 ;  /* 0x0000200a01007387 */ /* 0x0007e60000100800 */
[----:B-1----:R-:W-:-:S04]  /*105c0*/  FMUL.FTZ R3, R52, c[0x0][0x320] ;  /* 0x0000c80034037a20 */ /* 0x002fc80000410000 */
[----:B------:R1:W1:Y:S01]  /*105d0*/  MUFU.TANH R12, R3 ;  /* 0x00000003000c7308 */ /* 0x0002620000002400 */
[----:B---3--:R-:W-:Y:S01]  /*105e0*/  @P0 SHF.R.U32.HI R10, RZ, c[0x0][0x2cc], R6 ;  /* 0x0000b300ff0a0a19 */ /* 0x008fe20000011606 */
[----:B-1----:R-:W-:-:S06]  /*105f0*/  FMUL.FTZ R3, R53, c[0x0][0x320] ;  /* 0x0000c80035037a20 */ /* 0x002fcc0000410000 */
[----:B------:R1:W3:Y:S01]  /*10600*/  MUFU.TANH R11, R3 ;  /* 0x00000003000b7308 */ /* 0x0002e20000002400 */
[----:B------:R-:W-:Y:S01]  /*10610*/  IMAD.MOV.U32 R250, RZ, RZ, c[0x0][0x32c] ;  /* 0x0000cb00fffa7624 */ /* 0x000fe200078e00ff */
[----:B-1----:R-:W-:Y:S02]  /*10620*/  LOP3.LUT R3, R5, 0x7ffffffc, RZ, 0xc0, !PT ;  /* 0x7ffffffc05037812 */ /* 0x002fe400078ec0ff */
[----:B------:R-:W1:Y:S02]  /*10630*/  SHFL.IDX PT, R5, R10, RZ, 0x1c1f ;  /* 0x001c1fff0a057589 */ /* 0x000e6400000e0000 */
[----:B------:R-:W-:Y:S01]  /*10640*/  IADD3 R3, R2, -R3, RZ ;  /* 0x8000000302037210 */ /* 0x000fe20007ffe0ff */
[----:B------:R-:W-:-:S04]  /*10650*/  FMUL.FTZ R2, R28, c[0x0][0x320] ;  /* 0x0000c8001c027a20 */ /* 0x000fc80000410000 */
[----:B------:R-:W-:Y:S01]  /*10660*/  IMAD.SHL.U32 R22, R3, 0x2, RZ ;  /* 0x0000000203167824 */ /* 0x000fe200078e00ff */
[----:B------:R1:W1:Y:S01]  /*10670*/  MUFU.TANH R8, R2 ;  /* 0x0000000200087308 */ /* 0x0002620000002400 */
[----:B------:R-:W-:Y:S01]  /*10680*/  FMUL.FTZ R6, R48, c[0x0][0x320] ;  /* 0x0000c80030067a20 */ /* 0x000fe20000410000 */
[----:B------:R-:W-:Y:S01]  /*10690*/  ISETP.GE.AND P0, PT, R250, 0x1, PT ;  /* 0x00000001fa00780c */ /* 0x000fe20003f06270 */
[----:B------:R-:W-:Y:S01]  /*106a0*/  ULDC UR4, c[0x0][0x324] ;  /* 0x0000c90000047ab9 */ /* 0x000fe20000000800 */
[----:B------:R-:W-:Y:S01]  /*106b0*/  FMUL.FTZ R3, R49, c[0x0][0x320] ;  /* 0x0000c80031037a20 */ /* 0x000fe20000410000 */
[----:B------:R-:W-:-:S03]  /*106c0*/  ULOP3.LUT UR4, URZ, UR4, URZ, 0x33, !UPT ;  /* 0x000000043f047292 */ /* 0x000fc6000f8e333f */
[----:B------:R-:W2:Y:S01]  /*106d0*/  MUFU.TANH R9, R6 ;  /* 0x0000000600097308 */ /* 0x000ea20000002400 */
[----:B-1----:R-:W-:-:S07]  /*106e0*/  IADD3 R2, -R22, 0x1, R122 ;  /* 0x0000000116027810 */ /* 0x002fce0007ffe17a */
[----:B------:R1:W1:Y:S01]  /*106f0*/  MUFU.TANH R7, R3 ;  /* 0x0000000300077308 */ /* 0x0002620000002400 */
[----:B------:R1:W-:Y:S01]  /*10700*/  STL [R1], R22 ;  /* 0x0000001601007387 */ /* 0x0003e20000100800 */
[----:B-----5:R-:W-:-:S04]  /*10710*/  IADD3 R2, R2, -R58, RZ ;  /* 0x8000003a02027210 */ /* 0x020fc80007ffe0ff */
[----:B------:R-:W-:Y:S02]  /*10720*/  IADD3 R15, R2, c[0x0][0x328], RZ ;  /* 0x0000ca00020f7a10 */ /* 0x000fe40007ffe0ff */
[----:B--2---:R-:W-:Y:S02]  /*10730*/  IADD3 R18, -R22, R59, R120 ;  /* 0x0000003b16127210 */ /* 0x004fe40007ffe178 */
[----:B------:R-:W-:Y:S02]  /*10740*/  IADD3 R19, R2, UR4, RZ ;  /* 0x0000000402137c10 */ /* 0x000fe4000fffe0ff */
[-C--:B-1----:R-:W-:Y:S01]  /*10750*/  IADD3 R3, R15, R5.reuse, RZ ;  /* 0x000000050f037210 */ /* 0x082fe20007ffe0ff */
[----:B------:R-:W-:Y:S01]  /*10760*/  IMAD.IADD R22, R120, 0x1, -R22 ;  /* 0x0000000178167824 */ /* 0x000fe200078e0a16 */
        /* <DEDUP_REMOVED lines=14> */
.L_x_499:
[----:B------:R-:W-:-:S04]  /*10850*/  MOV R6, 0x1 ;  /* 0x0000000100067802 */ /* 0x000fc80000000f00 */
[----:B------:R-:W-:-:S13]  /*10860*/  ISETP.NE.AND P0, PT, R6, c[0x0][0x32c], PT ;  /* 0x0000cb0006007a0c */ /* 0x000fda0003f05270 */
[----:B------:R-:W-:-:S05]  /*10870*/  @P0 IMAD.HI.U32 R6, R5, c[0x0][0x330], RZ ;  /* 0x0000cc0005060a27 */ /* 0x000fca00078e00ff */
[----:B------:R-:W-:Y:S02]  /*10880*/  @P0 SHF.R.U32.HI R5, RZ, c[0x0][0x334], R6 ;  /* 0x0000cd00ff050a19 */ /* 0x000fe40000011606 */
.L_x_500:
[----:B------:R-:W-:Y:S05]  /*10890*/  BSYNC B0 ;  /* 0x0000000000007941 */ /* 0x000fea0003800000 */
.L_x_498:
[----:B------:R-:W-:-:S05]  /*108a0*/  IMAD R5, R5, c[0x0][0x32c], R22 ;  /* 0x0000cb0005057a24 */ /* 0x000fca00078e0216 */
[----:B------:R-:W-:Y:S02]  /*108b0*/  IADD3 R6, R5, c[0x0][0x32c], RZ ;  /* 0x0000cb0005067a10 */ /* 0x000fe40007ffe0ff */
[----:B------:R-:W-:Y:S02]  /*108c0*/  IMNMX R2, R2, R5, !PT ;  /* 0x0000000502027217 */ /* 0x000fe40007800200 */
[----:B------:R-:W-:Y:S02]  /*108d0*/  IMNMX R3, R3, R6, PT ;  /* 0x0000000603037217 */ /* 0x000fe40003800200 */
.L_x_497:
        /* <DEDUP_REMOVED lines=95> */
.L_x_503:
[----:B------:R-:W-:-:S04]  /*10ed0*/  MOV R6, 0x1 ;  /* 0x0000000100067802 */ /* 0x000fc80000000f00 */
[----:B------:R-:W-:-:S13]  /*10ee0*/  ISETP.NE.AND P0, PT, R6, c[0x0][0x32c], PT ;  /* 0x0000cb0006007a0c */ /* 0x000fda0003f05270 */
[----:B------:R-:W-:-:S05]  /*10ef0*/  @P0 IMAD.HI.U32 R6, R5, c[0x0][0x330], RZ ;  /* 0x0000cc0005060a27 */ /* 0x000fca00078e00ff */
[----:B------:R-:W-:Y:S02]  /*10f00*/  @P0 SHF.R.U32.HI R5, RZ, c[0x0][0x334], R6 ;  /* 0x0000cd00ff050a19 */ /* 0x000fe40000011606 */
.L_x_504:
[----:B------:R-:W-:Y:S05]  /*10f10*/  BSYNC B0 ;  /* 0x0000000000007941 */ /* 0x000fea0003800000 */
.L_x_502:
[----:B------:R-:W-:-:S05]  /*10f20*/  IMAD R5, R5, c[0x0][0x32c], R22 ;  /* 0x0000cb0005057a24 */ /* 0x000fca00078e0216 */
[----:B------:R-:W-:Y:S02]  /*10f30*/  IADD3 R6, R5, c[0x0][0x32c], RZ ;  /* 0x0000cb0005067a10 */ /* 0x000fe40007ffe0ff */
[----:B------:R-:W-:Y:S02]  /*10f40*/  IMNMX R2, R2, R5, !PT ;  /* 0x0000000502027217 */ /* 0x000fe40007800200 */
[----:B------:R-:W-:Y:S02]  /*10f50*/  IMNMX R3, R3, R6, PT ;  /* 0x0000000603037217 */ /* 0x000fe40003800200 */
.L_x_501:
        /* <DEDUP_REMOVED lines=83> */
.L_x_507:
[----:B------:R-:W-:-:S04]  /*11490*/  MOV R6, 0x1 ;  /* 0x0000000100067802 */ /* 0x000fc80000000f00 */
[----:B------:R-:W-:-:S13]  /*114a0*/  ISETP.NE.AND P0, PT, R6, c[0x0][0x32c], PT ;  /* 0x0000cb0006007a0c */ /* 0x000fda0003f05270 */
[----:B------:R-:W-:-:S05]  /*114b0*/  @P0 IMAD.HI.U32 R6, R5, c[0x0][0x330], RZ ;  /* 0x0000cc0005060a27 */ /* 0x000fca00078e00ff */
[----:B------:R-:W-:Y:S02]  /*114c0*/  @P0 SHF.R.U32.HI R5, RZ, c[0x0][0x334], R6 ;  /* 0x0000cd00ff050a19 */ /* 0x000fe40000011606 */
.L_x_508:
[----:B------:R-:W-:Y:S05]  /*114d0*/  BSYNC B0 ;  /* 0x0000000000007941 */ /* 0x000fea0003800000 */
.L_x_506:
[----:B------:R-:W-:-:S05]  /*114e0*/  IMAD R5, R5, c[0x0][0x32c], R22 ;  /* 0x0000cb0005057a24 */ /* 0x000fca00078e0216 */
[----:B------:R-:W-:Y:S02]  /*114f0*/  IADD3 R6, R5, c[0x0][0x32c], RZ ;  /* 0x0000cb0005067a10 */ /* 0x000fe40007ffe0ff */
[----:B------:R-:W-:Y:S02]  /*11500*/  IMNMX R2, R2, R5, !PT ;  /* 0x0000000502027217 */ /* 0x000fe40007800200 */
[----:B------:R-:W-:Y:S02]  /*11510*/  IMNMX R3, R3, R6, PT ;  /* 0x0000000603037217 */ /* 0x000fe40003800200 */
.L_x_505:
        /* <DEDUP_REMOVED lines=83> */
.L_x_511:
[----:B------:R-:W-:-:S04]  /*11a50*/  MOV R6, 0x1 ;  /* 0x0000000100067802 */ /* 0x000fc80000000f00 */
[----:B------:R-:W-:-:S13]  /*11a60*/  ISETP.NE.AND P0, PT, R6, c[0x0][0x32c], PT ;  /* 0x0000cb0006007a0c */ /* 0x000fda0003f05270 */
[----:B------:R-:W-:-:S05]  /*11a70*/  @P0 IMAD.HI.U32 R6, R5, c[0x0][0x330], RZ ;  /* 0x0000cc0005060a27 */ /* 0x000fca00078e00ff */
[----:B------:R-:W-:Y:S02]  /*11a80*/  @P0 SHF.R.U32.HI R5, RZ, c[0x0][0x334], R6 ;  /* 0x0000cd00ff050a19 */ /* 0x000fe40000011606 */
.L_x_512:
[----:B------:R-:W-:Y:S05]  /*11a90*/  BSYNC B0 ;  /* 0x0000000000007941 */ /* 0x000fea0003800000 */
.L_x_510:
[----:B------:R-:W-:-:S05]  /*11aa0*/  IMAD R5, R5, c[0x0][0x32c], R22 ;  /* 0x0000cb0005057a24 */ /* 0x000fca00078e0216 */
[----:B------:R-:W-:Y:S02]  /*11ab0*/  IADD3 R6, R5, c[0x0][0x32c], RZ ;  /* 0x0000cb0005067a10 */ /* 0x000fe40007ffe0ff */
[----:B------:R-:W-:Y:S02]  /*11ac0*/  IMNMX R2, R2, R5, !PT ;  /* 0x0000000502027217 */ /* 0x000fe40007800200 */
[----:B------:R-:W-:Y:S02]  /*11ad0*/  IMNMX R3, R3, R6, PT ;  /* 0x0000000603037217 */ /* 0x000fe40003800200 */
.L_x_509:
        /* <DEDUP_REMOVED lines=35> */
[----:B------:R-:W-:-:S04]  /*11d10*/  ISETP.LT.OR P0, PT, R3, 0x11, P0 ;  /* 0x000000110300780c */ /* 0x000fc80000701670 */
[----:B------:R-:W-:Y:S02]  /*11d20*/  FSEL R87, R12, -INF , !P0 ;  /* 0xff8000000c577808 */ /* 0x000fe40004000000 */
[----:B------:R-:W-:Y:S02]  /*11d30*/  ISETP.GT.AND P0, PT, R2, 0x11, !P6 ;  /* 0x000000110200780c */ /* 0x000fe40007704270 */
        /* <DEDUP_REMOVED lines=23> */
[----:B------:R-:W-:Y:S01]  /*11eb0*/  ISETP.GT.AND P0, PT, R2, 0x29, !P6 ;  /* 0x000000290200780c */ /* 0x000fe20007704270 */
[----:B------:R-:W-:Y:S01]  /*11ec0*/  LDSM.16.MT88.4 R16, [R209+0x1880] ;  /* 0x00188000d110783b */ /* 0x000fe20000004200 */
[----:B------:R-:W-:Y:S02]  /*11ed0*/  ISETP.NE.AND P6, PT, R251, 0x1, PT ;  /* 0x00000001fb00780c */ /* 0x000fe40003fc5270 */
[----:B------:R-:W-:Y:S01]  /*11ee0*/  ISETP.LT.OR P0, PT, R3, 0x2a, P0 ;  /* 0x0000002a0300780c */ /* 0x000fe20000701670 */
[----:B------:R-:W1:Y:S03]  /*11ef0*/  SHFL.BFLY PT, R2, R106, 0x2, 0x1f ;  /* 0x0c401f006a027f89 */ /* 0x000e6600000e0000 */
[----:B------:R-:W-:-:S02]  /*11f00*/  FSEL R188, R20, -INF , !P0 ;  /* 0xff80000014bc7808 */ /* 0x000fc40004000000 */
[----:B------:R-:W-:Y:S01]  /*11f10*/  LDSM.16.MT88.4 R20, [R210+0x1880] ;  /* 0x00188000d214783b */ /* 0x000fe20000004200 */
        /* <DEDUP_REMOVED lines=42> */
[----:B--2---:R-:W-:-:S03]  /*121c0*/  FFMA.FTZ R0, R33, c[0x0][0x2d0], -R2 ;  /* 0x0000b40021007a23 */ /* 0x004fc60000010802 */
[----:B------:R-:W-:Y:S01]  /*121d0*/  LDSM.16.MT88.4 R32, [R209+0x3080] ;  /* 0x00308000d120783b */ /* 0x000fe20000004200 */
        /* <DEDUP_REMOVED lines=50> */
[----:B-1----:R-:W-:-:S07]  /*12500*/  FFMA.FTZ R5, R41, c[0x0][0x2d0], -R3 ;  /* 0x0000b40029057a23 */ /* 0x002fce0000010803 */
        /* <DEDUP_REMOVED lines=61> */
[----:B--2---:R-:W-:Y:S01]  /*128e0*/  FFMA.FTZ R3, R113, c[0x0][0x2d0], -R2 ;  /* 0x0000b40071037a23 */ /* 0x004fe20000010802 */
[----:B---3--:R-:W-:-:S04]  /*128f0*/  F2FP.PACK_AB R98, R199, R203 ;  /* 0x000000cbc762723e */ /* 0x008fc800000000ff */
[----:B------:R-:W-:Y:S02]  /*12900*/  F2FP.PACK_AB R4, R225, R230 ;  /* 0x000000e6e104723e */ /* 0x000fe400000000ff */
[----:B------:R2:W-:Y:S01]  /*12910*/  MUFU.EX2 R107, R3 ;  /* 0x00000003006b7308 */ /* 0x0005e20000000800 */
[----:B------:R-:W-:Y:S02]  /*12920*/  F2FP.PACK_AB R6, R229, R228 ;  /* 0x000000e4e506723e */ /* 0x000fe400000000ff */
[----:B------:R-:W-:Y:S02]  /*12930*/  F2FP.PACK_AB R5, R207, R102 ;  /* 0x00000066cf05723e */ /* 0x000fe400000000ff */
[----:B------:R-:W-:Y:S01]  /*12940*/  F2FP.PACK_AB R7, R206, R223 ;  /* 0x000000dfce07723e */ /* 0x000fe200000000ff */
[----:B-1----:R-:W-:-:S04]  /*12950*/  FFMA.FTZ R0, R97, c[0x0][0x2d0], -R13 ;  /* 0x0000b40061007a23 */ /* 0x002fc8000001080d */
[----:B------:R1:W3:Y:S02]  /*12960*/  MUFU.EX2 R201, R0 ;  /* 0x0000000000c97308 */ /* 0x0002e40000000800 */
[----:B------:R-:W-:Y:S01]  /*12970*/  HMMA.16816.F32 R40, R4, R28, RZ ;  /* 0x0000001c0428723c */ /* 0x000fe200000018ff */
[----:B--2---:R-:W-:-:S07]  /*12980*/  @P6 IMAD.HI.U32 R3, R196, c[0x0][0x2c8], RZ ;  /* 0x0000b200c4036a27 */ /* 0x004fce00078e00ff */
[----:B------:R-:W-:Y:S01]  /*12990*/  HMMA.16816.F32 R172, R4, R30, RZ ;  /* 0x0000001e04ac723c */ /* 0x000fe200000018ff */
[----:B------:R-:W-:Y:S02]  /*129a0*/  @P6 SHF.R.U32.HI R196, RZ, c[0x0][0x2cc], R3 ;  /* 0x0000b300ffc46a19 */ /* 0x000fe40000011603 */
[----:B------:R-:W-:-:S03]  /*129b0*/  ISETP.GE.AND P6, PT, R250, 0x1, PT ;  /* 0x00000001fa00780c */ /* 0x000fc60003fc6270 */
[----:B------:R-:W-:Y:S02]  /*129c0*/  IMAD.IADD R3, R248, 0x1, R196 ;  /* 0x00000001f8037824 */ /* 0x000fe400078e02c4 */
[--C-:B-1----:R-:W-:Y:S01]  /*129d0*/  FFMA.FTZ R0, R101, c[0x0][0x2d0], -R13.reuse ;  /* 0x0000b40065007a23 */ /* 0x102fe2000001080d */
[C---:B------:R-:W-:Y:S03]  /*129e0*/  HMMA.16816.F32 R8, R4.reuse, R16, RZ ;  /* 0x000000100408723c */ /* 0x040fe600000018ff */
[----:B------:R1:W-:Y:S05]  /*129f0*/  MUFU.EX2 R200, R0 ;  /* 0x0000000000c87308 */ /* 0x0003ea0000000800 */
[C---:B------:R-:W-:Y:S01]  /*12a00*/  HMMA.16816.F32 R180, R4.reuse, R18, RZ ;  /* 0x0000001204b4723c */ /* 0x040fe200000018ff */
[----:B------:R-:W-:Y:S07]  /*12a10*/  LDSM.16.MT88.4 R16, [R210+0x3880] ;  /* 0x00388000d210783b */ /* 0x000fee0000004200 */
        /* <DEDUP_REMOVED lines=11> */
[----:B------:R1:W4:Y:S03]  /*12ad0*/  MUFU.EX2 R28, R0 ;  /* 0x00000000001c7308 */ /* 0x0003260000000800 */
[----:B------:R-:W-:Y:S01]  /*12ae0*/  HMMA.16816.F32 R32, R4, R34, RZ ;  /* 0x000000220420723c */ /* 0x000fe200000018ff */
[----:B-1----:R-:W-:-:S04]  /*12af0*/  FFMA.FTZ R0, R93, c[0x0][0x2d0], -R12 ;  /* 0x0000b4005d007a23 */ /* 0x002fc8000001080c */
        /* <DEDUP_REMOVED lines=11> */
[C---:B------:R-:W-:Y:S01]  /*12bb0*/  HMMA.16816.F32 R36, R4.reuse, R164, R20 ;  /* 0x000000a40424723c */ /* 0x040fe20000001814 */
[--C-:B-1----:R-:W-:Y:S01]  /*12bc0*/  FFMA.FTZ R0, R120, c[0x0][0x2d0], -R2.reuse ;  /* 0x0000b40078007a23 */ /* 0x102fe20000010802 */
[----:B--2---:R-:W-:Y:S01]  /*12bd0*/  F2FP.PACK_AB R97, R197, R107 ;  /* 0x0000006bc561723e */ /* 0x004fe200000000ff */
[----:B------:R-:W1:Y:S01]  /*12be0*/  LDSM.16.MT88.4 R120, [R209+0x2080] ;  /* 0x00208000d178783b */ /* 0x000e620000004200 */
[----:B------:R-:W-:Y:S01]  /*12bf0*/  FFMA.FTZ R2, R115, c[0x0][0x2d0], -R2 ;  /* 0x0000b40073027a23 */ /* 0x000fe20000010802 */
[----:B------:R2:W-:Y:S03]  /*12c00*/  MUFU.EX2 R101, R0 ;  /* 0x0000000000657308 */ /* 0x0005e60000000800 */
[C---:B------:R-:W-:Y:S05]  /*12c10*/  HMMA.16816.F32 R132, R4.reuse, R108, R132 ;  /* 0x0000006c0484723c */ /* 0x040fea0000001884 */
[----:B------:R-:W3:Y:S03]  /*12c20*/  MUFU.EX2 R103, R2 ;  /* 0x0000000200677308 */ /* 0x000ee60000000800 */
        /* <DEDUP_REMOVED lines=49> */
[----:B------:R-:W-:Y:S01]  /*12f40*/  FADD.FTZ R4, R223, R4 ;  /* 0x00000004df047221 */ /* 0x000fe20000010000 */
[----:B------:R-:W-:Y:S01]  /*12f50*/  IADD3 R223, R247, -0x2, RZ ;  /* 0xfffffffef7df7810 */ /* 0x000fe20007ffe0ff */
[----:B------:R-:W-:-:S02]  /*12f60*/  FADD.FTZ R5, R243, R5 ;  /* 0x00000005f3057221 */ /* 0x000fc40000010000 */
[----:B------:R-:W-:Y:S02]  /*12f70*/  FADD.FTZ R7, R235, R7 ;  /* 0x00000007eb077221 */ /* 0x000fe40000010000 */
        /* <DEDUP_REMOVED lines=62> */
.L_x_514:
[----:B------:R-:W-:-:S04]  /*13360*/  MOV R3, 0x1 ;  /* 0x0000000100037802 */ /* 0x000fc80000000f00 */
[----:B------:R-:W-:-:S13]  /*13370*/  ISETP.NE.AND P0, PT, R3, c[0x0][0x32c], PT ;  /* 0x0000cb0003007a0c */ /* 0x000fda0003f05270 */
[----:B------:R-:W-:-:S05]  /*13380*/  @P0 IMAD.HI.U32 R3, R0, c[0x0][0x330], RZ ;  /* 0x0000cc0000030a27 */ /* 0x000fca00078e00ff */
[----:B------:R-:W-:Y:S02]  /*13390*/  @P0 SHF.R.U32.HI R0, RZ, c[0x0][0x334], R3 ;  /* 0x0000cd00ff000a19 */ /* 0x000fe40000011603 */
.L_x_515:
[----:B------:R-:W-:-:S05]  /*133a0*/  MOV R3, c[0x0][0x32c] ;  /* 0x0000cb0000037a02 */ /* 0x000fca0000000f00 */
[----:B------:R-:W-:-:S05]  /*133b0*/  IMAD R0, R0, R3, c[0x0][0x32c] ;  /* 0x0000cb0000007624 */ /* 0x000fca00078e0203 */
[----:B------:R-:W-:-:S05]  /*133c0*/  IMNMX R2, R2, R0, PT ;  /* 0x0000000002027217 */ /* 0x000fca0003800200 */
.L_x_513:
        /* <DEDUP_REMOVED lines=31> */
.L_x_537:
        /* <DEDUP_REMOVED lines=22> */
[C---:B------:R-:W-:Y:S01]  /*13720*/  IADD3 R13, R227.reuse, 0x20, RZ ;  /* 0x00000020e30d7810 */ /* 0x040fe20007ffe0ff */
        /* <DEDUP_REMOVED lines=38> */
.L_x_587:
        /* <DEDUP_REMOVED lines=18> */
.L_x_518:
[----:B------:R-:W-:Y:S05]  /*13ab0*/  BSYNC B0 ;  /* 0x0000000000007941 */ /* 0x000fea0003800000 */
.L_x_517:
        /* <DEDUP_REMOVED lines=203> */
[----:B------:R-:W1:Y:S04]  /*14770*/  S2R R7, SR_TID.X ;  /* 0x0000000000077919 */ /* 0x000e680000002100 */
[----:B------:R-:W2:Y:S01]  /*14780*/  S2R R229, SR_CTAID.Y ;  /* 0x0000000000e57919 */ /* 0x000ea20000002600 */
[----:B-1----:R-:W-:Y:S04]  /*14790*/  SHF.R.S32.HI R6, RZ, 0x1f, R7 ;  /* 0x0000001fff067819 */ /* 0x002fe80000011407 */
[----:B------:R-:W-:Y:S04]  /*147a0*/  LEA.HI R6, R6, R7, RZ, 0x2 ;  /* 0x0000000706067211 */ /* 0x000fe800078f10ff */
[----:B------:R-:W-:Y:S01]  /*147b0*/  SHF.R.S32.HI R6, RZ, 0x2, R6 ;  /* 0x00000002ff067819 */ /* 0x000fe20000011406 */
[----:B--2---:R-:W-:Y:S01]  /*147c0*/  IMAD R2, R204, 0x30, R2 ;  /* 0x00000030cc027824 */ /* 0x004fe200078e0202 */
[----:B---3--:R-:W-:Y:S04]  /*147d0*/  ISETP.GT.AND P1, PT, R0, 0x2f, PT ;  /* 0x0000002f0000780c */ /* 0x008fe80003f24270 */
[----:B------:R-:W-:Y:S05]  /*147e0*/  IADD3 R2, R2, -0x30, R0 ;  /* 0xffffffd002027810 */ /* 0x000fea0007ffe000 */
[----:B------:R-:W-:Y:S04]  /*147f0*/  @P2 IMAD.HI.U32 R3, R2, c[0x0][0x2bc], RZ ;  /* 0x0000af0002032a27 */ /* 0x000fe800078e00ff */
[----:B------:R-:W-:Y:S01]  /*14800*/  IMAD.MOV.U32 R0, RZ, RZ, R2 ;  /* 0x000000ffff007224 */ /* 0x000fe200078e0002 */
[----:B------:R-:W-:Y:S04]  /*14810*/  @P2 SHF.R.U32.HI R0, RZ, c[0x0][0x2c0], R3 ;  /* 0x0000b000ff002a19 */ /* 0x000fe80000011603 */
[C---:B----4-:R-:W-:Y:S01]  /*14820*/  @!P1 IADD3 R3, P0, R0.reuse, R230, RZ ;  /* 0x000000e600039210 */ /* 0x050fe20007f1e0ff */
[----:B------:R-:W-:Y:S03]  /*14830*/  IMAD.WIDE.U32 R230, R229, c[0x0][0x1e8], RZ ;  /* 0x00007a00e5e67a25 */ /* 0x000fe600078e00ff */
        /* <DEDUP_REMOVED lines=8> */
[----:B------:R2:W3:Y:S03]  /*148c0*/  @!P1 LDG.E R224, [R4.64] ;  /* 0x0000000c04e09981 */ /* 0x0004e6000c1e1900 */
[----:B------:R-:W-:Y:S04]  /*148d0*/  IMAD R0, R0, c[0x0][0x1e0], RZ ;  /* 0x0000780000007a24 */ /* 0x000fe800078e02ff */
[----:B------:R-:W-:Y:S04]  /*148e0*/  IMAD R0, R226, c[0x0][0x1e4], R0 ;  /* 0x00007900e2007a24 */ /* 0x000fe800078e0200 */
[----:B------:R-:W-:Y:S01]  /*148f0*/  IMAD.IADD R3, R3, 0x1, R0 ;  /* 0x0000000103037824 */ /* 0x000fe200078e0200 */
[----:B-1----:R-:W-:Y:S05]  /*14900*/  SHF.R.S32.HI R223, RZ, 0x1f, R223 ;  /* 0x0000001fffdf7819 */ /* 0x002fea00000114df */
[----:B------:R-:W-:Y:S04]  /*14910*/  IMAD R223, R223, c[0x0][0x1e8], RZ ;  /* 0x00007a00dfdf7a24 */ /* 0x000fe800078e02ff */
[----:B------:R-:W-:Y:S01]  /*14920*/  IMAD R223, R229, c[0x0][0x1ec], R223 ;  /* 0x00007b00e5df7a24 */ /* 0x000fe200078e02df */
[----:B------:R-:W-:Y:S02]  /*14930*/  IADD3 R229, R227, 0x20, RZ ;  /* 0x00000020e3e57810 */ /* 0x000fe40007ffe0ff */
[----:B--2---:R-:W-:Y:S01]  /*14940*/  IADD3 R5, -R6, 0x30, RZ ;  /* 0x0000003006057810 */ /* 0x004fe20007ffe1ff */
[----:B------:R-:W-:Y:S01]  /*14950*/  IMAD.IADD R223, R231, 0x1, R223 ;  /* 0x00000001e7df7824 */ /* 0x000fe200078e02df */
[----:B------:R-:W-:Y:S02]  /*14960*/  ISETP.GE.AND P4, PT, R229, c[0x0][0x1d4], PT ;  /* 0x00007500e5007a0c */ /* 0x000fe40003f86270 */
[----:B------:R-:W-:Y:S02]  /*14970*/  ISETP.GE.AND P1, PT, R5, 0x1, PT ;  /* 0x000000010500780c */ /* 0x000fe40003f26270 */
[----:B---3--:R-:W-:Y:S01]  /*14980*/  SHF.R.S32.HI R4, RZ, 0x1f, R224 ;  /* 0x0000001fff047819 */ /* 0x008fe200000114e0 */
[----:B------:R-:W-:Y:S04]  /*14990*/  IMAD.WIDE.U32 R2, R224, c[0x0][0x1f0], R2 ;  /* 0x00007c00e0027a25 */ /* 0x000fe800078e0002 */
[----:B------:R-:W-:Y:S01]  /*149a0*/  IMAD R4, R4, c[0x0][0x1f0], RZ ;  /* 0x00007c0004047a24 */ /* 0x000fe200078e02ff */
[----:B------:R-:W-:Y:S03]  /*149b0*/  IADD3 R0, P0, R230, R2, RZ ;  /* 0x00000002e6007210 */ /* 0x000fe60007f1e0ff */
[----:B------:R-:W-:Y:S05]  /*149c0*/  IMAD R4, R224, c[0x0][0x1f4], R4 ;  /* 0x00007d00e0047a24 */ /* 0x000fea00078e0204 */
[----:B------:R-:W-:Y:S01]  /*149d0*/  IADD3.X R3, R223, R3, R4, P0, !PT ;  /* 0x00000003df037210 */ /* 0x000fe200007fe404 */
[----:B------:R-:W-:Y:S01]  /*149e0*/  IMAD.SHL.U32 R223, R227, 0x2, RZ ;  /* 0x00000002e3df7824 */ /* 0x000fe200078e00ff */
[C---:B------:R-:W-:Y:S04]  /*149f0*/  LEA R4, P0, R0.reuse, c[0x0][0x1c8], 0x1 ;  /* 0x0000720000047a11 */ /* 0x040fe800078008ff */
[----:B------:R-:W-:Y:S02]  /*14a00*/  LEA.HI.X R3, R0, c[0x0][0x1cc], R3, 0x1, P0 ;  /* 0x0000730000037a11 */ /* 0x000fe400000f0c03 */
[----:B------:R-:W1:Y:S04]  /*14a10*/  SHFL.IDX PT, R0, R4, RZ, 0x1c1f ;  /* 0x001c1fff04007589 */ /* 0x000e6800000e0000 */
[----:B------:R-:W2:Y:S01]  /*14a20*/  SHFL.IDX PT, R2, R3, RZ, 0x1c1f ;  /* 0x001c1fff03027589 */ /* 0x000ea200000e0000 */
[----:B-1----:R-:W-:Y:S05]  /*14a30*/  @P1 IADD3 R14, P0, R0, R223, RZ ;  /* 0x000000df000e1210 */ /* 0x002fea0007f1e0ff */
[----:B--2---:R-:W-:Y:S01]  /*14a40*/  @P1 IMAD.X R15, R2, 0x1, R205, P0 ;  /* 0x00000001020f1824 */ /* 0x004fe200000e06cd */
[----:B------:R-:W-:Y:S04]  /*14a50*/  @P1 IADD3 R12, P0, R0, R207, RZ ;  /* 0x000000cf000c1210 */ /* 0x000fe80007f1e0ff */
[----:B------:R-:W-:Y:S01]  /*14a60*/  @!PT LDS RZ, [RZ] ;  /* 0x00000000fffff984 */ /* 0x000fe20000000800 */
[----:B------:R1:W-:Y:S01]  /*14a70*/  @P1 LDGSTS.E.BYPASS.LTC128B.128 [R222+0x3c80], [R14.64], !P5 ;  /* 0x03c800000ede1fae */ /* 0x0003e2000e901d4c */
[--C-:B------:R-:W-:Y:S01]  /*14a80*/  @P1 IMAD.X R13, R2, 0x1, R206.reuse, P0 ;  /* 0x00000001020d1824 */ /* 0x100fe200000e06ce */
[-C--:B------:R-:W-:Y:S02]  /*14a90*/  @P1 IADD3 R10, P0, R0, R228.reuse, RZ ;  /* 0x000000e4000a1210 */ /* 0x080fe40007f1e0ff */
        /* <DEDUP_REMOVED lines=17> */
.L_x_520:
[----:B--234-:R-:W2:Y:S01]  /*14bb0*/  LDL R2, [R1+0x20] ;  /* 0x0000200001027983 */ /* 0x01cea20000100800 */
[----:B------:R-:W-:Y:S02]  /*14bc0*/  IMAD.MOV.U32 R0, RZ, RZ, c[0x0][0x2c4] ;  /* 0x0000b100ff007624 */ /* 0x000fe400078e00ff */
[----:B------:R-:W-:Y:S01]  /*14bd0*/  IMAD.MOV.U32 R51, RZ, RZ, c[0x0][0x32c] ;  /* 0x0000cb00ff337624 */ /* 0x000fe200078e00ff */
[----:B------:R-:W3:Y:S02]  /*14be0*/  LDL R36, [R1] ;  /* 0x0000000001247983 */ /* 0x000ee40000100800 */
[----:B------:R-:W-:Y:S02]  /*14bf0*/  ISETP.NE.AND P0, PT, R0, 0x1, PT ;  /* 0x000000010000780c */ /* 0x000fe40003f05270 */
[----:B------:R-:W4:Y:S04]  /*14c00*/  LDL R50, [R1+0x14] ;  /* 0x0000140001327983 */ /* 0x000f280000100800 */
[----:B------:R-:W4:Y:S04]  /*14c10*/  LDL R37, [R1+0x18] ;  /* 0x0000180001257983 */ /* 0x000f280000100800 */
[----:B------:R-:W0:Y:S03]  /*14c20*/  LDGDEPBAR ;  /* 0x00000000000079af */ /* 0x000e260000000000 */
[----:B--2---:R-:W-:Y:S04]  /*14c30*/  @P0 IMAD.HI.U32 R0, R2, c[0x0][0x2c8], RZ ;  /* 0x0000b20002000a27 */ /* 0x004fe800078e00ff */
[----:B-1----:R-:W-:Y:S01]  /*14c40*/  IMAD.MOV.U32 R5, RZ, RZ, R2 ;  /* 0x000000ffff057224 */ /* 0x002fe200078e0002 */
[----:B------:R-:W-:Y:S01]  /*14c50*/  @P0 SHF.R.U32.HI R5, RZ, c[0x0][0x2cc], R0 ;  /* 0x0000b300ff050a19 */ /* 0x000fe20000011600 */
[----:B------:R-:W-:Y:S01]  /*14c60*/  IMAD R0, R204, -0x30, RZ ;  /* 0xffffffd0cc007824 */ /* 0x000fe200078e02ff */
[----:B------:R-:W-:Y:S03]  /*14c70*/  ISETP.GE.AND P0, PT, R51, 0x1, PT ;  /* 0x000000013300780c */ /* 0x000fe60003f06270 */
[----:B------:R-:W1:Y:S01]  /*14c80*/  SHFL.IDX PT, R4, R5, RZ, 0x1c1f ;  /* 0x001c1fff05047589 */ /* 0x000e6200000e0000 */
[----:B---3--:R-:W-:Y:S04]  /*14c90*/  IADD3 R7, -R36, 0x1, R0 ;  /* 0x0000000124077810 */ /* 0x008fe80007ffe100 */
[----:B----4-:R-:W-:Y:S04]  /*14ca0*/  IADD3 R7, -R37, R7, R50 ;  /* 0x0000000725077210 */ /* 0x010fe80007ffe132 */
        /* <DEDUP_REMOVED lines=18> */
.L_x_523:
[----:B------:R-:W-:Y:S04]  /*14dd0*/  MOV R8, c[0x0][0x32c] ;  /* 0x0000cb0000087a02 */ /* 0x000fe80000000f00 */
[----:B------:R-:W-:Y:S11]  /*14de0*/  ISETP.NE.AND P0, PT, R8, 0x1, PT ;  /* 0x000000010800780c */ /* 0x000ff60003f05270 */
[----:B------:R-:W-:Y:S02]  /*14df0*/  @!UPT UIADD3 URZ, URZ, URZ, URZ ;  /* 0x0000003f3f3ff290 */ /* 0x000fe4000fffe03f */
[----:B------:R-:W-:Y:S05]  /*14e00*/  @P0 IMAD.HI.U32 R8, R4, c[0x0][0x330], RZ ;  /* 0x0000cc0004080a27 */ /* 0x000fea00078e00ff */
[----:B------:R-:W-:Y:S02]  /*14e10*/  @P0 SHF.R.U32.HI R4, RZ, c[0x0][0x334], R8 ;  /* 0x0000cd00ff040a19 */ /* 0x000fe40000011608 */
.L_x_524:
[----:B------:R-:W-:Y:S05]  /*14e20*/  BSYNC B0 ;  /* 0x0000000000007941 */ /* 0x000fea0003800000 */
.L_x_522:
[----:B------:R-:W-:Y:S04]  /*14e30*/  IMAD.IADD R8, R0, 0x1, -R36 ;  /* 0x0000000100087824 */ /* 0x000fe800078e0a24 */
[----:B------:R-:W-:Y:S05]  /*14e40*/  IMAD R4, R4, c[0x0][0x32c], R8 ;  /* 0x0000cb0004047a24 */ /* 0x000fea00078e0208 */
[----:B------:R-:W-:Y:S02]  /*14e50*/  IADD3 R8, R4, c[0x0][0x32c], RZ ;  /* 0x0000cb0004087a10 */ /* 0x000fe40007ffe0ff */
[----:B------:R-:W-:Y:S02]  /*14e60*/  IMNMX R2, R2, R4, !PT ;  /* 0x0000000402027217 */ /* 0x000fe40007800200 */
[----:B------:R-:W-:Y:S02]  /*14e70*/  IMNMX R3, R3, R8, PT ;  /* 0x0000000803037217 */ /* 0x000fe40003800200 */
.L_x_521:
        /* <DEDUP_REMOVED lines=73> */
.L_x_527:
[----:B------:R-:W-:Y:S04]  /*15310*/  MOV R14, c[0x0][0x32c] ;  /* 0x0000cb00000e7a02 */ /* 0x000fe80000000f00 */
[----:B------:R-:W-:Y:S11]  /*15320*/  ISETP.NE.AND P0, PT, R14, 0x1, PT ;  /* 0x000000010e00780c */ /* 0x000ff60003f05270 */
[----:B------:R-:W-:Y:S02]  /*15330*/  @!UPT UIADD3 URZ, URZ, URZ, URZ ;  /* 0x0000003f3f3ff290 */ /* 0x000fe4000fffe03f */
[----:B------:R-:W-:Y:S05]  /*15340*/  @P0 IMAD.HI.U32 R14, R4, c[0x0][0x330], RZ ;  /* 0x0000cc00040e0a27 */ /* 0x000fea00078e00ff */
[----:B------:R-:W-:Y:S02]  /*15350*/  @P0 SHF.R.U32.HI R4, RZ, c[0x0][0x334], R14 ;  /* 0x0000cd00ff040a19 */ /* 0x000fe4000001160e */
.L_x_528:
[----:B------:R-:W-:Y:S05]  /*15360*/  BSYNC B0 ;  /* 0x0000000000007941 */ /* 0x000fea0003800000 */
.L_x_526:
[----:B------:R-:W-:Y:S04]  /*15370*/  IMAD.IADD R14, R0, 0x1, -R36 ;  /* 0x00000001000e7824 */ /* 0x000fe800078e0a24 */
[----:B------:R-:W-:Y:S05]  /*15380*/  IMAD R4, R4, c[0x0][0x32c], R14 ;  /* 0x0000cb0004047a24 */ /* 0x000fea00078e020e */
[----:B------:R-:W-:Y:S02]  /*15390*/  IADD3 R14, R4, c[0x0][0x32c], RZ ;  /* 0x0000cb00040e7a10 */ /* 0x000fe40007ffe0ff */
[----:B------:R-:W-:Y:S02]  /*153a0*/  IMNMX R2, R2, R4, !PT ;  /* 0x0000000402027217 */ /* 0x000fe40007800200 */
[----:B------:R-:W-:Y:S02]  /*153b0*/  IMNMX R3, R3, R14, PT ;  /* 0x0000000e03037217 */ /* 0x000fe40003800200 */
.L_x_525:
        /* <DEDUP_REMOVED lines=61> */
.L_x_531:
[----:B------:R-:W-:Y:S04]  /*15790*/  MOV R14, c[0x0][0x32c] ;  /* 0x0000cb00000e7a02 */ /* 0x000fe80000000f00 */
[----:B------:R-:W-:Y:S11]  /*157a0*/  ISETP.NE.AND P0, PT, R14, 0x1, PT ;  /* 0x000000010e00780c */ /* 0x000ff60003f05270 */
[----:B------:R-:W-:Y:S02]  /*157b0*/  @!UPT UIADD3 URZ, URZ, URZ, URZ ;  /* 0x0000003f3f3ff290 */ /* 0x000fe4000fffe03f */
[----:B------:R-:W-:Y:S05]  /*157c0*/  @P0 IMAD.HI.U32 R14, R4, c[0x0][0x330], RZ ;  /* 0x0000cc00040e0a27 */ /* 0x000fea00078e00ff */
[----:B------:R-:W-:Y:S02]  /*157d0*/  @P0 SHF.R.U32.HI R4, RZ, c[0x0][0x334], R14 ;  /* 0x0000cd00ff040a19 */ /* 0x000fe4000001160e */
.L_x_532:
[----:B------:R-:W-:Y:S05]  /*157e0*/  BSYNC B0 ;  /* 0x0000000000007941 */ /* 0x000fea0003800000 */
.L_x_530:
[----:B------:R-:W-:Y:S04]  /*157f0*/  IMAD.IADD R14, R0, 0x1, -R36 ;  /* 0x00000001000e7824 */ /* 0x000fe800078e0a24 */
[----:B------:R-:W-:Y:S05]  /*15800*/  IMAD R4, R4, c[0x0][0x32c], R14 ;  /* 0x0000cb0004047a24 */ /* 0x000fea00078e020e */
[----:B------:R-:W-:Y:S02]  /*15810*/  IADD3 R14, R4, c[0x0][0x32c], RZ ;  /* 0x0000cb00040e7a10 */ /* 0x000fe40007ffe0ff */
[----:B------:R-:W-:Y:S02]  /*15820*/  IMNMX R2, R2, R4, !PT ;  /* 0x0000000402027217 */ /* 0x000fe40007800200 */
[----:B------:R-:W-:Y:S02]  /*15830*/  IMNMX R3, R3, R14, PT ;  /* 0x0000000e03037217 */ /* 0x000fe40003800200 */
.L_x_529:
        /* <DEDUP_REMOVED lines=61> */
.L_x_535:
[----:B------:R-:W-:Y:S04]  /*15c10*/  MOV R5, c[0x0][0x32c] ;  /* 0x0000cb0000057a02 */ /* 0x000fe80000000f00 */
[----:B------:R-:W-:Y:S11]  /*15c20*/  ISETP.NE.AND P0, PT, R5, 0x1, PT ;  /* 0x000000010500780c */ /* 0x000ff60003f05270 */
[----:B------:R-:W-:Y:S02]  /*15c30*/  @!UPT UIADD3 URZ, URZ, URZ, URZ ;  /* 0x0000003f3f3ff290 */ /* 0x000fe4000fffe03f */
[----:B------:R-:W-:Y:S05]  /*15c40*/  @P0 IMAD.HI.U32 R5, R4, c[0x0][0x330], RZ ;  /* 0x0000cc0004050a27 */ /* 0x000fea00078e00ff */
[----:B------:R-:W-:Y:S02]  /*15c50*/  @P0 SHF.R.U32.HI R4, RZ, c[0x0][0x334], R5 ;  /* 0x0000cd00ff040a19 */ /* 0x000fe40000011605 */
.L_x_536:
[----:B------:R-:W-:Y:S05]  /*15c60*/  BSYNC B0 ;  /* 0x0000000000007941 */ /* 0x000fea0003800000 */
.L_x_534:
[----:B------:R-:W-:Y:S04]  /*15c70*/  IMAD.IADD R0, R0, 0x1, -R36 ;  /* 0x0000000100007824 */ /* 0x000fe800078e0a24 */
[----:B------:R-:W-:Y:S05]  /*15c80*/  IMAD R4, R4, c[0x0][0x32c], R0 ;  /* 0x0000cb0004047a24 */ /* 0x000fea00078e0200 */
[----:B------:R-:W-:Y:S02]  /*15c90*/  IADD3 R0, R4, c[0x0][0x32c], RZ ;  /* 0x0000cb0004007a10 */ /* 0x000fe40007ffe0ff */
[----:B------:R-:W-:Y:S02]  /*15ca0*/  IMNMX R2, R2, R4, !PT ;  /* 0x0000000402027217 */ /* 0x000fe40007800200 */
[----:B------:R-:W-:Y:S02]  /*15cb0*/  IMNMX R3, R3, R0, PT ;  /* 0x0000000003037217 */ /* 0x000fe40003800200 */
.L_x_533:
        /* <DEDUP_REMOVED lines=374> */
[--C-:B---3--:R-:W-:Y:S02]  /*17420*/  FFMA.FTZ R2, R195, c[0x0][0x2d0], -R110.reuse ;  /* 0x0000b400c3027a23 */ /* 0x108fe4000001086e */
[----:B------:R-:W2:Y:S01]  /*17430*/  LDL R195, [R1+0x28] ;  /* 0x0000280001c37983 */ /* 0x000ea20000100800 */
[----:B------:R-:W-:Y:S01]  /*17440*/  FFMA.FTZ R110, R196, c[0x0][0x2d0], -R110 ;  /* 0x0000b400c46e7a23 */ /* 0x000fe2000001086e */
[----:B------:R3:W-:Y:S02]  /*17450*/  MUFU.EX2 R190, R2 ;  /* 0x0000000200be7308 */ /* 0x0007e40000000800 */
[----:B------:R-:W5:Y:S01]  /*17460*/  LDL.LU R196, [R1+0x10] ;  /* 0x0000100001c47983 */ /* 0x000f620000300800 */
[C---:B------:R-:W-:Y:S07]  /*17470*/  HMMA.16816.F32 R64, R112.reuse, R118, R64 ;  /* 0x000000767040723c */ /* 0x040fee0000001840 */
[----:B------:R-:W4:Y:S01]  /*17480*/  MUFU.EX2 R189, R110 ;  /* 0x0000006e00bd7308 */ /* 0x000f220000000800 */
[-C--:B-1----:R-:W-:Y:S08]  /*17490*/  HMMA.16816.F32 R68, R112, R124.reuse, R68 ;  /* 0x0000007c7044723c */ /* 0x082ff00000001844 */
[C---:B------:R-:W-:Y:S01]  /*174a0*/  HMMA.16816.F32 R72, R120.reuse, R124, R72 ;  /* 0x0000007c7848723c */ /* 0x040fe20000001848 */
[--C-:B---3--:R-:W-:Y:S02]  /*174b0*/  FFMA.FTZ R2, R192, c[0x0][0x2d0], -R111.reuse ;  /* 0x0000b400c0027a23 */ /* 0x108fe4000001086f */
[----:B------:R-:W3:Y:S05]  /*174c0*/  LDL.LU R192, [R1+0xc] ;  /* 0x00000c0001c07983 */ /* 0x000eea0000300800 */
[-C--:B------:R-:W-:Y:S01]  /*174d0*/  HMMA.16816.F32 R76, R120, R126.reuse, R76 ;  /* 0x0000007e784c723c */ /* 0x080fe2000000184c */
[----:B------:R1:W-:Y:S03]  /*174e0*/  MUFU.EX2 R186, R2 ;  /* 0x0000000200ba7308 */ /* 0x0003e60000000800 */
[----:B------:R-:W-:Y:S02]  /*174f0*/  FFMA.FTZ R111, R193, c[0x0][0x2d0], -R111 ;  /* 0x0000b400c16f7a23 */ /* 0x000fe4000001086f */
[----:B------:R-:W5:Y:S01]  /*17500*/  LDL.LU R193, [R1+0x4] ;  /* 0x0000040001c17983 */ /* 0x000f620000300800 */
[----:B----4-:R-:W-:Y:S01]  /*17510*/  F2FP.PACK_AB R110, R189, R190 ;  /* 0x000000bebd6e723e */ /* 0x010fe200000000ff */
[C---:B------:R-:W-:Y:S03]  /*17520*/  HMMA.16816.F32 R80, R112.reuse, R126, R80 ;  /* 0x0000007e7050723c */ /* 0x040fe60000001850 */
[----:B------:R-:W4:Y:S05]  /*17530*/  MUFU.EX2 R185, R111 ;  /* 0x0000006f00b97308 */ /* 0x000f2a0000000800 */
[-C--:B------:R-:W-:Y:S08]  /*17540*/  HMMA.16816.F32 R84, R112, R128.reuse, R84 ;  /* 0x000000807054723c */ /* 0x080ff00000001854 */
[C---:B------:R-:W-:Y:S01]  /*17550*/  HMMA.16816.F32 R88, R120.reuse, R128, R88 ;  /* 0x000000807858723c */ /* 0x040fe20000001858 */
[--C-:B-1----:R-:W-:Y:S02]  /*17560*/  FFMA.FTZ R2, R187, c[0x0][0x2d0], -R164.reuse ;  /* 0x0000b400bb027a23 */ /* 0x102fe400000108a4 */
[----:B------:R-:W5:Y:S02]  /*17570*/  LDL.LU R187, [R1+0x8] ;  /* 0x0000080001bb7983 */ /* 0x000f640000300800 */
[----:B------:R1:W-:Y:S03]  /*17580*/  MUFU.EX2 R184, R2 ;  /* 0x0000000200b87308 */ /* 0x0003e60000000800 */
[-C--:B------:R-:W-:Y:S01]  /*17590*/  HMMA.16816.F32 R92, R120, R130.reuse, R92 ;  /* 0x00000082785c723c */ /* 0x080fe2000000185c */
[----:B----4-:R-:W-:Y:S07]  /*175a0*/  F2FP.PACK_AB R111, R185, R186 ;  /* 0x000000bab96f723e */ /* 0x010fee00000000ff */
[----:B------:R-:W-:Y:S01]  /*175b0*/  HMMA.16816.F32 R96, R112, R130, R96 ;  /* 0x000000827060723c */ /* 0x000fe20000001860 */
[--C-:B-1----:R-:W-:Y:S04]  /*175c0*/  FFMA.FTZ R2, R191, c[0x0][0x2d0], -R164.reuse ;  /* 0x0000b400bf027a23 */ /* 0x102fe800000108a4 */
[----:B------:R1:W4:Y:S02]  /*175d0*/  MUFU.EX2 R179, R2 ;  /* 0x0000000200b37308 */ /* 0x0003240000000800 */
[--C-:B-1----:R-:W-:Y:S01]  /*175e0*/  FFMA.FTZ R2, R194, c[0x0][0x2d0], -R164.reuse ;  /* 0x0000b400c2027a23 */ /* 0x102fe200000108a4 */
[----:B----4-:R-:W-:Y:S01]  /*175f0*/  F2FP.PACK_AB R160, R179, R184 ;  /* 0x000000b8b3a0723e */ /* 0x010fe200000000ff */
[----:B------:R-:W-:Y:S06]  /*17600*/  FFMA.FTZ R164, R188, c[0x0][0x2d0], -R164 ;  /* 0x0000b400bca47a23 */ /* 0x000fec00000108a4 */
[----:B------:R1:W-:Y:S10]  /*17610*/  MUFU.EX2 R181, R2 ;  /* 0x0000000200b57308 */ /* 0x0003f40000000800 */
[----:B------:R-:W4:Y:S01]  /*17620*/  MUFU.EX2 R178, R164 ;  /* 0x000000a400b27308 */ /* 0x000f220000000800 */
[--C-:B-1----:R-:W-:Y:S09]  /*17630*/  FFMA.FTZ R2, R180, c[0x0][0x2d0], -R165.reuse ;  /* 0x0000b400b4027a23 */ /* 0x102ff200000108a5 */
[----:B------:R1:W-:Y:S01]  /*17640*/  MUFU.EX2 R173, R2 ;  /* 0x0000000200ad7308 */ /* 0x0003e20000000800 */
[----:B----4-:R-:W-:Y:S01]  /*17650*/  F2FP.PACK_AB R162, R178, R181 ;  /* 0x000000b5b2a2723e */ /* 0x010fe200000000ff */
[--C-:B-1----:R-:W-:Y:S08]  /*17660*/  FFMA.FTZ R2, R182, c[0x0][0x2d0], -R165.reuse ;  /* 0x0000b400b6027a23 */ /* 0x102ff000000108a5 */
[----:B------:R1:W4:Y:S02]  /*17670*/  MUFU.EX2 R172, R2 ;  /* 0x0000000200ac7308 */ /* 0x0003240000000800 */
[--C-:B-1----:R-:W-:Y:S01]  /*17680*/  FFMA.FTZ R2, R183, c[0x0][0x2d0], -R165.reuse ;  /* 0x0000b400b7027a23 */ /* 0x102fe200000108a5 */
[----:B----4-:R-:W-:Y:S01]  /*17690*/  F2FP.PACK_AB R161, R172, R173 ;  /* 0x000000adaca1723e */ /* 0x010fe200000000ff */
        /* <DEDUP_REMOVED lines=15> */
[-C--:B------:R-:W-:Y:S01]  /*17790*/  HMMA.16816.F32 R144, R108, R156.reuse, R36 ;  /* 0x0000009c6c90723c */ /* 0x080fe20000001824 */
[----:B--2---:R-:W-:Y:S07]  /*177a0*/  ISETP.GT.AND P0, PT, R204, R195, PT ;  /* 0x000000c3cc00720c */ /* 0x004fee0003f04270 */
[C---:B------:R-:W-:Y:S08]  /*177b0*/  HMMA.16816.F32 R148, R160.reuse, R156, R40 ;  /* 0x0000009ca094723c */ /* 0x040ff00000001828 */
[-C--:B------:R-:W-:Y:S08]  /*177c0*/  HMMA.16816.F32 R152, R160, R158.reuse, R44 ;  /* 0x0000009ea098723c */ /* 0x080ff0000000182c */
[C---:B------:R-:W-:Y:S08]  /*177d0*/  HMMA.16816.F32 R156, R108.reuse, R158, R48 ;  /* 0x0000009e6c9c723c */ /* 0x040ff00000001830 */
[-C--:B-1----:R-:W-:Y:S01]  /*177e0*/  HMMA.16816.F32 R52, R108, R164.reuse, R52 ;  /* 0x000000a46c34723c */ /* 0x082fe20000001834 */
[----:B---3--:R-:W-:Y:S04]  /*177f0*/  FFMA.FTZ R3, R3, R192, R241 ;  /* 0x000000c003037223 */ /* 0x008fe800000100f1 */
[----:B------:R-:W-:Y:S02]  /*17800*/  FADD.FTZ R3, R242, R3 ;  /* 0x00000003f2037221 */ /* 0x000fe40000010000 */
[----:B-----5:R-:W-:Y:S01]  /*17810*/  FFMA.FTZ R100, R100, R193, R245 ;  /* 0x000000c164647223 */ /* 0x020fe200000100f5 */
        /* <DEDUP_REMOVED lines=10> */
[----:B------:R-:W-:Y:S02]  /*178c0*/  FFMA.FTZ R101, R101, R187, R249 ;  /* 0x000000bb65657223 */ /* 0x000fe400000100f9 */
[----:B------:R-:W-:Y:S01]  /*178d0*/  FADD.FTZ R8, R223, R0 ;  /* 0x00000000df087221 */ /* 0x000fe20000010000 */
[----:B------:R-:W-:Y:S01]  /*178e0*/  IADD3 R223, R204, -0x1, RZ ;  /* 0xffffffffccdf7810 */ /* 0x000fe20007ffe0ff */
[----:B------:R-:W-:Y:S02]  /*178f0*/  FADD.FTZ R2, R250, R101 ;  /* 0x00000065fa027221 */ /* 0x000fe40000010000 */
[-C--:B------:R-:W-:Y:S01]  /*17900*/  HMMA.16816.F32 R68, R108, R168.reuse, R68 ;  /* 0x000000a86c44723c */ /* 0x080fe20000001844 */
[----:B------:R-:W-:Y:S03]  /*17910*/  FADD.FTZ R3, R240, R3 ;  /* 0x00000003f0037221 */ /* 0x000fe60000010000 */
[----:B------:R-:W-:Y:S01]  /*17920*/  FADD.FTZ R2, R251, R2 ;  /* 0x00000002fb027221 */ /* 0x000fe20000010000 */
[----:B------:R-:W-:Y:S01]  /*17930*/  MOV R204, R223 ;  /* 0x000000df00cc7202 */ /* 0x000fe20000000f00 */
[----:B------:R-:W-:Y:S01]  /*17940*/  FADD.FTZ R3, R177, R3 ;  /* 0x00000003b1037221 */ /* 0x000fe20000010000 */
[----:B------:R-:W-:Y:S01]  /*17950*/  MOV R101, R106 ;  /* 0x0000006a00657202 */ /* 0x000fe20000000f00 */
        /* <DEDUP_REMOVED lines=48> */
.L_x_516:
[----:B-1----:R-:W2:Y:S04]  /*17c60*/  LDL R3, [R1+0x18] ;  /* 0x0000180001037983 */ /* 0x002ea80000100800 */
[----:B------:R-:W3:Y:S01]  /*17c70*/  LDL R2, [R1+0x14] ;  /* 0x0000140001027983 */ /* 0x000ee20000100800 */
[----:B------:R-:W-:-:S02]  /*17c80*/  IMAD.MOV.U32 R0, RZ, RZ, c[0x0][0x2c4] ;  /* 0x0000b100ff007624 */ /* 0x000fc400078e00ff */
[----:B------:R-:W-:-:S03]  /*17c90*/  IMAD.MOV.U32 R4, RZ, RZ, c[0x0][0x32c] ;  /* 0x0000cb00ff047624 */ /* 0x000fc600078e00ff */
[----:B------:R-:W-:Y:S02]  /*17ca0*/  ISETP.NE.AND P1, PT, R0, 0x1, PT ;  /* 0x000000010000780c */ /* 0x000fe40003f25270 */
[----:B------:R-:W1:Y:S01]  /*17cb0*/  S2R R0, SR_CTAID.X ;  /* 0x0000000000007919 */ /* 0x000e620000002500 */
[----:B------:R-:W-:Y:S02]  /*17cc0*/  ISETP.GE.AND P0, PT, R4, 0x1, PT ;  /* 0x000000010400780c */ /* 0x000fe40003f06270 */
[----:B-1----:R-:W-:Y:S01]  /*17cd0*/  LEA R0, R0, 0x7f, 0x7 ;  /* 0x0000007f00007811 */ /* 0x002fe200078e38ff */
[----:B--2---:R-:W-:-:S07]  /*17ce0*/  IMAD.MOV.U32 R5, RZ, RZ, R3 ;  /* 0x000000ffff057224 */ /* 0x004fce00078e0003 */
[----:B------:R-:W-:Y:S01]  /*17cf0*/  @P1 IMAD.HI.U32 R3, R0, c[0x0][0x2c8], RZ ;  /* 0x0000b20000031a27 */ /* 0x000fe200078e00ff */
[----:B---3--:R-:W-:-:S04]  /*17d00*/  IADD3 R2, R2, 0x1, -R5 ;  /* 0x0000000102027810 */ /* 0x008fc80007ffe805 */
        /* <DEDUP_REMOVED lines=13> */
.L_x_539:
[----:B------:R-:W-:-:S04]  /*17de0*/  MOV R3, 0x1 ;  /* 0x0000000100037802 */ /* 0x000fc80000000f00 */
[----:B------:R-:W-:-:S13]  /*17df0*/  ISETP.NE.AND P0, PT, R3, c[0x0][0x32c], PT ;  /* 0x0000cb0003007a0c */ /* 0x000fda0003f05270 */
[----:B------:R-:W-:-:S05]  /*17e00*/  @P0 IMAD.HI.U32 R3, R0, c[0x0][0x330], RZ ;  /* 0x0000cc0000030a27 */ /* 0x000fca00078e00ff */
[----:B------:R-:W-:-:S05]  /*17e10*/  @P0 SHF.R.U32.HI R0, RZ, c[0x0][0x334], R3 ;  /* 0x0000cd00ff000a19 */ /* 0x000fca0000011603 */
.L_x_540:
[----:B------:R-:W-:-:S05]  /*17e20*/  IMAD R0, R0, c[0x0][0x32c], RZ ;  /* 0x0000cb0000007a24 */ /* 0x000fca00078e02ff */
[----:B------:R-:W-:-:S03]  /*17e30*/  IMNMX R2, R2, R0, !PT ;  /* 0x0000000002027217 */ /* 0x000fc60007800200 */
.L_x_538:
[----:B------:R-:W2:Y:S01]  /*17e40*/  LDL R0, [R1+0x1c] ;  /* 0x00001c0001007983 */ /* 0x000ea20000100800 */
[----:B------:R-:W-:-:S05]  /*17e50*/  IADD3 R2, R2, 0x2f, RZ ;  /* 0x0000002f02027810 */ /* 0x000fca0007ffe0ff */
[----:B------:R-:W-:-:S05]  /*17e60*/  IMAD.HI R2, R2, 0x2aaaaaab, RZ ;  /* 0x2aaaaaab02027827 */ /* 0x000fca00078e02ff */
[----:B------:R-:W-:-:S04]  /*17e70*/  SHF.R.U32.HI R252, RZ, 0x1f, R2 ;  /* 0x0000001ffffc7819 */ /* 0x000fc80000011602 */
[----:B------:R-:W-:-:S04]  /*17e80*/  LEA.HI.SX32 R252, R2, R252, 0x1d ;  /* 0x000000fc02fc7211 */ /* 0x000fc800078feaff */
[----:B--2---:R-:W-:-:S04]  /*17e90*/  IMNMX R252, R0, R252, !PT ;  /* 0x000000fc00fc7217 */ /* 0x004fc80007800200 */
[----:B------:R-:W-:-:S13]  /*17ea0*/  ISETP.GE.AND P0, PT, R223, R252, PT ;  /* 0x000000fcdf00720c */ /* 0x000fda0003f06270 */
[----:B------:R-:W-:Y:S05]  /*17eb0*/  @!P0 BRA `(.L_x_541) ;  /* 0x0000335000008947 */ /* 0x000fea0003800000 */
[----:B------:R-:W2:Y:S01]  /*17ec0*/  LDL R7, [R1+0x44] ;  /* 0x0000440001077983 */ /* 0x000ea20000100800 */
[----:B------:R-:W-:-:S03]  /*17ed0*/  SHF.R.S32.HI R0, RZ, 0x1f, R227 ;  /* 0x0000001fff007819 */ /* 0x000fc600000114e3 */
        /* <DEDUP_REMOVED lines=17> */
.L_x_546:
        /* <DEDUP_REMOVED lines=64> */
.L_x_588:
        /* <DEDUP_REMOVED lines=18> */
.L_x_543:
[----:B------:R-:W-:Y:S05]  /*18510*/  BSYNC B0 ;  /* 0x0000000000007941 */ /* 0x000fea0003800000 */
.L_x_542:
        /* <DEDUP_REMOVED lines=202> */
[----:B----4-:R-:W4:Y:S04]  /*191c0*/  LDL R103, [R1+0x38] ;  /* 0x0000380001677983 */ /* 0x010f280000100800 */
        /* <DEDUP_REMOVED lines=11> */
[C---:B-----5:R-:W-:Y:S01]  /*19280*/  @!P1 IADD3 R3, P0, R0.reuse, R206, RZ ;  /* 0x000000ce00039210 */ /* 0x060fe20007f1e0ff */
[----:B------:R-:W-:Y:S03]  /*19290*/  IMAD.WIDE.U32 R206, R225, c[0x0][0x1e8], RZ ;  /* 0x00007a00e1ce7a25 */ /* 0x000fe600078e00ff */
[----:B----4-:R-:W-:Y:S01]  /*192a0*/  @!P1 LEA.HI.X.SX32 R5, R0, R103, 0x1, P0 ;  /* 0x0000006700059211 */ /* 0x010fe200000f0eff */
        /* <DEDUP_REMOVED lines=14> */
[----:B--2---:R-:W-:Y:S03]  /*19390*/  IADD3 R5, -R6, 0x30, RZ ;  /* 0x0000003006057810 */ /* 0x004fe60007ffe1ff */
[----:B------:R-:W-:Y:S01]  /*193a0*/  IMAD.IADD R103, R207, 0x1, R103 ;  /* 0x00000001cf677824 */ /* 0x000fe200078e0267 */
[----:B------:R-:W-:Y:S02]  /*193b0*/  ISETP.GE.AND P1, PT, R5, 0x1, PT ;  /* 0x000000010500780c */ /* 0x000fe40003f26270 */
[----:B---3--:R-:W-:Y:S01]  /*193c0*/  SHF.R.S32.HI R4, RZ, 0x1f, R224 ;  /* 0x0000001fff047819 */ /* 0x008fe200000114e0 */
[----:B------:R-:W-:Y:S04]  /*193d0*/  IMAD.WIDE.U32 R2, R224, c[0x0][0x1f0], R2 ;  /* 0x00007c00e0027a25 */ /* 0x000fe800078e0002 */
[----:B------:R-:W-:Y:S01]  /*193e0*/  IMAD R4, R4, c[0x0][0x1f0], RZ ;  /* 0x00007c0004047a24 */ /* 0x000fe200078e02ff */
[----:B------:R-:W-:Y:S02]  /*193f0*/  IADD3 R0, P0, R206, R2, RZ ;  /* 0x00000002ce007210 */ /* 0x000fe40007f1e0ff */
[----:B------:R-:W-:Y:S01]  /*19400*/  IADD3 R206, R227, 0x20, RZ ;  /* 0x00000020e3ce7810 */ /* 0x000fe20007ffe0ff */
[----:B------:R-:W-:Y:S03]  /*19410*/  IMAD R4, R224, c[0x0][0x1f4], R4 ;  /* 0x00007d00e0047a24 */ /* 0x000fe600078e0204 */
[----:B------:R-:W-:Y:S02]  /*19420*/  ISETP.GE.AND P4, PT, R206, c[0x0][0x1d4], PT ;  /* 0x00007500ce007a0c */ /* 0x000fe40003f86270 */
[----:B------:R-:W-:Y:S01]  /*19430*/  IADD3.X R3, R103, R3, R4, P0, !PT ;  /* 0x0000000367037210 */ /* 0x000fe200007fe404 */
[----:B------:R-:W-:Y:S01]  /*19440*/  IMAD.SHL.U32 R103, R227, 0x2, RZ ;  /* 0x00000002e3677824 */ /* 0x000fe200078e00ff */
[C---:B------:R-:W-:Y:S04]  /*19450*/  LEA R4, P0, R0.reuse, c[0x0][0x1c8], 0x1 ;  /* 0x0000720000047a11 */ /* 0x040fe800078008ff */
[----:B------:R-:W-:Y:S02]  /*19460*/  LEA.HI.X R3, R0, c[0x0][0x1cc], R3, 0x1, P0 ;  /* 0x0000730000037a11 */ /* 0x000fe400000f0c03 */
[----:B------:R-:W1:Y:S04]  /*19470*/  SHFL.IDX PT, R0, R4, RZ, 0x1c1f ;  /* 0x001c1fff04007589 */ /* 0x000e6800000e0000 */
[----:B------:R-:W2:Y:S01]  /*19480*/  SHFL.IDX PT, R2, R3, RZ, 0x1c1f ;  /* 0x001c1fff03027589 */ /* 0x000ea200000e0000 */
[----:B-1----:R-:W-:Y:S05]  /*19490*/  @P1 IADD3 R14, P0, R0, R103, RZ ;  /* 0x00000067000e1210 */ /* 0x002fea0007f1e0ff */
[--C-:B--2---:R-:W-:Y:S01]  /*194a0*/  @P1 IMAD.X R15, R2, 0x1, R205.reuse, P0 ;  /* 0x00000001020f1824 */ /* 0x104fe200000e06cd */
[----:B------:R-:W-:Y:S04]  /*194b0*/  @P1 IADD3 R12, P0, R0, R203, RZ ;  /* 0x000000cb000c1210 */ /* 0x000fe80007f1e0ff */
[----:B------:R-:W-:Y:S01]  /*194c0*/  @!PT LDS RZ, [RZ] ;  /* 0x00000000fffff984 */ /* 0x000fe20000000800 */
[----:B------:R1:W-:Y:S01]  /*194d0*/  @P1 LDGSTS.E.BYPASS.LTC128B.128 [R222+0x3c80], [R14.64], !P5 ;  /* 0x03c800000ede1fae */ /* 0x0003e2000e901d4c */
[----:B------:R-:W-:Y:S01]  /*194e0*/  @P1 IMAD.X R13, R2, 0x1, R204, P0 ;  /* 0x00000001020d1824 */ /* 0x000fe200000e06cc */
        /* <DEDUP_REMOVED lines=18> */
.L_x_545:
[----:B--234-:R-:W-:Y:S01]  /*19610*/  FMNMX.FTZ R0, R162, R106, !PT ;  /* 0x0000006aa2007209 */ /* 0x01cfe20007810000 */
[----:B------:R-:W-:Y:S01]  /*19620*/  LDSM.16.MT88.4 R20, [R209+0x1880] ;  /* 0x00188000d114783b */ /* 0x000fe20000004200 */
[----:B------:R-:W-:Y:S02]  /*19630*/  ISETP.GT.AND P0, PT, R223, R252, PT ;  /* 0x000000fcdf00720c */ /* 0x000fe40003f04270 */
        /* <DEDUP_REMOVED lines=95> */
[----:B------:R-:W-:Y:S01]  /*19c30*/  LDSM.16.MT88.4 R140, [R210+0x2080] ;  /* 0x00208000d28c783b */ /* 0x000fe20000004200 */
[C---:B------:R-:W-:Y:S02]  /*19c40*/  FMUL.FTZ R50, R102.reuse, R158 ;  /* 0x0000009e66327220 */ /* 0x040fe40000410000 */
[C---:B------:R-:W-:Y:S02]  /*19c50*/  FMUL.FTZ R51, R102.reuse, R159 ;  /* 0x0000009f66337220 */ /* 0x040fe40000410000 */
[C---:B------:R-:W-:Y:S02]  /*19c60*/  FMUL.FTZ R54, R102.reuse, R54 ;  /* 0x0000003666367220 */ /* 0x040fe40000410000 */
        /* <DEDUP_REMOVED lines=18> */
[C---:B--2---:R-:W-:Y:S01]  /*19d90*/  FMUL.FTZ R40, R101.reuse, R148 ;  /* 0x0000009465287220 */ /* 0x044fe20000410000 */
[----:B------:R2:W-:Y:S01]  /*19da0*/  MUFU.EX2 R233, R44 ;  /* 0x0000002c00e97308 */ /* 0x0005e20000000800 */
[----:B------:R-:W-:Y:S02]  /*19db0*/  FMUL.FTZ R41, R101, R149 ;  /* 0x0000009565297220 */ /* 0x000fe40000410000 */
[----:B-1----:R-:W-:Y:S02]  /*19dc0*/  FFMA.FTZ R2, R163, c[0x0][0x2d0], -R161 ;  /* 0x0000b400a3027a23 */ /* 0x002fe400000108a1 */
[C---:B------:R-:W-:Y:S02]  /*19dd0*/  FMUL.FTZ R45, R101.reuse, R153 ;  /* 0x00000099652d7220 */ /* 0x040fe40000410000 */
[C---:B------:R-:W-:Y:S02]  /*19de0*/  FMUL.FTZ R56, R101.reuse, R56 ;  /* 0x0000003865387220 */ /* 0x040fe40000410000 */
[C---:B------:R-:W-:Y:S01]  /*19df0*/  FMUL.FTZ R57, R101.reuse, R57 ;  /* 0x0000003965397220 */ /* 0x040fe20000410000 */
[----:B------:R1:W4:Y:S01]  /*19e00*/  MUFU.EX2 R246, R2 ;  /* 0x0000000200f67308 */ /* 0x0003220000000800 */
        /* <DEDUP_REMOVED lines=8> */
[C---:B--2---:R-:W-:Y:S02]  /*19e90*/  FMUL.FTZ R44, R101.reuse, R152 ;  /* 0x00000098652c7220 */ /* 0x044fe40000410000 */
[C---:B------:R-:W-:Y:S02]  /*19ea0*/  FMUL.FTZ R72, R101.reuse, R72 ;  /* 0x0000004865487220 */ /* 0x040fe40000410000 */
[C---:B------:R-:W-:Y:S01]  /*19eb0*/  FMUL.FTZ R73, R101.reuse, R73 ;  /* 0x0000004965497220 */ /* 0x040fe20000410000 */
[----:B------:R2:W-:Y:S01]  /*19ec0*/  MUFU.EX2 R232, R48 ;  /* 0x0000003000e87308 */ /* 0x0005e20000000800 */
[C---:B------:R-:W-:Y:S02]  /*19ed0*/  FMUL.FTZ R76, R101.reuse, R76 ;  /* 0x0000004c654c7220 */ /* 0x040fe40000410000 */
[----:B------:R-:W-:Y:S01]  /*19ee0*/  FMUL.FTZ R77, R101, R77 ;  /* 0x0000004d654d7220 */ /* 0x000fe20000410000 */
[----:B-1----:R-:W1:Y:S01]  /*19ef0*/  SHFL.BFLY PT, R2, R0, 0x1, 0x1f ;  /* 0x0c201f0000027f89 */ /* 0x002e6200000e0000 */
[----:B----4-:R-:W-:Y:S01]  /*19f00*/  F2FP.PACK_AB R113, R247, R246 ;  /* 0x000000f6f771723e */ /* 0x010fe200000000ff */
[C---:B------:R-:W-:Y:S02]  /*19f10*/  FMUL.FTZ R82, R102.reuse, R82 ;  /* 0x0000005266527220 */ /* 0x040fe40000410000 */
[C---:B------:R-:W-:Y:S02]  /*19f20*/  FMUL.FTZ R83, R102.reuse, R83 ;  /* 0x0000005366537220 */ /* 0x040fe40000410000 */
[C---:B------:R-:W-:Y:S02]  /*19f30*/  FMUL.FTZ R86, R102.reuse, R86 ;  /* 0x0000005666567220 */ /* 0x040fe40000410000 */
[----:B------:R-:W-:Y:S02]  /*19f40*/  FMUL.FTZ R87, R102, R87 ;  /* 0x0000005766577220 */ /* 0x000fe40000410000 */
[----:B---3--:R-:W-:Y:S02]  /*19f50*/  FFMA.FTZ R3, R17, c[0x0][0x2d0], -R109 ;  /* 0x0000b40011037a23 */ /* 0x008fe4000001086d */
[----:B------:R-:W-:Y:S02]  /*19f60*/  FMUL.FTZ R17, R103, R125 ;  /* 0x0000007d67117220 */ /* 0x000fe40000410000 */
[----:B------:R3:W4:Y:S01]  /*19f70*/  MUFU.EX2 R249, R3 ;  /* 0x0000000300f97308 */ /* 0x0007220000000800 */
[C---:B------:R-:W-:Y:S02]  /*19f80*/  FMUL.FTZ R88, R101.reuse, R88 ;  /* 0x0000005865587220 */ /* 0x040fe40000410000 */
[C---:B------:R-:W-:Y:S02]  /*19f90*/  FMUL.FTZ R89, R101.reuse, R89 ;  /* 0x0000005965597220 */ /* 0x040fe40000410000 */
[----:B------:R-:W-:Y:S02]  /*19fa0*/  FMUL.FTZ R92, R101, R92 ;  /* 0x0000005c655c7220 */ /* 0x000fe40000410000 */
[----:B--2---:R-:W-:Y:S02]  /*19fb0*/  FMUL.FTZ R48, R103, R156 ;  /* 0x0000009c67307220 */ /* 0x004fe40000410000 */
        /* <DEDUP_REMOVED lines=9> */
[----:B---3--:R-:W-:Y:S01]  /*1a050*/  FFMA.FTZ R3, R16, c[0x0][0x2d0], -R161 ;  /* 0x0000b40010037a23 */ /* 0x008fe200000108a1 */
[----:B----4-:R-:W-:Y:S01]  /*1a060*/  F2FP.PACK_AB R114, R249, R248 ;  /* 0x000000f8f972723e */ /* 0x010fe200000000ff */
        /* <DEDUP_REMOVED lines=72> */
[--C-:B-1----:R-:W-:Y:S02]  /*1a4f0*/  FFMA.FTZ R100, R191, c[0x0][0x2d0], -R110.reuse ;  /* 0x0000b400bf647a23 */ /* 0x102fe4000001086e */
[----:B------:R-:W5:Y:S07]  /*1a500*/  LDL.LU R191, [R1+0x10] ;  /* 0x0000100001bf7983 */ /* 0x000f6e0000300800 */
        /* <DEDUP_REMOVED lines=15> */
[----:B------:R-:W3:Y:S01]  /*1a600*/  LDL.LU R193, [R1+0x4] ;  /* 0x0000040001c17983 */ /* 0x000ee20000300800 */
        /* <DEDUP_REMOVED lines=9> */
[----:B------:R-:W3:Y:S01]  /*1a6a0*/  LDL.LU R194, [R1+0x8] ;  /* 0x0000080001c27983 */ /* 0x000ee20000300800 */
[C---:B------:R-:W-:Y:S01]  /*1a6b0*/  FMUL.FTZ R37, R103.reuse, R145 ;  /* 0x0000009167257220 */ /* 0x040fe20000410000 */
[C---:B------:R-:W-:Y:S05]  /*1a6c0*/  HMMA.16816.F32 R32, R112.reuse, R38, R32 ;  /* 0x000000267020723c */ /* 0x040fea0000001820 */
[----:B------:R1:W1:Y:S02]  /*1a6d0*/  MUFU.EX2 R186, R100 ;  /* 0x0000006400ba7308 */ /* 0x0002640000000800 */
[C---:B------:R-:W-:Y:S02]  /*1a6e0*/  FMUL.FTZ R38, R102.reuse, R146 ;  /* 0x0000009266267220 */ /* 0x040fe40000410000 */
[----:B------:R-:W-:Y:S03]  /*1a6f0*/  FMUL.FTZ R39, R102, R147 ;  /* 0x0000009366277220 */ /* 0x000fe60000410000 */
[----:B--2---:R-:W-:Y:S07]  /*1a700*/  FMUL.FTZ R36, R103, R144 ;  /* 0x0000009067247220 */ /* 0x004fee0000410000 */
[-C--:B------:R-:W-:Y:S03]  /*1a710*/  HMMA.16816.F32 R36, R112, R120.reuse, R36 ;  /* 0x000000787024723c */ /* 0x080fe60000001824 */
[--C-:B-1----:R-:W-:Y:S04]  /*1a720*/  FFMA.FTZ R100, R195, c[0x0][0x2d0], -R109.reuse ;  /* 0x0000b400c3647a23 */ /* 0x102fe8000001086d */
[----:B------:R1:W-:Y:S01]  /*1a730*/  MUFU.EX2 R185, R100 ;  /* 0x0000006400b97308 */ /* 0x0003e20000000800 */
[C---:B------:R-:W-:Y:S08]  /*1a740*/  HMMA.16816.F32 R40, R116.reuse, R120, R40 ;  /* 0x000000787428723c */ /* 0x040ff00000001828 */
[-C--:B------:R-:W-:Y:S08]  /*1a750*/  HMMA.16816.F32 R44, R116, R122.reuse, R44 ;  /* 0x0000007a742c723c */ /* 0x080ff0000000182c */
[C---:B------:R-:W-:Y:S01]  /*1a760*/  HMMA.16816.F32 R48, R112.reuse, R122, R48 ;  /* 0x0000007a7030723c */ /* 0x040fe20000001830 */
[----:B------:R-:W2:Y:S03]  /*1a770*/  LDSM.16.MT88.4 R120, [R209+0x3080] ;  /* 0x00308000d178783b */ /* 0x000ea60000004200 */
        /* <DEDUP_REMOVED lines=9> */
[-C--:B--2---:R-:W-:Y:S08]  /*1a810*/  HMMA.16816.F32 R68, R112, R120.reuse, R68 ;  /* 0x000000787044723c */ /* 0x084ff00000001844 */
[C---:B------:R-:W-:Y:S08]  /*1a820*/  HMMA.16816.F32 R72, R116.reuse, R120, R72 ;  /* 0x000000787448723c */ /* 0x040ff00000001848 */
[-C--:B------:R-:W-:Y:S04]  /*1a830*/  HMMA.16816.F32 R76, R116, R122.reuse, R76 ;  /* 0x0000007a744c723c */ /* 0x080fe8000000184c */
[----:B-1----:R-:W-:Y:S04]  /*1a840*/  FFMA.FTZ R100, R198, c[0x0][0x2d0], -R161 ;  /* 0x0000b400c6647a23 */ /* 0x002fe800000108a1 */
[C---:B------:R-:W-:Y:S01]  /*1a850*/  HMMA.16816.F32 R80, R112.reuse, R122, R80 ;  /* 0x0000007a7050723c */ /* 0x040fe20000001850 */
[----:B------:R-:W1:Y:S01]  /*1a860*/  LDSM.16.MT88.4 R120, [R209+0x1c80] ;  /* 0x001c8000d178783b */ /* 0x000e620000004200 */
[----:B------:R2:W1:Y:S06]  /*1a870*/  MUFU.EX2 R182, R100 ;  /* 0x0000006400b67308 */ /* 0x00046c0000000800 */
[-C--:B----4-:R-:W-:Y:S08]  /*1a880*/  HMMA.16816.F32 R84, R112, R124.reuse, R84 ;  /* 0x0000007c7054723c */ /* 0x090ff00000001854 */
[C---:B------:R-:W-:Y:S08]  /*1a890*/  HMMA.16816.F32 R88, R116.reuse, R124, R88 ;  /* 0x0000007c7458723c */ /* 0x040ff00000001858 */
[-C--:B------:R-:W-:Y:S04]  /*1a8a0*/  HMMA.16816.F32 R92, R116, R126.reuse, R92 ;  /* 0x0000007e745c723c */ /* 0x080fe8000000185c */
[--C-:B--2---:R-:W-:Y:S02]  /*1a8b0*/  FFMA.FTZ R100, R164, c[0x0][0x2d0], -R109.reuse ;  /* 0x0000b400a4647a23 */ /* 0x104fe4000001086d */
[----:B------:R-:W-:Y:S01]  /*1a8c0*/  FFMA.FTZ R109, R165, c[0x0][0x2d0], -R109 ;  /* 0x0000b400a56d7a23 */ /* 0x000fe2000001086d */
[----:B------:R-:W-:Y:S01]  /*1a8d0*/  F2FP.PACK_AB R116, R207, R225 ;  /* 0x000000e1cf74723e */ /* 0x000fe200000000ff */
[----:B------:R-:W-:Y:S01]  /*1a8e0*/  HMMA.16816.F32 R96, R112, R126, R96 ;  /* 0x0000007e7060723c */ /* 0x000fe20000001860 */
[----:B------:R2:W-:Y:S01]  /*1a8f0*/  MUFU.EX2 R181, R100 ;  /* 0x0000006400b57308 */ /* 0x0005e20000000800 */
[----:B------:R-:W4:Y:S02]  /*1a900*/  LDSM.16.MT88.4 R124, [R209+0x2880] ;  /* 0x00288000d17c783b */ /* 0x000f240000004200 */
        /* <DEDUP_REMOVED lines=9> */
[--C-:B--2---:R-:W-:Y:S04]  /*1a9a0*/  FFMA.FTZ R100, R166, c[0x0][0x2d0], -R161.reuse ;  /* 0x0000b400a6647a23 */ /* 0x104fe800000108a1 */
[----:B------:R1:W-:Y:S01]  /*1a9b0*/  MUFU.EX2 R179, R100 ;  /* 0x0000006400b37308 */ /* 0x0003e20000000800 */
[C---:B------:R-:W-:Y:S04]  /*1a9c0*/  HMMA.16816.F32 R8, R116.reuse, R120, R8 ;  /* 0x000000787408723c */ /* 0x040fe80000001808 */
[----:B----4-:R-:W-:Y:S04]  /*1a9d0*/  FFMA.FTZ R109, R169, c[0x0][0x2d0], -R110 ;  /* 0x0000b400a96d7a23 */ /* 0x010fe8000001086e */
[-C--:B------:R-:W-:Y:S01]  /*1a9e0*/  HMMA.16816.F32 R12, R116, R122.reuse, R12 ;  /* 0x0000007a740c723c */ /* 0x080fe2000000180c */
[----:B------:R2:W-:Y:S07]  /*1a9f0*/  MUFU.EX2 R176, R109 ;  /* 0x0000006d00b07308 */ /* 0x0005ee0000000800 */
[C---:B------:R-:W-:Y:S01]  /*1aa00*/  HMMA.16816.F32 R16, R112.reuse, R122, R16 ;  /* 0x0000007a7010723c */ /* 0x040fe20000001810 */
[----:B------:R-:W4:Y:S03]  /*1aa10*/  LDSM.16.MT88.4 R120, [R210+0x2880] ;  /* 0x00288000d278783b */ /* 0x000f260000004200 */
[----:B-1----:R-:W-:Y:S04]  /*1aa20*/  FFMA.FTZ R100, R167, c[0x0][0x2d0], -R161 ;  /* 0x0000b400a7647a23 */ /* 0x002fe800000108a1 */
[-C--:B------:R-:W-:Y:S01]  /*1aa30*/  HMMA.16816.F32 R20, R112, R128.reuse, R20 ;  /* 0x000000807014723c */ /* 0x080fe20000001814 */
[----:B------:R-:W-:Y:S01]  /*1aa40*/  LDSM.16.MT88.4 R164, [R210+0x2c80] ;  /* 0x002c8000d2a4783b */ /* 0x000fe20000004200 */
[----:B------:R1:W1:Y:S02]  /*1aa50*/  MUFU.EX2 R178, R100 ;  /* 0x0000006400b27308 */ /* 0x0002640000000800 */
[----:B-----5:R-:W-:Y:S04]  /*1aa60*/  FFMA.FTZ R0, R0, R191, R236 ;  /* 0x000000bf00007223 */ /* 0x020fe800000100ec */
[C---:B------:R-:W-:Y:S04]  /*1aa70*/  HMMA.16816.F32 R24, R116.reuse, R128, R24 ;  /* 0x000000807418723c */ /* 0x040fe80000001818 */
[----:B--2---:R-:W-:Y:S01]  /*1aa80*/  F2FP.PACK_AB R109, R182, R183 ;  /* 0x000000b7b66d723e */ /* 0x004fe200000000ff */
[----:B------:R-:W-:Y:S03]  /*1aa90*/  FADD.FTZ R0, R237, R0 ;  /* 0x00000000ed007221 */ /* 0x000fe60000010000 */
[-C--:B------:R-:W-:Y:S04]  /*1aaa0*/  HMMA.16816.F32 R28, R116, R130.reuse, R28 ;  /* 0x00000082741c723c */ /* 0x080fe8000000181c */
[----:B------:R-:W-:Y:S04]  /*1aab0*/  FADD.FTZ R0, R238, R0 ;  /* 0x00000000ee007221 */ /* 0x000fe80000010000 */
[C---:B------:R-:W-:Y:S01]  /*1aac0*/  HMMA.16816.F32 R32, R112.reuse, R130, R32 ;  /* 0x000000827020723c */ /* 0x040fe20000001820 */
[----:B------:R-:W2:Y:S03]  /*1aad0*/  LDSM.16.MT88.4 R128, [R209+0x3480] ;  /* 0x00348000d180783b */ /* 0x000ea60000004200 */
[----:B-1----:R-:W-:Y:S01]  /*1aae0*/  FFMA.FTZ R100, R199, c[0x0][0x2d0], -R110 ;  /* 0x0000b400c7647a23 */ /* 0x002fe2000001086e */
[----:B------:R-:W-:Y:S01]  /*1aaf0*/  F2FP.PACK_AB R111, R178, R179 ;  /* 0x000000b3b26f723e */ /* 0x000fe200000000ff */
[----:B------:R-:W-:Y:S02]  /*1ab00*/  FADD.FTZ R0, R239, R0 ;  /* 0x00000000ef007221 */ /* 0x000fe40000010000 */
[-C--:B------:R-:W-:Y:S01]  /*1ab10*/  HMMA.16816.F32 R36, R112, R124.reuse, R36 ;  /* 0x0000007c7024723c */ /* 0x080fe20000001824 */
[----:B------:R1:W5:Y:S03]  /*1ab20*/  MUFU.EX2 R177, R100 ;  /* 0x0000006400b17308 */ /* 0x0003660000000800 */
[----:B---3--:R-:W-:Y:S04]  /*1ab30*/  FFMA.FTZ R101, R101, R192, R240 ;  /* 0x000000c065657223 */ /* 0x008fe800000100f0 */
[C---:B------:R-:W-:Y:S08]  /*1ab40*/  HMMA.16816.F32 R40, R116.reuse, R124, R40 ;  /* 0x0000007c7428723c */ /* 0x040ff00000001828 */
[-C--:B------:R-:W-:Y:S08]  /*1ab50*/  HMMA.16816.F32 R44, R116, R126.reuse, R44 ;  /* 0x0000007e742c723c */ /* 0x080ff0000000182c */
[C---:B------:R-:W-:Y:S01]  /*1ab60*/  HMMA.16816.F32 R48, R112.reuse, R126, R48 ;  /* 0x0000007e7030723c */ /* 0x040fe20000001830 */
[----:B------:R-:W3:Y:S03]  /*1ab70*/  LDSM.16.MT88.4 R124, [R210+0x3480] ;  /* 0x00348000d27c783b */ /* 0x000ee60000004200 */
[--C-:B-1----:R-:W-:Y:S01]  /*1ab80*/  FFMA.FTZ R100, R171, c[0x0][0x2d0], -R3.reuse ;  /* 0x0000b400ab647a23 */ /* 0x102fe20000010803 */
[----:B-----5:R-:W-:Y:S03]  /*1ab90*/  F2FP.PACK_AB R160, R176, R177 ;  /* 0x000000b1b0a0723e */ /* 0x020fe600000000ff */
[-C--:B----4-:R-:W-:Y:S01]  /*1aba0*/  HMMA.16816.F32 R52, R112, R120.reuse, R52 ;  /* 0x000000787034723c */ /* 0x090fe20000001834 */
[----:B------:R1:W-:Y:S03]  /*1abb0*/  MUFU.EX2 R175, R100 ;  /* 0x0000006400af7308 */ /* 0x0003e60000000800 */
[----:B------:R-:W-:Y:S04]  /*1abc0*/  FFMA.FTZ R102, R102, R193, R246 ;  /* 0x000000c166667223 */ /* 0x000fe800000100f6 */
[C---:B------:R-:W-:Y:S08]  /*1abd0*/  HMMA.16816.F32 R56, R116.reuse, R120, R56 ;  /* 0x000000787438723c */ /* 0x040ff00000001838 */
[-C--:B------:R-:W-:Y:S08]  /*1abe0*/  HMMA.16816.F32 R60, R116, R122.reuse, R60 ;  /* 0x0000007a743c723c */ /* 0x080ff0000000183c */
[C---:B------:R-:W-:Y:S04]  /*1abf0*/  HMMA.16816.F32 R64, R112.reuse, R122, R64 ;  /* 0x0000007a7040723c */ /* 0x040fe80000001840 */
[--C-:B-1----:R-:W-:Y:S02]  /*1ac00*/  FFMA.FTZ R100, R200, c[0x0][0x2d0], -R3.reuse ;  /* 0x0000b400c8647a23 */ /* 0x102fe40000010803 */
[----:B------:R-:W-:Y:S01]  /*1ac10*/  FFMA.FTZ R3, R108, c[0x0][0x2d0], -R3 ;  /* 0x0000b4006c037a23 */ /* 0x000fe20000010803 */
[----:B------:R-:W-:Y:S01]  /*1ac20*/  F2FP.PACK_AB R108, R184, R185 ;  /* 0x000000b9b86c723e */ /* 0x000fe200000000ff */
[-C--:B--2---:R-:W-:Y:S01]  /*1ac30*/  HMMA.16816.F32 R68, R112, R128.reuse, R68 ;  /* 0x000000807044723c */ /* 0x084fe20000001844 */
[----:B------:R1:W2:Y:S03]  /*1ac40*/  MUFU.EX2 R174, R100 ;  /* 0x0000006400ae7308 */ /* 0x0002a60000000800 */
[----:B------:R-:W-:Y:S04]  /*1ac50*/  FFMA.FTZ R103, R103, R194, R250 ;  /* 0x000000c267677223 */ /* 0x000fe800000100fa */
[C---:B------:R-:W-:Y:S08]  /*1ac60*/  HMMA.16816.F32 R72, R116.reuse, R128, R72 ;  /* 0x000000807448723c */ /* 0x040ff00000001848 */
[-C--:B------:R-:W-:Y:S08]  /*1ac70*/  HMMA.16816.F32 R76, R116, R130.reuse, R76 ;  /* 0x00000082744c723c */ /* 0x080ff0000000184c */
[C---:B------:R-:W-:Y:S04]  /*1ac80*/  HMMA.16816.F32 R80, R112.reuse, R130, R80 ;  /* 0x000000827050723c */ /* 0x040fe80000001850 */
[--C-:B-1----:R-:W-:Y:S01]  /*1ac90*/  FFMA.FTZ R100, R168, c[0x0][0x2d0], -R110.reuse ;  /* 0x0000b400a8647a23 */ /* 0x102fe2000001086e */
[----:B--2---:R-:W-:Y:S03]  /*1aca0*/  F2FP.PACK_AB R161, R174, R175 ;  /* 0x000000afaea1723e */ /* 0x004fe600000000ff */
[-C--:B---3--:R-:W-:Y:S01]  /*1acb0*/  HMMA.16816.F32 R84, R112, R124.reuse, R84 ;  /* 0x0000007c7054723c */ /* 0x088fe20000001854 */
[----:B------:R1:W-:Y:S07]  /*1acc0*/  MUFU.EX2 R173, R100 ;  /* 0x0000006400ad7308 */ /* 0x0003ee0000000800 */
        /* <DEDUP_REMOVED lines=79> */
[----:B------:R-:W-:Y:S02]  /*1b1c0*/  IADD3 R0, R223, -0x1, RZ ;  /* 0xffffffffdf007810 */ /* 0x000fe40007ffe0ff */
[----:B------:R-:W-:Y:S02]  /*1b1d0*/  MOV R100, R2 ;  /* 0x0000000200647202 */ /* 0x000fe40000000f00 */
[----:B------:R1:W-:Y:S01]  /*1b1e0*/  STL [R1+0x10], R3 ;  /* 0x0000100301007387 */ /* 0x0003e20000100800 */
[----:B------:R-:W-:Y:S01]  /*1b1f0*/  MOV R223, R0 ;  /* 0x0000000000df7202 */ /* 0x000fe20000000f00 */
[----:B-1----:R-:W-:-:S05]  /*1b200*/  @P0 BRA `(.L_x_546) ;  /* 0xffffcde000000947 */ /* 0x002fca000383ffff */
.L_x_541:
[----:B------:R-:W2:Y:S02]  /*1b210*/  LDL R0, [R1+0x1c] ;  /* 0x00001c0001007983 */ /* 0x000ea40000100800 */
[----:B--2---:R-:W-:-:S13]  /*1b220*/  ISETP.GE.AND P0, PT, R223, R0, PT ;  /* 0x00000000df00720c */ /* 0x004fda0003f06270 */
[----:B------:R-:W-:Y:S05]  /*1b230*/  @!P0 BRA `(.L_x_547) ;  /* 0x0000475000008947 */ /* 0x000fea0003800000 */
[----:B------:R-:W1:Y:S01]  /*1b240*/  S2R R0, SR_TID.X ;  /* 0x0000000000007919 */ /* 0x000e620000002100 */
[----:B------:R-:W-:Y:S02]  /*1b250*/  IMAD.SHL.U32 R250, R227, 0x2, RZ ;  /* 0x00000002e3fa7824 */ /* 0x000fe400078e00ff */
[----:B------:R-:W-:Y:S02]  /*1b260*/  IMAD.MOV.U32 R103, RZ, RZ, R105 ;  /* 0x000000ffff677224 */ /* 0x000fe400078e0069 */
[----:B------:R-:W-:Y:S02]  /*1b270*/  IMAD.MOV.U32 R101, RZ, RZ, R106 ;  /* 0x000000ffff657224 */ /* 0x000fe400078e006a */
[----:B------:R-:W-:Y:S02]  /*1b280*/  IMAD.MOV.U32 R108, RZ, RZ, R100 ;  /* 0x000000ffff6c7224 */ /* 0x000fe400078e0064 */
[----:B------:R-:W-:Y:S01]  /*1b290*/  IMAD.MOV.U32 R107, RZ, RZ, R104 ;  /* 0x000000ffff6b7224 */ /* 0x000fe200078e0068 */
[----:B-1----:R-:W-:-:S04]  /*1b2a0*/  SHF.R.S32.HI R2, RZ, 0x1f, R0 ;  /* 0x0000001fff027819 */ /* 0x002fc80000011400 */
[----:B------:R-:W-:Y:S02]  /*1b2b0*/  LEA.HI R2, R2, R0, RZ, 0x2 ;  /* 0x0000000002027211 */ /* 0x000fe400078f10ff */
[----:B------:R-:W-:Y:S02]  /*1b2c0*/  SHF.R.S32.HI R0, RZ, 0x1f, R227 ;  /* 0x0000001fff007819 */ /* 0x000fe400000114e3 */
[----:B------:R-:W-:Y:S02]  /*1b2d0*/  SHF.R.S32.HI R2, RZ, 0x2, R2 ;  /* 0x00000002ff027819 */ /* 0x000fe40000011402 */
[----:B------:R-:W-:Y:S02]  /*1b2e0*/  SHF.L.U64.HI R228, R227, 0x1, R0 ;  /* 0x00000001e3e47819 */ /* 0x000fe40000010200 */
[----:B------:R-:W-:Y:S02]  /*1b2f0*/  IADD3 R225, -R2, 0x30, RZ ;  /* 0x0000003002e17810 */ /* 0x000fe40007ffe1ff */
.L_x_568:
[----:B------:R-:W2:Y:S01]  /*1b300*/  LDL R13, [R1+0x44] ;  /* 0x00004400010d7983 */ /* 0x000ea20000100800 */
[----:B------:R-:W-:Y:S04]  /*1b310*/  DEPBAR.LE SB0, 0x0 ;  /* 0x000080000000791a */ /* 0x000fe80000000000 */
[----:B------:R-:W3:Y:S01]  /*1b320*/  LDL R12, [R1+0x40] ;  /* 0x00004000010c7983 */ /* 0x000ee20000100800 */
[C---:B------:R-:W-:Y:S01]  /*1b330*/  ISETP.GE.AND P1, PT, R227.reuse, c[0x0][0x1d4], PT ;  /* 0x00007500e3007a0c */ /* 0x040fe20003f26270 */
[----:B------:R-:W-:Y:S01]  /*1b340*/  IMAD.WIDE.U32 R2, R226, c[0x0][0x208], RZ ;  /* 0x00008200e2027a25 */ /* 0x000fe200078e00ff */
        /* <DEDUP_REMOVED lines=33> */
[C---:B------:R-:W-:Y:S02]  /*1b560*/  LEA R10, P0, R0.reuse, c[0x0][0x1f8], 0x1 ;  /* 0x00007e00000a7a11 */ /* 0x040fe400078008ff */
        /* <DEDUP_REMOVED lines=33> */
.L_x_589:
        /* <DEDUP_REMOVED lines=17> */
.L_x_549:
[----:B------:R-:W-:Y:S05]  /*1b890*/  BSYNC B0 ;  /* 0x0000000000007941 */ /* 0x000fea0003800000 */
.L_x_548:
        /* <DEDUP_REMOVED lines=210> */
[----:B----4-:R-:W-:Y:S01]  /*1c5c0*/  @!P1 IADD3 R3, P0, R0, R230, RZ ;  /* 0x000000e600039210 */ /* 0x010fe20007f1e0ff */
        /* <DEDUP_REMOVED lines=16> */
[----:B------:R-:W-:Y:S04]  /*1c6d0*/  IMAD R229, R232, c[0x0][0x1ec], R229 ;  /* 0x00007b00e8e57a24 */ /* 0x000fe800078e02e5 */
[----:B------:R-:W-:Y:S01]  /*1c6e0*/  IMAD.IADD R229, R231, 0x1, R229 ;  /* 0x00000001e7e57824 */ /* 0x000fe200078e02e5 */
[----:B--2---:R-:W-:Y:S01]  /*1c6f0*/  SHF.R.S32.HI R4, RZ, 0x1f, R224 ;  /* 0x0000001fff047819 */ /* 0x004fe200000114e0 */
[----:B------:R-:W-:Y:S04]  /*1c700*/  IMAD.WIDE.U32 R2, R224, c[0x0][0x1f0], R2 ;  /* 0x00007c00e0027a25 */ /* 0x000fe800078e0002 */
[----:B------:R-:W-:Y:S01]  /*1c710*/  IMAD R4, R4, c[0x0][0x1f0], RZ ;  /* 0x00007c0004047a24 */ /* 0x000fe200078e02ff */
[----:B------:R-:W-:Y:S02]  /*1c720*/  IADD3 R0, P0, R230, R2, RZ ;  /* 0x00000002e6007210 */ /* 0x000fe40007f1e0ff */
[----:B------:R-:W-:Y:S01]  /*1c730*/  IADD3 R230, R227, 0x20, RZ ;  /* 0x00000020e3e67810 */ /* 0x000fe20007ffe0ff */
[----:B------:R-:W-:Y:S03]  /*1c740*/  IMAD R4, R224, c[0x0][0x1f4], R4 ;  /* 0x00007d00e0047a24 */ /* 0x000fe600078e0204 */
[----:B------:R-:W-:Y:S02]  /*1c750*/  ISETP.GE.AND P4, PT, R230, c[0x0][0x1d4], PT ;  /* 0x00007500e6007a0c */ /* 0x000fe40003f86270 */
[----:B------:R-:W-:Y:S02]  /*1c760*/  IADD3.X R3, R229, R3, R4, P0, !PT ;  /* 0x00000003e5037210 */ /* 0x000fe400007fe404 */
[C---:B------:R-:W-:Y:S02]  /*1c770*/  LEA R4, P0, R0.reuse, c[0x0][0x1c8], 0x1 ;  /* 0x0000720000047a11 */ /* 0x040fe400078008ff */
        /* <DEDUP_REMOVED lines=27> */
.L_x_551:
        /* <DEDUP_REMOVED lines=16> */
[----:B----4-:R-:W-:Y:S04]  /*1ca30*/  IADD3 R7, -R33, R7, R36 ;  /* 0x0000000721077210 */ /* 0x010fe80007ffe124 */
        /* <DEDUP_REMOVED lines=18> */
.L_x_554:
[----:B------:R-:W-:Y:S04]  /*1cb60*/  MOV R9, 0x1 ;  /* 0x0000000100097802 */ /* 0x000fe80000000f00 */
[----:B------:R-:W-:Y:S11]  /*1cb70*/  ISETP.NE.AND P0, PT, R9, c[0x0][0x32c], PT ;  /* 0x0000cb0009007a0c */ /* 0x000ff60003f05270 */
[----:B------:R-:W-:Y:S02]  /*1cb80*/  @!UPT UIADD3 URZ, URZ, URZ, URZ ;  /* 0x0000003f3f3ff290 */ /* 0x000fe4000fffe03f */
[----:B------:R-:W-:Y:S05]  /*1cb90*/  @P0 IMAD.HI.U32 R9, R4, c[0x0][0x330], RZ ;  /* 0x0000cc0004090a27 */ /* 0x000fea00078e00ff */
[----:B------:R-:W-:Y:S02]  /*1cba0*/  @P0 SHF.R.U32.HI R4, RZ, c[0x0][0x334], R9 ;  /* 0x0000cd00ff040a19 */ /* 0x000fe40000011609 */
.L_x_555:
[----:B------:R-:W-:Y:S05]  /*1cbb0*/  BSYNC B0 ;  /* 0x0000000000007941 */ /* 0x000fea0003800000 */
.L_x_553:
[----:B------:R-:W-:Y:S05]  /*1cbc0*/  IMAD R4, R4, c[0x0][0x32c], R8 ;  /* 0x0000cb0004047a24 */ /* 0x000fea00078e0208 */
[----:B------:R-:W-:Y:S02]  /*1cbd0*/  IADD3 R9, R4, c[0x0][0x32c], RZ ;  /* 0x0000cb0004097a10 */ /* 0x000fe40007ffe0ff */
[----:B------:R-:W-:Y:S02]  /*1cbe0*/  IMNMX R0, R0, R4, !PT ;  /* 0x0000000400007217 */ /* 0x000fe40007800200 */
[----:B------:R-:W-:Y:S02]  /*1cbf0*/  IMNMX R3, R3, R9, PT ;  /* 0x0000000903037217 */ /* 0x000fe40003800200 */
.L_x_552:
        /* <DEDUP_REMOVED lines=72> */
.L_x_558:
[----:B------:R-:W-:Y:S04]  /*1d080*/  MOV R14, 0x1 ;  /* 0x00000001000e7802 */ /* 0x000fe80000000f00 */
[----:B------:R-:W-:Y:S11]  /*1d090*/  ISETP.NE.AND P0, PT, R14, c[0x0][0x32c], PT ;  /* 0x0000cb000e007a0c */ /* 0x000ff60003f05270 */
[----:B------:R-:W-:Y:S02]  /*1d0a0*/  @!UPT UIADD3 URZ, URZ, URZ, URZ ;  /* 0x0000003f3f3ff290 */ /* 0x000fe4000fffe03f */
[----:B------:R-:W-:Y:S05]  /*1d0b0*/  @P0 IMAD.HI.U32 R14, R3, c[0x0][0x330], RZ ;  /* 0x0000cc00030e0a27 */ /* 0x000fea00078e00ff */
[----:B------:R-:W-:Y:S02]  /*1d0c0*/  @P0 SHF.R.U32.HI R3, RZ, c[0x0][0x334], R14 ;  /* 0x0000cd00ff030a19 */ /* 0x000fe4000001160e */
.L_x_559:
[----:B------:R-:W-:Y:S05]  /*1d0d0*/  BSYNC B0 ;  /* 0x0000000000007941 */ /* 0x000fea0003800000 */
.L_x_557:
[----:B------:R-:W-:Y:S05]  /*1d0e0*/  IMAD R3, R3, c[0x0][0x32c], R8 ;  /* 0x0000cb0003037a24 */ /* 0x000fea00078e0208 */
[----:B------:R-:W-:Y:S02]  /*1d0f0*/  IADD3 R14, R3, c[0x0][0x32c], RZ ;  /* 0x0000cb00030e7a10 */ /* 0x000fe40007ffe0ff */
[----:B------:R-:W-:Y:S02]  /*1d100*/  IMNMX R0, R0, R3, !PT ;  /* 0x0000000300007217 */ /* 0x000fe40007800200 */
[----:B------:R-:W-:Y:S02]  /*1d110*/  IMNMX R2, R2, R14, PT ;  /* 0x0000000e02027217 */ /* 0x000fe40003800200 */
.L_x_556:
        /* <DEDUP_REMOVED lines=61> */
.L_x_562:
[----:B------:R-:W-:Y:S04]  /*1d4f0*/  MOV R14, 0x1 ;  /* 0x00000001000e7802 */ /* 0x000fe80000000f00 */
[----:B------:R-:W-:Y:S11]  /*1d500*/  ISETP.NE.AND P0, PT, R14, c[0x0][0x32c], PT ;  /* 0x0000cb000e007a0c */ /* 0x000ff60003f05270 */
[----:B------:R-:W-:Y:S02]  /*1d510*/  @!UPT UIADD3 URZ, URZ, URZ, URZ ;  /* 0x0000003f3f3ff290 */ /* 0x000fe4000fffe03f */
[----:B------:R-:W-:Y:S05]  /*1d520*/  @P0 IMAD.HI.U32 R14, R3, c[0x0][0x330], RZ ;  /* 0x0000cc00030e0a27 */ /* 0x000fea00078e00ff */
[----:B------:R-:W-:Y:S02]  /*1d530*/  @P0 SHF.R.U32.HI R3, RZ, c[0x0][0x334], R14 ;  /* 0x0000cd00ff030a19 */ /* 0x000fe4000001160e */
.L_x_563:
[----:B------:R-:W-:Y:S05]  /*1d540*/  BSYNC B0 ;  /* 0x0000000000007941 */ /* 0x000fea0003800000 */
.L_x_561:
[----:B------:R-:W-:Y:S05]  /*1d550*/  IMAD R3, R3, c[0x0][0x32c], R8 ;  /* 0x0000cb0003037a24 */ /* 0x000fea00078e0208 */
[----:B------:R-:W-:Y:S02]  /*1d560*/  IADD3 R14, R3, c[0x0][0x32c], RZ ;  /* 0x0000cb00030e7a10 */ /* 0x000fe40007ffe0ff */
[----:B------:R-:W-:Y:S02]  /*1d570*/  IMNMX R0, R0, R3, !PT ;  /* 0x0000000300007217 */ /* 0x000fe40007800200 */
[----:B------:R-:W-:Y:S02]  /*1d580*/  IMNMX R2, R2, R14, PT ;  /* 0x0000000e02027217 */ /* 0x000fe40003800200 */
.L_x_560:
        /* <DEDUP_REMOVED lines=61> */
.L_x_566:
[----:B------:R-:W-:Y:S04]  /*1d960*/  MOV R5, 0x1 ;  /* 0x0000000100057802 */ /* 0x000fe80000000f00 */
[----:B------:R-:W-:Y:S11]  /*1d970*/  ISETP.NE.AND P0, PT, R5, c[0x0][0x32c], PT ;  /* 0x0000cb0005007a0c */ /* 0x000ff60003f05270 */
[----:B------:R-:W-:Y:S02]  /*1d980*/  @!UPT UIADD3 URZ, URZ, URZ, URZ ;  /* 0x0000003f3f3ff290 */ /* 0x000fe4000fffe03f */
[----:B------:R-:W-:Y:S05]  /*1d990*/  @P0 IMAD.HI.U32 R5, R3, c[0x0][0x330], RZ ;  /* 0x0000cc0003050a27 */ /* 0x000fea00078e00ff */
[----:B------:R-:W-:Y:S02]  /*1d9a0*/  @P0 SHF.R.U32.HI R3, RZ, c[0x0][0x334], R5 ;  /* 0x0000cd00ff030a19 */ /* 0x000fe40000011605 */
.L_x_567:
[----:B------:R-:W-:Y:S05]  /*1d9b0*/  BSYNC B0 ;  /* 0x0000000000007941 */ /* 0x000fea0003800000 */
.L_x_565:
[----:B------:R-:W-:Y:S05]  /*1d9c0*/  IMAD R8, R3, c[0x0][0x32c], R8 ;  /* 0x0000cb0003087a24 */ /* 0x000fea00078e0208 */
[----:B------:R-:W-:Y:S02]  /*1d9d0*/  IADD3 R3, R8, c[0x0][0x32c], RZ ;  /* 0x0000cb0008037a10 */ /* 0x000fe40007ffe0ff */
[----:B------:R-:W-:Y:S02]  /*1d9e0*/  IMNMX R0, R0, R8, !PT ;  /* 0x0000000800007217 */ /* 0x000fe40007800200 */
[----:B------:R-:W-:Y:S02]  /*1d9f0*/  IMNMX R2, R2, R3, PT ;  /* 0x0000000302027217 */ /* 0x000fe40003800200 */
.L_x_564:
        /* <DEDUP_REMOVED lines=80> */
[----:B------:R-:W3:Y:S02]  /*1df00*/  SHFL.BFLY PT, R2, R0, 0x2, 0x1f ;  /* 0x0c401f0000027f89 */ /* 0x000ee400000e0000 */
[----:B---3--:R-:W-:Y:S06]  /*1df10*/  FMNMX.FTZ R0, R0, R2, !PT ;  /* 0x0000000200007209 */ /* 0x008fec0007810000 */
[----:B------:R-:W3:Y:S02]  /*1df20*/  SHFL.BFLY PT, R105, R0, 0x1, 0x1f ;  /* 0x0c201f0000697f89 */ /* 0x000ee400000e0000 */
[----:B---3--:R-:W-:Y:S02]  /*1df30*/  FMNMX.FTZ R105, R0, R105, !PT ;  /* 0x0000006900697209 */ /* 0x008fe40007810000 */
        /* <DEDUP_REMOVED lines=41> */
[----:B---3--:R-:W-:Y:S01]  /*1e1d0*/  FMNMX.FTZ R102, R2, R0, !PT ;  /* 0x0000000002667209 */ /* 0x008fe20007810000 */
[--C-:B------:R-:W-:Y:S03]  /*1e1e0*/  FFMA.FTZ R0, R19, c[0x0][0x2d0], -R110.reuse ;  /* 0x0000b40013007a23 */ /* 0x100fe6000001086e */
[C---:B------:R-:W-:Y:S01]  /*1e1f0*/  FSETP.NEU.FTZ.AND P0, PT, R102.reuse, -INF , PT ;  /* 0xff8000006600780b */ /* 0x040fe20003f1d000 */
[----:B------:R3:W4:Y:S01]  /*1e200*/  MUFU.EX2 R246, R0 ;  /* 0x0000000000f67308 */ /* 0x0007220000000800 */
[C---:B------:R-:W-:Y:S02]  /*1e210*/  FMUL.FTZ R165, R102.reuse, c[0x0][0x2d0] ;  /* 0x0000b40066a57a20 */ /* 0x040fe40000410000 */
[----:B------:R-:W-:Y:S03]  /*1e220*/  FSEL R2, R102, RZ, P0 ;  /* 0x000000ff66027208 */ /* 0x000fe60000000000 */
[----:B------:R-:W-:Y:S02]  /*1e230*/  FSEL R165, R165, RZ, P0 ;  /* 0x000000ffa5a57208 */ /* 0x000fe40000000000 */
[----:B------:R-:W-:Y:S03]  /*1e240*/  ISETP.GT.AND P0, PT, R223, R251, PT ;  /* 0x000000fbdf00720c */ /* 0x000fe60003f04270 */
[----:B-1----:R-:W-:Y:S04]  /*1e250*/  FFMA.FTZ R6, R12, c[0x0][0x2d0], -R165 ;  /* 0x0000b4000c067a23 */ /* 0x002fe800000108a5 */
[----:B------:R-:W-:Y:S01]  /*1e260*/  MUFU.EX2 R236, R6 ;  /* 0x0000000600ec7308 */ /* 0x000fe20000000800 */
[----:B---3--:R-:W-:Y:S01]  /*1e270*/  FFMA.FTZ R0, R25, c[0x0][0x2d0], -R110 ;  /* 0x0000b40019007a23 */ /* 0x008fe2000001086e */
[----:B----4-:R-:W-:Y:S08]  /*1e280*/  F2FP.PACK_AB R160, R247, R246 ;  /* 0x000000f6f7a0723e */ /* 0x010ff000000000ff */
[----:B------:R1:W3:Y:S02]  /*1e290*/  MUFU.EX2 R249, R0 ;  /* 0x0000000000f97308 */ /* 0x0002e40000000800 */
[--C-:B-1----:R-:W-:Y:S01]  /*1e2a0*/  FFMA.FTZ R0, R15, c[0x0][0x2d0], -R111.reuse ;  /* 0x0000b4000f007a23 */ /* 0x102fe2000001086f */
[----:B---3--:R-:W-:Y:S07]  /*1e2b0*/  F2FP.PACK_AB R162, R249, R248 ;  /* 0x000000f8f9a2723e */ /* 0x008fee00000000ff */
[----:B------:R1:W-:Y:S02]  /*1e2c0*/  MUFU.EX2 R242, R0 ;  /* 0x0000000000f27308 */ /* 0x0003e40000000800 */
[--C-:B-1----:R-:W-:Y:S08]  /*1e2d0*/  FFMA.FTZ R0, R20, c[0x0][0x2d0], -R111.reuse ;  /* 0x0000b40014007a23 */ /* 0x102ff0000001086f */
[----:B------:R1:W3:Y:S02]  /*1e2e0*/  MUFU.EX2 R243, R0 ;  /* 0x0000000000f37308 */ /* 0x0002e40000000800 */
[--C-:B-1----:R-:W-:Y:S01]  /*1e2f0*/  FFMA.FTZ R0, R21, c[0x0][0x2d0], -R111.reuse ;  /* 0x0000b40015007a23 */ /* 0x102fe2000001086f */
[----:B---3--:R-:W-:Y:S07]  /*1e300*/  F2FP.PACK_AB R161, R243, R242 ;  /* 0x000000f2f3a1723e */ /* 0x008fee00000000ff */
[----:B------:R1:W-:Y:S02]  /*1e310*/  MUFU.EX2 R244, R0 ;  /* 0x0000000000f47308 */ /* 0x0003e40000000800 */
[----:B-1----:R-:W-:Y:S02]  /*1e320*/  FFMA.FTZ R0, R22, c[0x0][0x2d0], -R111 ;  /* 0x0000b40016007a23 */ /* 0x002fe4000001086f */
[----:B------:R-:W1:Y:S06]  /*1e330*/  LDSM.16.MT88.4 R20, [R209+0x1880] ;  /* 0x00188000d114783b */ /* 0x000e6c0000004200 */
[----:B------:R3:W4:Y:S02]  /*1e340*/  MUFU.EX2 R245, R0 ;  /* 0x0000000000f57308 */ /* 0x0007240000000800 */
[--C-:B---3--:R-:W-:Y:S01]  /*1e350*/  FFMA.FTZ R0, R14, c[0x0][0x2d0], -R164.reuse ;  /* 0x0000b4000e007a23 */ /* 0x108fe200000108a4 */
[----:B----4-:R-:W-:Y:S07]  /*1e360*/  F2FP.PACK_AB R163, R245, R244 ;  /* 0x000000f4f5a3723e */ /* 0x010fee00000000ff */
[----:B------:R3:W-:Y:S02]  /*1e370*/  MUFU.EX2 R238, R0 ;  /* 0x0000000000ee7308 */ /* 0x0007e40000000800 */
[--C-:B---3--:R-:W-:Y:S08]  /*1e380*/  FFMA.FTZ R0, R16, c[0x0][0x2d0], -R164.reuse ;  /* 0x0000b40010007a23 */ /* 0x108ff000000108a4 */
[----:B------:R3:W-:Y:S02]  /*1e390*/  MUFU.EX2 R239, R0 ;  /* 0x0000000000ef7308 */ /* 0x0007e40000000800 */
[----:B---3--:R-:W-:Y:S08]  /*1e3a0*/  FFMA.FTZ R0, R18, c[0x0][0x2d0], -R164 ;  /* 0x0000b40012007a23 */ /* 0x008ff000000108a4 */
[----:B------:R3:W-:Y:S02]  /*1e3b0*/  MUFU.EX2 R241, R0 ;  /* 0x0000000000f17308 */ /* 0x0007e40000000800 */
[----:B---3--:R-:W-:Y:S04]  /*1e3c0*/  FADD.FTZ R0, -R3, R101 ;  /* 0x0000006503007221 */ /* 0x008fe80000010100 */
[----:B------:R-:W-:Y:S04]  /*1e3d0*/  FMUL.FTZ R0, R0, c[0x0][0x2d0] ;  /* 0x0000b40000007a20 */ /* 0x000fe80000410000 */
[----:B------:R3:W4:Y:S02]  /*1e3e0*/  MUFU.EX2 R101, R0 ;  /* 0x0000000000657308 */ /* 0x0007240000000800 */
[----:B---3--:R-:W-:Y:S02]  /*1e3f0*/  FADD.FTZ R0, -R4, R103 ;  /* 0x0000006704007221 */ /* 0x008fe40000010100 */
[----:B------:R-:W-:Y:S02]  /*1e400*/  FFMA.FTZ R4, R13, c[0x0][0x2d0], -R165 ;  /* 0x0000b4000d047a23 */ /* 0x000fe400000108a5 */
[----:B------:R-:W-:Y:S04]  /*1e410*/  FMUL.FTZ R0, R0, c[0x0][0x2d0] ;  /* 0x0000b40000007a20 */ /* 0x000fe80000410000 */
[----:B------:R3:W-:Y:S01]  /*1e420*/  MUFU.EX2 R235, R4 ;  /* 0x0000000400eb7308 */ /* 0x0007e20000000800 */
[C---:B----4-:R-:W-:Y:S02]  /*1e430*/  FMUL.FTZ R16, R101.reuse, R124 ;  /* 0x0000007c65107220 */ /* 0x050fe40000410000 */
[C---:B------:R-:W-:Y:S02]  /*1e440*/  FMUL.FTZ R17, R101.reuse, R125 ;  /* 0x0000007d65117220 */ /* 0x040fe40000410000 */
[C---:B------:R-:W-:Y:S02]  /*1e450*/  FMUL.FTZ R32, R101.reuse, R140 ;  /* 0x0000008c65207220 */ /* 0x040fe40000410000 */
[C---:B------:R-:W-:Y:S02]  /*1e460*/  FMUL.FTZ R33, R101.reuse, R141 ;  /* 0x0000008d65217220 */ /* 0x040fe40000410000 */
[C---:B------:R-:W-:Y:S01]  /*1e470*/  FMUL.FTZ R52, R101.reuse, R52 ;  /* 0x0000003465347220 */ /* 0x040fe20000410000 */
[----:B------:R4:W5:Y:S01]  /*1e480*/  MUFU.EX2 R100, R0 ;  /* 0x0000000000647308 */ /* 0x0009620000000800 */
[C---:B------:R-:W-:Y:S02]  /*1e490*/  FMUL.FTZ R53, R101.reuse, R53 ;  /* 0x0000003565357220 */ /* 0x040fe40000410000 */
[C---:B------:R-:W-:Y:S02]  /*1e4a0*/  FMUL.FTZ R64, R101.reuse, R64 ;  /* 0x0000004065407220 */ /* 0x040fe40000410000 */
[C---:B------:R-:W-:Y:S02]  /*1e4b0*/  FMUL.FTZ R65, R101.reuse, R65 ;  /* 0x0000004165417220 */ /* 0x040fe40000410000 */
[C---:B------:R-:W-:Y:S02]  /*1e4c0*/  FMUL.FTZ R68, R101.reuse, R68 ;  /* 0x0000004465447220 */ /* 0x040fe40000410000 */
[C---:B------:R-:W-:Y:S02]  /*1e4d0*/  FMUL.FTZ R69, R101.reuse, R69 ;  /* 0x0000004565457220 */ /* 0x040fe40000410000 */
[C---:B------:R-:W-:Y:S02]  /*1e4e0*/  FMUL.FTZ R80, R101.reuse, R80 ;  /* 0x0000005065507220 */ /* 0x040fe40000410000 */
[C---:B------:R-:W-:Y:S02]  /*1e4f0*/  FMUL.FTZ R81, R101.reuse, R81 ;  /* 0x0000005165517220 */ /* 0x040fe40000410000 */
[----:B---3--:R-:W-:Y:S01]  /*1e500*/  FMUL.FTZ R4, R101, R112 ;  /* 0x0000007065047220 */ /* 0x008fe20000410000 */
[----:B------:R-:W-:Y:S01]  /*1e510*/  F2FP.PACK_AB R112, R239, R238 ;  /* 0x000000eeef70723e */ /* 0x000fe200000000ff */
[C---:B------:R-:W-:Y:S02]  /*1e520*/  FMUL.FTZ R96, R101.reuse, R96 ;  /* 0x0000006065607220 */ /* 0x040fe40000410000 */
[C---:B------:R-:W-:Y:S02]  /*1e530*/  FMUL.FTZ R97, R101.reuse, R97 ;  /* 0x0000006165617220 */ /* 0x040fe40000410000 */
[C---:B------:R-:W-:Y:S02]  /*1e540*/  FMUL.FTZ R84, R101.reuse, R84 ;  /* 0x0000005465547220 */ /* 0x040fe40000410000 */
[----:B------:R-:W-:Y:S02]  /*1e550*/  FMUL.FTZ R85, R101, R85 ;  /* 0x0000005565557220 */ /* 0x000fe40000410000 */
[----:B----4-:R-:W-:Y:S02]  /*1e560*/  FADD.FTZ R0, -R5, R107 ;  /* 0x0000006b05007221 */ /* 0x010fe40000010100 */
[--C-:B------:R-:W-:Y:S02]  /*1e570*/  FFMA.FTZ R5, R8, c[0x0][0x2d0], -R165.reuse ;  /* 0x0000b40008057a23 */ /* 0x100fe400000108a5 */
[----:B------:R-:W-:Y:S02]  /*1e580*/  FMUL.FTZ R0, R0, c[0x0][0x2d0] ;  /* 0x0000b40000007a20 */ /* 0x000fe40000410000 */
[----:B------:R3:W4:Y:S01]  /*1e590*/  MUFU.EX2 R179, R5 ;  /* 0x0000000500b37308 */ /* 0x0007220000000800 */
[C---:B-----5:R-:W-:Y:S01]  /*1e5a0*/  FMUL.FTZ R6, R100.reuse, R114 ;  /* 0x0000007264067220 */ /* 0x060fe20000410000 */
[----:B------:R-:W-:Y:S01]  /*1e5b0*/  F2FP.PACK_AB R114, R241, R240 ;  /* 0x000000f0f172723e */ /* 0x000fe200000000ff */
[C---:B------:R-:W-:Y:S02]  /*1e5c0*/  FMUL.FTZ R7, R100.reuse, R115 ;  /* 0x0000007364077220 */ /* 0x040fe40000410000 */
[C---:B------:R-:W-:Y:S02]  /*1e5d0*/  FMUL.FTZ R18, R100.reuse, R126 ;  /* 0x0000007e64127220 */ /* 0x040fe40000410000 */
[C---:B------:R-:W-:Y:S02]  /*1e5e0*/  FMUL.FTZ R19, R100.reuse, R127 ;  /* 0x0000007f64137220 */ /* 0x040fe40000410000 */
[----:B------:R-:W-:Y:S01]  /*1e5f0*/  LDSM.16.MT88.4 R124, [R210+0x1c80] ;  /* 0x001c8000d27c783b */ /* 0x000fe20000004200 */
[----:B------:R5:W2:Y:S01]  /*1e600*/  MUFU.EX2 R3, R0 ;  /* 0x0000000000037308 */ /* 0x000aa20000000800 */
[C---:B------:R-:W-:Y:S02]  /*1e610*/  FMUL.FTZ R34, R100.reuse, R142 ;  /* 0x0000008e64227220 */ /* 0x040fe40000410000 */
[C---:B------:R-:W-:Y:S02]  /*1e620*/  FMUL.FTZ R35, R100.reuse, R143 ;  /* 0x0000008f64237220 */ /* 0x040fe40000410000 */
[C---:B------:R-:W-:Y:S02]  /*1e630*/  FMUL.FTZ R50, R100.reuse, R158 ;  /* 0x0000009e64327220 */ /* 0x040fe40000410000 */
[----:B------:R-:W-:Y:S01]  /*1e640*/  LDSM.16.MT88.4 R140, [R210+0x2080] ;  /* 0x00208000d28c783b */ /* 0x000fe20000004200 */
[C---:B------:R-:W-:Y:S02]  /*1e650*/  FMUL.FTZ R51, R100.reuse, R159 ;  /* 0x0000009f64337220 */ /* 0x040fe40000410000 */
[C---:B------:R-:W-:Y:S02]  /*1e660*/  FMUL.FTZ R54, R100.reuse, R54 ;  /* 0x0000003664367220 */ /* 0x040fe40000410000 */
[C---:B------:R-:W-:Y:S02]  /*1e670*/  FMUL.FTZ R55, R100.reuse, R55 ;  /* 0x0000003764377220 */ /* 0x040fe40000410000 */
[----:B---3--:R-:W-:Y:S01]  /*1e680*/  FMUL.FTZ R5, R101, R113 ;  /* 0x0000007165057220 */ /* 0x008fe20000410000 */
[----:B----4-:R-:W-:Y:S01]  /*1e690*/  F2FP.PACK_AB R113, R235, R179 ;  /* 0x000000b3eb71723e */ /* 0x010fe200000000ff */
[C---:B------:R-:W-:Y:S02]  /*1e6a0*/  FMUL.FTZ R66, R100.reuse, R66 ;  /* 0x0000004264427220 */ /* 0x040fe40000410000 */
[C---:B------:R-:W-:Y:S02]  /*1e6b0*/  FMUL.FTZ R67, R100.reuse, R67 ;  /* 0x0000004364437220 */ /* 0x040fe40000410000 */
[C---:B------:R-:W-:Y:S01]  /*1e6c0*/  FMUL.FTZ R70, R100.reuse, R70 ;  /* 0x0000004664467220 */ /* 0x040fe20000410000 */
[-C--:B-1----:R-:W-:Y:S01]  /*1e6d0*/  HMMA.16816.F32 R4, R160, R20.reuse, R4 ;  /* 0x00000014a004723c */ /* 0x082fe20000001804 */
[----:B------:R-:W-:Y:S02]  /*1e6e0*/  FMUL.FTZ R71, R100, R71 ;  /* 0x0000004764477220 */ /* 0x000fe40000410000 */
[----:B-----5:R-:W-:Y:S02]  /*1e6f0*/  FFMA.FTZ R0, R11, c[0x0][0x2d0], -R165 ;  /* 0x0000b4000b007a23 */ /* 0x020fe400000108a5 */
[C---:B--2---:R-:W-:Y:S02]  /*1e700*/  FMUL.FTZ R8, R3.reuse, R116 ;  /* 0x0000007403087220 */ /* 0x044fe40000410000 */
        /* <DEDUP_REMOVED lines=168> */
[----:B------:R-:W2:Y:S01]  /*1f190*/  LDL.LU R196, [R1+0xc] ;  /* 0x00000c0001c47983 */ /* 0x000ea20000300800 */
        /* <DEDUP_REMOVED lines=11> */
[----:B------:R-:W-:Y:S01]  /*1f250*/  FFMA.FTZ R111, R192, c[0x0][0x2d0], -R111 ;  /* 0x0000b400c06f7a23 */ /* 0x000fe2000001086f */
[----:B----4-:R-:W-:Y:S03]  /*1f260*/  F2FP.PACK_AB R110, R188, R189 ;  /* 0x000000bdbc6e723e */ /* 0x010fe600000000ff */
[C---:B------:R-:W-:Y:S03]  /*1f270*/  HMMA.16816.F32 R80, R112.reuse, R126, R80 ;  /* 0x0000007e7050723c */ /* 0x040fe60000001850 */
[----:B------:R-:W4:Y:S05]  /*1f280*/  MUFU.EX2 R184, R111 ;  /* 0x0000006f00b87308 */ /* 0x000f2a0000000800 */
[-C--:B------:R-:W-:Y:S08]  /*1f290*/  HMMA.16816.F32 R84, R112, R128.reuse, R84 ;  /* 0x000000807054723c */ /* 0x080ff00000001854 */
[C---:B------:R-:W-:Y:S01]  /*1f2a0*/  HMMA.16816.F32 R88, R120.reuse, R128, R88 ;  /* 0x000000807858723c */ /* 0x040fe20000001858 */
[--C-:B-1----:R-:W-:Y:S04]  /*1f2b0*/  FFMA.FTZ R2, R186, c[0x0][0x2d0], -R164.reuse ;  /* 0x0000b400ba027a23 */ /* 0x102fe800000108a4 */
        /* <DEDUP_REMOVED lines=34> */
[----:B--2---:R-:W-:Y:S07]  /*1f4e0*/  FFMA.FTZ R3, R3, R196, R238 ;  /* 0x000000c403037223 */ /* 0x004fee00000100ee */
[C---:B------:R-:W-:Y:S01]  /*1f4f0*/  HMMA.16816.F32 R148, R160.reuse, R156, R40 ;  /* 0x0000009ca094723c */ /* 0x040fe20000001828 */
[----:B------:R-:W-:Y:S03]  /*1f500*/  FADD.FTZ R3, R239, R3 ;  /* 0x00000003ef037221 */ /* 0x000fe60000010000 */
[----:B-----5:R-:W-:Y:S02]  /*1f510*/  FFMA.FTZ R100, R100, R195, R242 ;  /* 0x000000c364647223 */ /* 0x020fe400000100f2 */
[----:B------:R-:W-:Y:S02]  /*1f520*/  FADD.FTZ R8, R240, R3 ;  /* 0x00000003f0087221 */ /* 0x000fe40000010000 */
[-C--:B------:R-:W-:Y:S01]  /*1f530*/  HMMA.16816.F32 R152, R160, R158.reuse, R44 ;  /* 0x0000009ea098723c */ /* 0x080fe2000000182c */
[----:B------:R-:W-:Y:S03]  /*1f540*/  FFMA.FTZ R3, R0, R252, R179 ;  /* 0x000000fc00037223 */ /* 0x000fe600000100b3 */
[----:B------:R-:W-:Y:S02]  /*1f550*/  FADD.FTZ R0, R241, R8 ;  /* 0x00000008f1007221 */ /* 0x000fe40000010000 */
[----:B------:R-:W-:Y:S02]  /*1f560*/  FADD.FTZ R100, R243, R100 ;  /* 0x00000064f3647221 */ /* 0x000fe40000010000 */
[C---:B------:R-:W-:Y:S01]  /*1f570*/  HMMA.16816.F32 R156, R108.reuse, R158, R48 ;  /* 0x0000009e6c9c723c */ /* 0x040fe20000001830 */
[----:B------:R-:W-:Y:S03]  /*1f580*/  FADD.FTZ R8, R205, R0 ;  /* 0x00000000cd087221 */ /* 0x000fe60000010000 */
[----:B------:R-:W-:Y:S02]  /*1f590*/  FADD.FTZ R100, R244, R100 ;  /* 0x00000064f4647221 */ /* 0x000fe40000010000 */
[----:B------:R-:W-:Y:S02]  /*1f5a0*/  FADD.FTZ R3, R235, R3 ;  /* 0x00000003eb037221 */ /* 0x000fe40000010000 */
[-C--:B-1----:R-:W-:Y:S01]  /*1f5b0*/  HMMA.16816.F32 R52, R108, R164.reuse, R52 ;  /* 0x000000a46c34723c */ /* 0x082fe20000001834 */
[----:B---3--:R-:W-:Y:S03]  /*1f5c0*/  FFMA.FTZ R101, R101, R191, R246 ;  /* 0x000000bf65657223 */ /* 0x008fe600000100f6 */
[----:B------:R-:W-:Y:S02]  /*1f5d0*/  FADD.FTZ R3, R236, R3 ;  /* 0x00000003ec037221 */ /* 0x000fe40000010000 */
[----:B------:R-:W-:Y:S01]  /*1f5e0*/  FADD.FTZ R2, R247, R101 ;  /* 0x00000065f7027221 */ /* 0x000fe20000010000 */
[----:B------:R-:W-:Y:S01]  /*1f5f0*/  MOV R101, R106 ;  /* 0x0000006a00657202 */ /* 0x000fe20000000f00 */
[C---:B------:R-:W-:Y:S01]  /*1f600*/  HMMA.16816.F32 R56, R160.reuse, R164, R56 ;  /* 0x000000a4a038723c */ /* 0x040fe20000001838 */
[----:B------:R-:W-:Y:S03]  /*1f610*/  FADD.FTZ R3, R237, R3 ;  /* 0x00000003ed037221 */ /* 0x000fe60000010000 */
[----:B------:R-:W-:Y:S02]  /*1f620*/  FADD.FTZ R2, R248, R2 ;  /* 0x00000002f8027221 */ /* 0x000fe40000010000 */
[----:B------:R-:W-:Y:S02]  /*1f630*/  FADD.FTZ R3, R201, R3 ;  /* 0x00000003c9037221 */ /* 0x000fe40000010000 */
[-C--:B------:R-:W-:Y:S01]  /*1f640*/  HMMA.16816.F32 R60, R160, R166.reuse, R60 ;  /* 0x000000a6a03c723c */ /* 0x080fe2000000183c */
[----:B------:R-:W-:Y:S03]  /*1f650*/  FADD.FTZ R9, R249, R2 ;  /* 0x00000002f9097221 */ /* 0x000fe60000010000 */
[----:B------:R-:W-:Y:S02]  /*1f660*/  FADD.FTZ R3, R176, R3 ;  /* 0x00000003b0037221 */ /* 0x000fe40000010000 */
[----:B------:R-:W-:Y:S01]  /*1f670*/  FADD.FTZ R2, R245, R100 ;  /* 0x00000064f5027221 */ /* 0x000fe20000010000 */
[-C--:B------:R-:W-:Y:S01]  /*1f680*/  MOV R100, R102.reuse ;  /* 0x0000006600647202 */ /* 0x080fe20000000f00 */
[C---:B------:R-:W-:Y:S01]  /*1f690*/  HMMA.16816.F32 R64, R108.reuse, R166, R64 ;  /* 0x000000a66c40723c */ /* 0x040fe20000001840 */
[----:B------:R-:W-:Y:S03]  /*1f6a0*/  FADD.FTZ R3, R174, R3 ;  /* 0x00000003ae037221 */ /* 0x000fe60000010000 */
[----:B------:R-:W-:Y:S02]  /*1f6b0*/  FADD.FTZ R10, R232, R2 ;  /* 0x00000002e80a7221 */ /* 0x000fe40000010000 */
[----:B------:R-:W-:Y:S02]  /*1f6c0*/  FADD.FTZ R3, R175, R3 ;  /* 0x00000003af037221 */ /* 0x000fe40000010000 */
[-C--:B------:R-:W-:Y:S01]  /*1f6d0*/  HMMA.16816.F32 R68, R108, R168.reuse, R68 ;  /* 0x000000a86c44723c */ /* 0x080fe20000001844 */
[----:B------:R-:W-:Y:S03]  /*1f6e0*/  FADD.FTZ R0, R231, R10 ;  /* 0x0000000ae7007221 */ /* 0x000fe60000010000 */
[----:B------:R-:W-:Y:S04]  /*1f6f0*/  FADD.FTZ R9, R234, R9 ;  /* 0x00000009ea097221 */ /* 0x000fe80000010000 */
        /* <DEDUP_REMOVED lines=41> */
.L_x_547:
[----:B------:R-:W2:Y:S04]  /*1f990*/  LDL.LU R0, [R1+0x8] ;  /* 0x0000080001007983 */ /* 0x000ea80000300800 */
[----:B------:R-:W3:Y:S04]  /*1f9a0*/  LDL.LU R3, [R1+0x4] ;  /* 0x0000040001037983 */ /* 0x000ee80000300800 */
        /* <DEDUP_REMOVED lines=151> */
.L_x_439:
[----:B-1----:R-:W-:Y:S05]  /*20320*/  @P4 BRA `(.L_x_569) ;  /* 0x0000176000004947 */ /* 0x002fea0003800000 */
[----:B------:R-:W3:Y:S01]  /*20330*/  LDL R63, [R1+0x48] ;  /* 0x00004800013f7983 */ /* 0x000ee20000100800 */
        /* <DEDUP_REMOVED lines=80> */
[----:B--2---:R-:W-:-:S02]  /*20840*/  F2FP.PACK_AB R8, R87, R86 ;  /* 0x000000565708723e */ /* 0x004fc400000000ff */
        /* <DEDUP_REMOVED lines=54> */
[----:B---3--:R-:W-:-:S03]  /*20bb0*/  IMAD.WIDE R6, R63, R2, c[0x0][0x500] ;  /* 0x000140003f067625 */ /* 0x008fc600078e0202 */
[----:B------:R-:W-:Y:S06]  /*20bc0*/  BAR.SYNC.DEFER_BLOCKING 0x1, 0x80 ;  /* 0x0042000000007b1d */ /* 0x000fec0000010000 */
[----:B------:R-:W3:Y:S01]  /*20bd0*/  @P1 LDG.E R0, [R6.64] ;  /* 0x0000000c06001981 */ /* 0x000ee2000c1e1900 */
[----:B------:R-:W-:Y:S02]  /*20be0*/  IMAD.MOV.U32 R24, RZ, RZ, c[0x0][0x388] ;  /* 0x0000e200ff187624 */ /* 0x000fe400078e00ff */
[----:B--2---:R-:W-:-:S05]  /*20bf0*/  @P0 IMAD.WIDE R2, R63, R2, c[0x0][0x508] ;  /* 0x000142003f020625 */ /* 0x004fca00078e0202 */
[----:B------:R2:W5:Y:S02]  /*20c00*/  @P0 LDG.E R24, [R2.64] ;  /* 0x0000000c02180981 */ /* 0x000564000c1e1900 */
[----:B--2---:R-:W-:Y:S02]  /*20c10*/  CS2R R2, SRZ ;  /* 0x0000000000027805 */ /* 0x004fe4000001ff00 */
[--C-:B---3--:R-:W-:Y:S01]  /*20c20*/  @P1 SHF.R.S32.HI R3, RZ, 0x1f, R0.reuse ;  /* 0x0000001fff031819 */ /* 0x108fe20000011400 */
[----:B------:R-:W-:Y:S01]  /*20c30*/  @P1 IMAD.MOV.U32 R2, RZ, RZ, R0 ;  /* 0x000000ffff021224 */ /* 0x000fe200078e0000 */
[----:B------:R-:W-:Y:S05]  /*20c40*/  @P0 BRA `(.L_x_570) ;  /* 0x0000004000000947 */ /* 0x000fea0003800000 */
[----:B-1----:R-:W-:Y:S05]  /*20c50*/  @!P1 BRA `(.L_x_570) ;  /* 0x0000003000009947 */ /* 0x002fea0003800000 */
[----:B------:R-:W2:Y:S04]  /*20c60*/  LDG.E R4, [R6.64] ;  /* 0x0000000c06047981 */ /* 0x000ea8000c1e1900 */
[----:B------:R-:W2:Y:S02]  /*20c70*/  LDG.E R0, [R6.64+0x4] ;  /* 0x0000040c06007981 */ /* 0x000ea4000c1e1900 */
[----:B--2--5:R-:W-:-:S02]  /*20c80*/  IADD3 R24, -R4, R0, RZ ;  /* 0x0000000004187210 */ /* 0x024fc40007ffe1ff */
.L_x_570:
        /* <DEDUP_REMOVED lines=151> */
.L_x_572:
[----:B---3--:R-:W-:Y:S05]  /*21600*/  BSYNC B0 ;  /* 0x0000000000007941 */ /* 0x008fea0003800000 */
.L_x_571:
        /* <DEDUP_REMOVED lines=23> */
.L_x_574:
[----:B------:R-:W-:Y:S05]  /*21780*/  BSYNC B0 ;  /* 0x0000000000007941 */ /* 0x000fea0003800000 */
.L_x_573:
        /* <DEDUP_REMOVED lines=23> */
.L_x_576:
[----:B------:R-:W-:Y:S05]  /*21900*/  BSYNC B0 ;  /* 0x0000000000007941 */ /* 0x000fea0003800000 */
.L_x_575:
        /* <DEDUP_REMOVED lines=24> */
.L_x_569:
[----:B--2---:R-:W2:Y:S01]  /*21a90*/  LDL R8, [R1+0x48] ;  /* 0x0000480001087983 */ /* 0x004ea20000100800 */
        /* <DEDUP_REMOVED lines=18> */
.L_x_577:
        /* <DEDUP_REMOVED lines=43> */
.L_x_579:
[----:B---3--:R-:W-:Y:S05]  /*21e70*/  BSYNC B0 ;  /* 0x0000000000007941 */ /* 0x008fea0003800000 */
.L_x_578:
        /* <DEDUP_REMOVED lines=64> */
.L_x_581:
[----:B------:R-:W-:Y:S05]  /*22280*/  BSYNC B0 ;  /* 0x0000000000007941 */ /* 0x000fea0003800000 */
.L_x_580:
        /* <DEDUP_REMOVED lines=21> */
.L_x_583:
[----:B------:R-:W-:Y:S05]  /*223e0*/  BSYNC B0 ;  /* 0x0000000000007941 */ /* 0x000fea0003800000 */
.L_x_582:
        /* <DEDUP_REMOVED lines=21> */
.L_x_585:
[----:B------:R-:W-:Y:S05]  /*22540*/  BSYNC B0 ;  /* 0x0000000000007941 */ /* 0x000fea0003800000 */
.L_x_584:
        /* <DEDUP_REMOVED lines=22> */
.L_x_492:
[----:B------:R-:W-:Y:S01]  /*226b0*/  IMAD.MOV.U32 R3, RZ, RZ, R28 ;  /* 0x000000ffff037224 */ /* 0x000fe200078e001c */
[----:B------:R-:W-:Y:S02]  /*226c0*/  MOV R7, 0x1 ;  /* 0x0000000100077802 */ /* 0x000fe40000000f00 */
[----:B----4-:R-:W-:Y:S02]  /*226d0*/  MOV R2, 0x226f0 ;  /* 0x000226f000027802 */ /* 0x010fe40000000f00 */
[----:B------:R-:W-:Y:S05]  /*226e0*/  CALL.REL.NOINC `($__internal_2_$__cuda_sm70_shflsync_idx_p) ;  /* 0x0000025000007944 */ /* 0x000fea0003c00000 */
[----:B------:R-:W-:Y:S01]  /*226f0*/  IMAD.MOV.U32 R6, RZ, RZ, R7 ;  /* 0x000000ffff067224 */ /* 0x000fe200078e0007 */
[----:B------:R-:W-:Y:S01]  /*22700*/  MOV R3, R29 ;  /* 0x0000001d00037202 */ /* 0x000fe20000000f00 */
[----:B------:R-:W-:Y:S01]  /*22710*/  IMAD.MOV.U32 R7, RZ, RZ, 0x1 ;  /* 0x00000001ff077424 */ /* 0x000fe200078e00ff */
[----:B------:R-:W-:Y:S02]  /*22720*/  MOV R2, 0x22740 ;  /* 0x0002274000027802 */ /* 0x000fe40000000f00 */
[----:B------:R-:W-:Y:S05]  /*22730*/  CALL.REL.NOINC `($__internal_2_$__cuda_sm70_shflsync_idx_p) ;  /* 0x0000020000007944 */ /* 0x000fea0003c00000 */
[----:B------:R-:W-:Y:S01]  /*22740*/  MOV R2, R7 ;  /* 0x0000000700027202 */ /* 0x000fe20000000f00 */
[----:B------:R-:W-:Y:S05]  /*22750*/  BRA `(.L_x_586) ;  /* 0xfffecd4000007947 */ /* 0x000fea000383ffff */
.L_x_519:
[----:B-1----:R-:W-:Y:S02]  /*22760*/  MOV R7, 0x1 ;  /* 0x0000000100077802 */ /* 0x002fe40000000f00 */
[----:B------:R-:W-:Y:S02]  /*22770*/  MOV R2, 0x22790 ;  /* 0x0002279000027802 */ /* 0x000fe40000000f00 */
[----:B------:R-:W-:Y:S05]  /*22780*/  CALL.REL.NOINC `($__internal_2_$__cuda_sm70_shflsync_idx_p) ;  /* 0x000001b000007944 */ /* 0x000fea0003c00000 */
[----:B------:R-:W-:Y:S01]  /*22790*/  MOV R3, R10 ;  /* 0x0000000a00037202 */ /* 0x000fe20000000f00 */
[----:B------:R-:W-:Y:S01]  /*227a0*/  IMAD.MOV.U32 R4, RZ, RZ, R7 ;  /* 0x000000ffff047224 */ /* 0x000fe200078e0007 */
[----:B------:R-:W-:Y:S01]  /*227b0*/  MOV R2, 0x227e0 ;  /* 0x000227e000027802 */ /* 0x000fe20000000f00 */
[----:B------:R-:W-:Y:S02]  /*227c0*/  IMAD.MOV.U32 R7, RZ, RZ, 0x1 ;  /* 0x00000001ff077424 */ /* 0x000fe400078e00ff */
[----:B------:R-:W-:Y:S05]  /*227d0*/  CALL.REL.NOINC `($__internal_2_$__cuda_sm70_shflsync_idx_p) ;  /* 0x0000016000007944 */ /* 0x000fea0003c00000 */
[----:B------:R-:W-:Y:S01]  /*227e0*/  MOV R0, R7 ;  /* 0x0000000700007202 */ /* 0x000fe20000000f00 */
[----:B------:R-:W-:-:S05]  /*227f0*/  BRA `(.L_x_587) ;  /* 0xffff119000007947 */ /* 0x000fca000383ffff */
.L_x_544:
        /* <DEDUP_REMOVED lines=10> */
.L_x_550:
        /* <DEDUP_REMOVED lines=10> */
        .weak           $__internal_2_$__cuda_sm70_shflsync_idx_p
        .type           $__internal_2_$__cuda_sm70_shflsync_idx_p,@function
        .size           $__internal_2_$__cuda_sm70_shflsync_idx_p,(.L_x_862 - $__internal_2_$__cuda_sm70_shflsync_idx_p)
$__internal_2_$__cuda_sm70_shflsync_idx_p:
[----:B------:R-:W-:Y:S02]  /*22940*/  MOV R25, 0xffffffff ;  /* 0xffffffff00197802 */ /* 0x000fe40000000f00 */
[----:B------:R-:W-:-:S02]  /*22950*/  MOV R24, 0x1c1f ;  /* 0x00001c1f00187802 */ /* 0x000fc40000000f00 */
[----:B------:R-:W-:Y:S04]  /*22960*/  WARPSYNC R25 ;  /* 0x0000001900007348 */ /* 0x000fe80003800000 */
[----:B------:R1:W2:Y:S02]  /*22970*/  SHFL.IDX PT, R7, R3, R7, R24 ;  /* 0x0000000703077389 */ /* 0x0002a400000e0018 */
[----:B-1----:R-:W-:-:S04]  /*22980*/  MOV R3, 0x0 ;  /* 0x0000000000037802 */ /* 0x002fc80000000f00 */
[----:B--2---:R-:W-:Y:S05]  /*22990*/  RET.REL.NODEC R2 `(_ZN7cutlass13device_kernelIN5flash19enable_sm80_to_sm89INS1_16FlashAttnFwdSm80INS1_25CollectiveMainloopFwdSm80ILi4ELi1ELb0EN4cute5tupleIJNS5_1CILi128EEENS7_ILi48EEENS7_ILi96EEEEEELi96ENS_6half_tEfNS_4arch4Sm80ELb0ELb1ELb1ELb1ELb1ELb1ELb1ELb0EEENS1_21CollectiveEpilogueFwdINS6_IJS8_SA_S9_EEENS6_IJNS7_ILi1EEESI_SI_EEESC_SE_Li128ELb1ELb1ELb0ELb0EEENS1_19SingleTileSchedulerILb1ELb0ELb1ELi128EEEEEEEEEvNT_6ParamsE) ;  /* 0xfffdd66002007950 */ /* 0x004fea0003c3ffff */
.L_x_590:
        /* <DEDUP_REMOVED lines=14> */
.L_x_862:


//--------------------- .text._ZN7cutlass13device_kernelIN5flash19enable_sm80_to_sm89INS1_16FlashAttnFwdSm80INS1_25CollectiveMainloopFwdSm80ILi4ELi1ELb0EN4cute5tupleIJNS5_1CILi128EEENS7_ILi64EEENS7_ILi96EEEEEELi96ENS_6half_tEfNS_4arch4Sm80ELb1ELb0ELb1ELb0ELb1ELb0ELb1ELb0EEENS1_21CollectiveEpilogueFwdINS6_IJS8_SA_S9_EEENS6_IJNS7_ILi1EEESI_SI_EEESC_SE_Li128ELb0ELb1ELb0ELb0EEENS1_30DynamicPersistentTileSchedulerILi128ELi128ELb0ELb1ELb0EEEEEEEEEvNT_6ParamsE --------------------------
	.section	.text._ZN7cutlass13device_kernelIN5flash19enable_sm80_to_sm89INS1_16FlashAttnFwdSm80INS1_25CollectiveMainloopFwdSm80ILi4ELi1ELb0EN4cute5tupleIJNS5_1CILi128EEENS7_ILi64EEENS7_ILi96EEEEEELi96ENS_6half_tEfNS_4arch4Sm80ELb1ELb0ELb1ELb0ELb1ELb0ELb1ELb0EEENS1_21CollectiveEpilogueFwdINS6_IJS8_SA_S9_EEENS6_IJNS7_ILi1EEESI_SI_EEESC_SE_Li128ELb0ELb1ELb0ELb0EEENS1_30DynamicPersistentTileSchedulerILi128ELi128ELb0ELb1ELb0EEEEEEEEEvNT_6ParamsE,"ax",@progbits
	.sectioninfo	@"SHI_REGISTERS=255"
	.align	128
.text._ZN7cutlass13device_kernelIN5flash19enable_sm80_to_sm89INS1_16FlashAttnFwdSm80INS1_25CollectiveMainloopFwdSm80ILi4ELi1ELb0EN4cute5tupleIJNS5_1CILi128EEENS7_ILi64EEENS7_ILi96EEEEEELi96ENS_6half_tEfNS_4arch4Sm80ELb1ELb0ELb1ELb0ELb1ELb0ELb1ELb0EEENS1_21CollectiveEpilogueFwdINS6_IJS8_SA_S9_EEENS6_IJNS7_ILi1EEESI_SI_EEESC_SE_Li128ELb0ELb1ELb0ELb0EEENS1_30DynamicPersistentTileSchedulerILi128ELi128ELb0ELb1ELb0EEEEEEEEEvNT_6ParamsE:
        .type           _ZN7cutlass13device_kernelIN5flash19enable_sm80_to_sm89INS1_16FlashAttnFwdSm80INS1_25CollectiveMainloopFwdSm80ILi4ELi1ELb0EN4cute5tupleIJNS5_1CILi128EEENS7_ILi64EEENS7_ILi96EEEEEELi96ENS_6half_tEfNS_4arch4Sm80ELb1ELb0ELb1ELb0ELb1ELb0ELb1ELb0EEENS1_21CollectiveEpilogueFwdINS6_IJS8_SA_S9_EEENS6_IJNS7_ILi1EEESI_SI_EEESC_SE_Li128ELb0ELb1ELb0ELb0EEENS1_30DynamicPersistentTileSchedulerILi128ELi128ELb0ELb1ELb0EEEEEEEEEvNT_6ParamsE,@function
        .size           _ZN7cutlass13device_kernelIN5flash19enable_sm80_to_sm89INS1_16FlashAttnFwdSm80INS1_25CollectiveMainloopFwdSm80ILi4ELi1ELb0EN4cute5tupleIJNS5_1CILi128EEENS7_ILi64EEENS7_ILi96EEEEEELi96ENS_6half_tEfNS_4arch4Sm80ELb1ELb0ELb1ELb0ELb1ELb0ELb1ELb0EEENS1_21CollectiveEpilogueFwdINS6_IJS8_SA_S9_EEENS6_IJNS7_ILi1EEESI_SI_EEESC_SE_Li128ELb0ELb1ELb0ELb0EEENS1_30DynamicPersistentTileSchedulerILi128ELi128ELb0ELb1ELb0EEEEEEEEEvNT_6ParamsE,(.L_x_864 - _ZN7cutlass13device_kernelIN5flash19enable_sm80_to_sm89INS1_16FlashAttnFwdSm80INS1_25CollectiveMainloopFwdSm80ILi4ELi1ELb0EN4cute5tupleIJNS5_1CILi128EEENS7_ILi64EEENS7_ILi96EEEEEELi96ENS_6half_tEfNS_4arch4Sm80ELb1ELb0ELb1ELb0ELb1ELb0ELb1ELb0EEENS1_21CollectiveEpilogueFwdINS6_IJS8_SA_S9_EEENS6_IJNS7_ILi1EEESI_SI_EEESC_SE_Li128ELb0ELb1ELb0ELb0EEENS1_30DynamicPersistentTileSchedulerILi128ELi128ELb0ELb1ELb0EEEEEEEEEvNT_6ParamsE)
        .other          _ZN7cutlass13device_kernelIN5flash19enable_sm80_to_sm89INS1_16FlashAttnFwdSm80INS1_25CollectiveMainloopFwdSm80ILi4ELi1ELb0EN4cute5tupleIJNS5_1CILi128EEENS7_ILi64EEENS7_ILi96EEEEEELi96ENS_6half_tEfNS_4arch4Sm80ELb1ELb0ELb1ELb0ELb1ELb0ELb1ELb0EEENS1_21CollectiveEpilogueFwdINS6_IJS8_SA_S9_EEENS6_IJNS7_ILi1EEESI_SI_EEESC_SE_Li128ELb0ELb1ELb0ELb0EEENS1_30DynamicPersistentTileSchedulerILi128ELi128ELb0ELb1ELb0EEEEEEEEEvNT_6ParamsE,@"STO_CUDA_ENTRY STV_DEFAULT"
_ZN7cutlass13device_kernelIN5flash19enable_sm80_to_sm89INS1_16FlashAttnFwdSm80INS1_25CollectiveMainloopFwdSm80ILi4ELi1ELb0EN4cute5tupleIJNS5_1CILi128EEENS7_ILi64EEENS7_ILi96EEEEEELi96ENS_6half_tEfNS_4arch4Sm80ELb1ELb0ELb1ELb0ELb1ELb0ELb1ELb0EEENS1_21CollectiveEpilogueFwdINS6_IJS8_SA_S9_EEENS6_IJNS7_ILi1EEESI_SI_EEESC_SE_Li128ELb0ELb1ELb0ELb0EEENS1_30DynamicPersistentTileSchedulerILi128ELi128ELb0ELb1ELb0EEEEEEEEEvNT_6ParamsE:
[----:B------:R-:W-:-:S03]  /*0000*/  MOV R1, c[0x0][0x28] ;  /* 0x00000a0000017a02 */ /* 0x000fc60000000f00 */
[----:B------:R-:W1:Y:S01]  /*0010*/  S2R R24, SR_TID.X ;  /* 0x0000000000187919 */ /* 0x000e620000002100 */
[----:B------:R-:W-:-:S03]  /*0020*/  IADD3 R1, R1, -0x90, RZ ;  /* 0xffffff7001017810 */ /* 0x000fc60007ffe0ff */
[----:B------:R-:W2:Y:S01]  /*0030*/  S2R R18, SR_CTAID.X ;  /* 0x0000000000127919 */ /* 0x000ea20000002500 */
[----:B-1----:R-:W-:-:S05]  /*0040*/  SHF.R.U32.HI R2, RZ, 0x5, R24 ;  /* 0x00000005ff027819 */ /* 0x002fca0000011618 */
[----:B------:R-:W1:Y:S02]  /*0050*/  SHFL.IDX PT, R0, R2, RZ, 0x1f ;  /* 0x00001fff02007589 */ /* 0x000e6400000e0000 */
[----:B-1----:R-:W-:Y:S02]  /*0060*/  ISETP.GE.AND P0, PT, R0, 0x1, PT ;  /* 0x000000010000780c */ /* 0x002fe40003f06270 */
[----:B------:R1:W-:Y:S11]  /*0070*/  STL [R1+0x84], R0 ;  /* 0x0000840001007387 */ /* 0x0003f60000100800 */
[----:B------:R-:W-:Y:S06]  /*0080*/  @P0 BAR.ARV 0x4, 0x80 ;  /* 0x0102000000000b1d */ /* 0x000fec0000002000 */
[----:B--2---:R-:W-:-:S13]  /*0090*/  ISETP.GE.AND P0, PT, R18, c[0x0][0x538], PT ;  /* 0x00014e0012007a0c */ /* 0x004fda0003f06270 */
[----:B------:R-:W-:Y:S05]  /*00a0*/  @P0 EXIT ;  /* 0x000000000000094d */ /* 0x000fea0003800000 */
[----:B-1----:R-:W-:Y:S01]  /*00b0*/  SHF.R.S32.HI R17, RZ, 0x1f, R24 ;  /* 0x0000001fff117819 */ /* 0x002fe20000011418 */
[----:B------:R-:W-:Y:S01]  /*00c0*/  IMAD.MOV.U32 R202, RZ, RZ, 0x20 ;  /* 0x00000020ffca7424 */ /* 0x000fe200078e00ff */
[----:B------:R-:W-:Y:S02]  /*00d0*/  ULDC.64 UR6, c[0x0][0x118] ;  /* 0x0000460000067ab9 */ /* 0x000fe40000000a00 */
[CC--:B------:R-:W-:Y:S02]  /*00e0*/  LEA.HI R16, R17.reuse, R24.reuse, RZ, 0x3 ;  /* 0x0000001811107211 */ /* 0x0c0fe400078f18ff */
[----:B------:R-:W-:Y:S02]  /*00f0*/  LEA.HI R8, R17, R24, RZ, 0x2 ;  /* 0x0000001811087211 */ /* 0x000fe400078f10ff */
[----:B------:R-:W-:Y:S02]  /*0100*/  SHF.R.S32.HI R0, RZ, 0x3, R16 ;  /* 0x00000003ff007819 */ /* 0x000fe40000011410 */
[----:B------:R-:W-:-:S02]  /*0110*/  LOP3.LUT R2, R8, 0xfffffffc, RZ, 0xc0, !PT ;  /* 0xfffffffc08027812 */ /* 0x000fc400078ec0ff */
[----:B------:R-:W-:Y:S01]  /*0120*/  LEA.HI R4, R17, R24, RZ, 0x4 ;  /* 0x0000001811047211 */ /* 0x000fe200078f20ff */
[----:B------:R-:W-:Y:S01]  /*0130*/  IMAD.SHL.U32 R0, R0, 0x40, RZ ;  /* 0x0000004000007824 */ /* 0x000fe200078e00ff */
[----:B------:R-:W-:Y:S01]  /*0140*/  SHF.R.S32.HI R23, RZ, 0x2, R8 ;  /* 0x00000002ff177819 */ /* 0x000fe20000011408 */
[----:B------:R-:W-:Y:S01]  /*0150*/  IMAD.IADD R10, R24, 0x1, -R2 ;  /* 0x00000001180a7824 */ /* 0x000fe200078e0a02 */
[----:B------:R-:W-:Y:S02]  /*0160*/  SHF.R.S32.HI R5, RZ, 0x4, R4 ;  /* 0x00000004ff057819 */ /* 0x000fe40000011404 */
[----:B------:R-:W-:Y:S01]  /*0170*/  LOP3.LUT R0, R0, 0xc0, RZ, 0xc0, !PT ;  /* 0x000000c000007812 */ /* 0x000fe200078ec0ff */
[----:B------:R-:W-:Y:S01]  /*0180*/  IMAD.SHL.U32 R217, R10, 0x8, RZ ;  /* 0x000000080ad97824 */ /* 0x000fe200078e00ff */
[----:B------:R-:W-:Y:S02]  /*0190*/  LEA.HI R3, R4, R5, RZ, 0x1 ;  /* 0x0000000504037211 */ /* 0x000fe400078f08ff */
[----:B------:R-:W-:-:S02]  /*01a0*/  SHF.R.U32.HI R2, RZ, 0x3, R0 ;  /* 0x00000003ff027819 */ /* 0x000fc40000011600 */
[----:B------:R-:W-:Y:S02]  /*01b0*/  LOP3.LUT R0, R0, 0x18, R217, 0xf8, !PT ;  /* 0x0000001800007812 */ /* 0x000fe400078ef8d9 */
[----:B------:R-:W-:Y:S02]  /*01c0*/  LOP3.LUT R3, R3, 0xfffffffe, RZ, 0xc0, !PT ;  /* 0xfffffffe03037812 */ /* 0x000fe400078ec0ff */
[----:B------:R-:W-:Y:S02]  /*01d0*/  LOP3.LUT R7, R0, R2, RZ, 0x3c, !PT ;  /* 0x0000000200077212 */ /* 0x000fe400078e3cff */
[----:B------:R-:W-:Y:S01]  /*01e0*/  LOP3.LUT R0, R4, 0xfffffff0, RZ, 0xc0, !PT ;  /* 0xfffffff004007812 */ /* 0x000fe200078ec0ff */
[----:B------:R-:W-:Y:S01]  /*01f0*/  IMAD.IADD R12, R5, 0x1, -R3 ;  /* 0x00000001050c7824 */ /* 0x000fe200078e0a03 */
[----:B------:R-:W-:Y:S02]  /*0200*/  LOP3.LUT R3, R16, 0xfffffff8, RZ, 0xc0, !PT ;  /* 0xfffffff810037812 */ /* 0x000fe400078ec0ff */
[----:B------:R-:W-:Y:S01]  /*0210*/  LEA.HI R2, R8, R23, RZ, 0x1 ;  /* 0x0000001708027211 */ /* 0x000fe200078f08ff */
[C---:B------:R-:W-:Y:S01]  /*0220*/  IMAD.IADD R0, R24.reuse, 0x1, -R0 ;  /* 0x0000000118007824 */ /* 0x040fe200078e0a00 */
[----:B------:R-:W-:Y:S01]  /*0230*/  LEA.HI R11, R17, R24, RZ, 0x5 ;  /* 0x00000018110b7211 */ /* 0x000fe200078f28ff */
[----:B------:R-:W-:Y:S01]  /*0240*/  IMAD.IADD R3, R24, 0x1, -R3 ;  /* 0x0000000118037824 */ /* 0x000fe200078e0a03 */
[----:B------:R-:W-:-:S02]  /*0250*/  LOP3.LUT R2, R2, 0x7fffffe, RZ, 0xc0, !PT ;  /* 0x07fffffe02027812 */ /* 0x000fc400078ec0ff */
[-C--:B------:R-:W-:Y:S02]  /*0260*/  LEA.HI R6, R0, R0.reuse, RZ, 0x1 ;  /* 0x0000000000067211 */ /* 0x080fe400078f08ff */
[----:B------:R-:W-:Y:S01]  /*0270*/  SHF.R.S32.HI R5, RZ, 0x1f, R0 ;  /* 0x0000001fff057819 */ /* 0x000fe20000011400 */
[----:B------:R-:W-:Y:S01]  /*0280*/  IMAD.IADD R2, R23, 0x1, -R2 ;  /* 0x0000000117027824 */ /* 0x000fe200078e0a02 */
[----:B------:R-:W-:Y:S02]  /*0290*/  LEA.HI R9, R3, R3, RZ, 0x1 ;  /* 0x0000000303097211 */ /* 0x000fe400078f08ff */
[----:B------:R-:W-:Y:S02]  /*02a0*/  SHF.R.S32.HI R203, RZ, 0x5, R11 ;  /* 0x00000005ffcb7819 */ /* 0x000fe4000001140b */
[----:B------:R-:W-:Y:S02]  /*02b0*/  LOP3.LUT R4, R6, 0x7fffffe, RZ, 0xc0, !PT ;  /* 0x07fffffe06047812 */ /* 0x000fe400078ec0ff */
[----:B------:R-:W-:Y:S01]  /*02c0*/  LEA.HI R14, R5, R0, RZ, 0x3 ;  /* 0x00000000050e7211 */ /* 0x000fe200078f18ff */
[----:B------:R-:W-:Y:S01]  /*02d0*/  IMAD R2, R203, 0x8, R2 ;  /* 0x00000008cb027824 */ /* 0x000fe200078e0202 */
[----:B------:R-:W-:Y:S01]  /*02e0*/  LOP3.LUT R5, R9, 0x3fffffe, RZ, 0xc0, !PT ;  /* 0x03fffffe09057812 */ /* 0x000fe200078ec0ff */
[----:B------:R-:W-:Y:S01]  /*02f0*/  IMAD.IADD R13, R0, 0x1, -R4 ;  /* 0x00000001000d7824 */ /* 0x000fe200078e0a04 */
[----:B------:R-:W-:-:S02]  /*0300*/  LEA.HI R0, R10, R10, RZ, 0x1 ;  /* 0x0000000a0a007211 */ /* 0x000fc400078f08ff */
[----:B------:R-:W-:Y:S01]  /*0310*/  SHF.R.S32.HI R4, RZ, 0x1f, R11 ;  /* 0x0000001fff047819 */ /* 0x000fe2000001140b */
[----:B------:R-:W-:Y:S01]  /*0320*/  IMAD.IADD R200, R3, 0x1, -R5 ;  /* 0x0000000103c87824 */ /* 0x000fe200078e0a05 */
[----:B------:R-:W-:Y:S01]  /*0330*/  SHF.R.S32.HI R5, RZ, 0x1f, R8 ;  /* 0x0000001fff057819 */ /* 0x000fe20000011408 */
[----:B------:R-:W-:Y:S01]  /*0340*/  IMAD.U32 R3, R2, 0x20, R7 ;  /* 0x0000002002037824 */ /* 0x000fe200078e0007 */
[C---:B------:R-:W-:Y:S01]  /*0350*/  LOP3.LUT R2, R0.reuse, 0x1ffffffe, RZ, 0xc0, !PT ;  /* 0x1ffffffe00027812 */ /* 0x040fe200078ec0ff */
[----:B------:R-:W-:Y:S01]  /*0360*/  IMAD.SHL.U32 R0, R0, 0x20, RZ ;  /* 0x0000002000007824 */ /* 0x000fe200078e00ff */
[----:B------:R-:W-:Y:S01]  /*0370*/  LOP3.LUT R7, R11, 0xffffffe0, RZ, 0xc0, !PT ;  /* 0xffffffe00b077812 */ /* 0x000fe200078ec0ff */
[----:B------:R-:W-:Y:S01]  /*0380*/  IMAD R200, R12, 0x8, R200 ;  /* 0x000000080cc87824 */ /* 0x000fe200078e02c8 */
[----:B------:R1:W-:Y:S01]  /*0390*/  STL [R1+0x80], R3 ;  /* 0x0000800301007387 */ /* 0x0003e20000100800 */
[----:B------:R-:W-:Y:S02]  /*03a0*/  LEA.HI R4, R4, R203, RZ, 0x2 ;  /* 0x000000cb04047211 */ /* 0x000fe400078f10ff */
[----:B------:R-:W-:Y:S01]  /*03b0*/  LOP3.LUT R0, R0, 0xffffffc0, RZ, 0xc0, !PT ;  /* 0xffffffc000007812 */ /* 0x000fe200078ec0ff */
[----:B------:R-:W-:Y:S01]  /*03c0*/  IMAD.IADD R22, R24, 0x1, -R7 ;  /* 0x0000000118167824 */ /* 0x000fe200078e0a07 */
[----:B------:R-:W-:-:S02]  /*03d0*/  SHF.R.S32.HI R8, RZ, 0x1, R6 ;  /* 0x00000001ff087819 */ /* 0x000fc40000011406 */
[----:B------:R-:W-:Y:S01]  /*03e0*/  SHF.R.S32.HI R7, RZ, 0x1f, R6 ;  /* 0x0000001fff077819 */ /* 0x000fe20000011406 */
[----:B-1----:R-:W-:Y:S01]  /*03f0*/  IMAD.IADD R3, R10, 0x1, -R2 ;  /* 0x000000010a037824 */ /* 0x002fe200078e0a02 */
[----:B------:R-:W-:-:S03]  /*0400*/  LEA.HI R2, R5, R23, RZ, 0x3 ;  /* 0x0000001705027211 */ /* 0x000fc600078f18ff */
[----:B------:R-:W-:Y:S01]  /*0410*/  IMAD R15, R3, 0x8, R0 ;  /* 0x00000008030f7824 */ /* 0x000fe200078e0200 */
[----:B------:R-:W-:Y:S02]  /*0420*/  LOP3.LUT R0, R2, 0xfffffff8, RZ, 0xc0, !PT ;  /* 0xfffffff802007812 */ /* 0x000fe400078ec0ff */
[----:B------:R-:W-:Y:S02]  /*0430*/  SHF.R.S32.HI R2, RZ, 0x1f, R22 ;  /* 0x0000001fff027819 */ /* 0x000fe40000011416 */
[----:B------:R-:W-:Y:S01]  /*0440*/  LOP3.LUT R3, R4, 0xffffffc, RZ, 0xc0, !PT ;  /* 0x0ffffffc04037812 */ /* 0x000fe200078ec0ff */
[----:B------:R-:W-:Y:S01]  /*0450*/  IMAD.IADD R4, R23, 0x1, -R0 ;  /* 0x0000000117047824 */ /* 0x000fe200078e0a00 */
[----:B------:R-:W-:Y:S02]  /*0460*/  LEA.HI R11, R2, R22, RZ, 0x2 ;  /* 0x00000016020b7211 */ /* 0x000fe400078f10ff */
[----:B------:R-:W-:Y:S01]  /*0470*/  SHF.R.S32.HI R0, RZ, 0x1, R9 ;  /* 0x00000001ff007819 */ /* 0x000fe20000011409 */
[C---:B------:R-:W-:Y:S01]  /*0480*/  IMAD.IADD R3, R203.reuse, 0x1, -R3 ;  /* 0x00000001cb037824 */ /* 0x040fe200078e0a03 */
[----:B------:R-:W-:Y:S01]  /*0490*/  SHF.R.S32.HI R2, RZ, 0x2, R11 ;  /* 0x00000002ff027819 */ /* 0x000fe2000001140b */
[----:B------:R-:W-:Y:S01]  /*04a0*/  IMAD.SHL.U32 R203, R203, 0x200, RZ ;  /* 0x00000200cbcb7824 */ /* 0x000fe200078e00ff */
[----:B------:R-:W-:-:S02]  /*04b0*/  LEA.HI R6, R4, R4, RZ, 0x1 ;  /* 0x0000000404067211 */ /* 0x000fc400078f08ff */
[C---:B------:R-:W-:Y:S01]  /*04c0*/  LOP3.LUT P2, RZ, R0.reuse, 0x2, RZ, 0xc0, !PT ;  /* 0x0000000200ff7812 */ /* 0x040fe2000784c0ff */
[----:B------:R-:W-:Y:S01]  /*04d0*/  IMAD.SHL.U32 R0, R0, 0x40, RZ ;  /* 0x0000004000007824 */ /* 0x000fe200078e00ff */
[----:B------:R-:W-:Y:S01]  /*04e0*/  LOP3.LUT R5, R6, 0x3fffffe, RZ, 0xc0, !PT ;  /* 0x03fffffe06057812 */ /* 0x000fe200078ec0ff */
[----:B------:R-:W-:Y:S01]  /*04f0*/  IMAD R21, R3, 0x10, R2 ;  /* 0x0000001003157824 */ /* 0x000fe200078e0202 */
[----:B------:R-:W-:Y:S01]  /*0500*/  LEA.HI R2, R7, R8, RZ, 0x2 ;  /* 0x0000000807027211 */ /* 0x000fe200078f10ff */
[----:B------:R-:W-:Y:S01]  /*0510*/  IMAD R7, R10, 0x2, R203 ;  /* 0x000000020a077824 */ /* 0x000fe200078e02cb */
[----:B------:R-:W-:Y:S01]  /*0520*/  LOP3.LUT R0, R0, 0xc0, RZ, 0xc0, !PT ;  /* 0x000000c000007812 */ /* 0x000fe200078ec0ff */
[----:B------:R-:W-:Y:S01]  /*0530*/  IMAD.IADD R5, R4, 0x1, -R5 ;  /* 0x0000000104057824 */ /* 0x000fe200078e0a05 */
[----:B------:R-:W-:Y:S01]  /*0540*/  LOP3.LUT R2, R2, 0xfffffffc, RZ, 0xc0, !PT ;  /* 0xfffffffc02027812 */ /* 0x000fe200078ec0ff */
[----:B------:R-:W-:Y:S01]  /*0550*/  STL [R1+0x88], R21 ;  /* 0x0000881501007387 */ /* 0x000fe20000100800 */
[----:B------:R-:W-:-:S02]  /*0560*/  LOP3.LUT R4, R0, 0x8, R16, 0xf8, !PT ;  /* 0x0000000800047812 */ /* 0x000fc400078ef810 */
[----:B------:R-:W-:Y:S01]  /*0570*/  SHF.R.U32.HI R3, RZ, 0x3, R0 ;  /* 0x00000003ff037819 */ /* 0x000fe20000011600 */
[----:B------:R-:W-:Y:S01]  /*0580*/  IMAD.IADD R2, R8, 0x1, -R2 ;  /* 0x0000000108027824 */ /* 0x000fe200078e0a02 */
[----:B------:R-:W-:Y:S01]  /*0590*/  SHF.R.S32.HI R0, RZ, 0x1, R6 ;  /* 0x00000001ff007819 */ /* 0x000fe20000011406 */
[----:B------:R-:W-:Y:S01]  /*05a0*/  IMAD R6, R5, 0x20, R7 ;  /* 0x0000002005067824 */ /* 0x000fe200078e0207 */
[----:B------:R-:W-:Y:S01]  /*05b0*/  LOP3.LUT R8, R4, R3, RZ, 0x3c, !PT ;  /* 0x0000000304087212 */ /* 0x000fe200078e3cff */
[----:B------:R-:W-:Y:S01]  /*05c0*/  IMAD.SHL.U32 R5, R14, 0x20, RZ ;  /* 0x000000200e057824 */ /* 0x000fe200078e00ff */
[C---:B------:R-:W-:Y:S01]  /*05d0*/  LOP3.LUT R4, R0.reuse, 0x1, RZ, 0xc0, !PT ;  /* 0x0000000100047812 */ /* 0x040fe200078ec0ff */
[----:B------:R-:W-:Y:S01]  /*05e0*/  IMAD.SHL.U32 R3, R0, 0x40, RZ ;  /* 0x0000004000037824 */ /* 0x000fe200078e00ff */
[C---:B------:R-:W-:Y:S01]  /*05f0*/  LOP3.LUT P3, RZ, R2.reuse, 0x2, RZ, 0xc0, !PT ;  /* 0x0000000202ff7812 */ /* 0x040fe2000786c0ff */
[----:B------:R-:W-:Y:S01]  /*0600*/  IMAD.SHL.U32 R2, R2, 0x40, RZ ;  /* 0x0000004002027824 */ /* 0x000fe200078e00ff */
[----:B------:R-:W-:Y:S01]  /*0610*/  ISETP.NE.U32.AND P1, PT, R4, 0x1, PT ;  /* 0x000000010400780c */ /* 0x000fe20003f25070 */
[----:B------:R-:W-:Y:S01]  /*0620*/  IMAD.SHL.U32 R7, R12, 0x8, RZ ;  /* 0x000000080c077824 */ /* 0x000fe200078e00ff */
[----:B------:R-:W-:Y:S01]  /*0630*/  LOP3.LUT R3, R3, 0xc0, RZ, 0xc0, !PT ;  /* 0x000000c003037812 */ /* 0x000fe200078ec0ff */
[----:B------:R-:W-:Y:S01]  /*0640*/  IMAD.U32 R200, R200, 0x20, R8 ;  /* 0x00000020c8c87824 */ /* 0x000fe200078e0008 */
[----:B------:R-:W-:-:S02]  /*0650*/  LOP3.LUT P0, RZ, R0, 0x2, RZ, 0xc0, !PT ;  /* 0x0000000200ff7812 */ /* 0x000fc4000780c0ff */
[----:B------:R-:W-:Y:S02]  /*0660*/  LEA.HI R3, R3, R3, RZ, 0x1d ;  /* 0x0000000303037211 */ /* 0x000fe400078fe8ff */
[----:B------:R-:W-:Y:S02]  /*0670*/  LOP3.LUT R0, R5, 0xffffff00, RZ, 0xc0, !PT ;  /* 0xffffff0005007812 */ /* 0x000fe400078ec0ff */
[----:B------:R-:W-:Y:S01]  /*0680*/  LOP3.LUT R2, R2, 0xc0, RZ, 0xc0, !PT ;  /* 0x000000c002027812 */ /* 0x000fe200078ec0ff */
[----:B------:R-:W-:Y:S01]  /*0690*/  IMAD.IADD R3, R3, 0x1, R6 ;  /* 0x0000000103037824 */ /* 0x000fe200078e0206 */
[----:B------:R-:W-:Y:S01]  /*06a0*/  LEA R200, R200, 0x3100, 0x1 ;  /* 0x00003100c8c87811 */ /* 0x000fe200078e08ff */
[----:B------:R-:W-:Y:S01]  /*06b0*/  IMAD.IADD R203, R0, 0x1, R203 ;  /* 0x0000000100cb7824 */ /* 0x000fe200078e02cb */
[----:B------:R-:W-:Y:S01]  /*06c0*/  LOP3.LUT R4, R2, 0x8, R7, 0xf8, !PT ;  /* 0x0000000802047812 */ /* 0x000fe200078ef807 */
[----:B------:R-:W-:Y:S01]  /*06d0*/  IMAD.SHL.U32 R20, R3, 0x2, RZ ;  /* 0x0000000203147824 */ /* 0x000fe200078e00ff */
[----:B------:R-:W-:Y:S01]  /*06e0*/  SHF.R.U32.HI R201, RZ, 0x3, R2 ;  /* 0x00000003ffc97819 */ /* 0x000fe20000011602 */
[----:B------:R-:W-:Y:S01]  /*06f0*/  IMAD R2, R13, 0x20, R0 ;  /* 0x000000200d027824 */ /* 0x000fe200078e0200 */
[----:B------:R-:W-:Y:S01]  /*0700*/  IADD3 R3, R217, 0x20, RZ ;  /* 0x00000020d9037810 */ /* 0x000fe20007ffe0ff */
[----:B------:R-:W-:Y:S01]  /*0710*/  IMAD R203, R13, 0x20, R203 ;  /* 0x000000200dcb7824 */ /* 0x000fe200078e02cb */
[C---:B------:R-:W-:Y:S01]  /*0720*/  IADD3 R0, R20.reuse, 0x80, RZ ;  /* 0x0000008014007810 */ /* 0x040fe20007ffe0ff */
[----:B------:R-:W-:Y:S01]  /*0730*/  STL [R1+0x6c], R20 ;  /* 0x00006c1401007387 */ /* 0x000fe20000100800 */
[----:B------:R-:W-:-:S02]  /*0740*/  IADD3 R19, R20, 0x70, RZ ;  /* 0x0000007014137810 */ /* 0x000fc40007ffe0ff */
[----:B------:R-:W-:Y:S01]  /*0750*/  LOP3.LUT R201, R4, R201, RZ, 0x3c, !PT ;  /* 0x000000c904c97212 */ /* 0x000fe200078e3cff */
[----:B------:R-:W-:Y:S01]  /*0760*/  STL [R1+0x7c], R18 ;  /* 0x00007c1201007387 */ /* 0x000fe20000100800 */
[----:B------:R-:W-:Y:S01]  /*0770*/  @P1 IADD3 R19, R0, 0x10, RZ ;  /* 0x0000001000131810 */ /* 0x000fe20007ffe0ff */
[----:B------:R-:W-:Y:S01]  /*0780*/  IMAD R0, R10, 0x20, R23 ;  /* 0x000000200a007824 */ /* 0x000fe200078e0217 */
[----:B------:R-:W-:Y:S01]  /*0790*/  SHF.R.S32.HI R3, RZ, 0x1f, R3 ;  /* 0x0000001fff037819 */ /* 0x000fe20000011403 */
[C---:B------:R-:W-:Y:S01]  /*07a0*/  IMAD.IADD R203, R201.reuse, 0x1, R203 ;  /* 0x00000001c9cb7824 */ /* 0x040fe200078e02cb */
[----:B------:R-:W-:Y:S01]  /*07b0*/  IADD3 R205, R200, 0x20, RZ ;  /* 0x00000020c8cd7810 */ /* 0x000fe20007ffe0ff */
[----:B------:R-:W-:Y:S01]  /*07c0*/  STL [R1+0x70], R19 ;  /* 0x0000701301007387 */ /* 0x000fe20000100800 */
[----:B------:R-:W-:Y:S01]  /*07d0*/  IMAD.IADD R201, R201, 0x1, R2 ;  /* 0x00000001c9c97824 */ /* 0x000fe200078e0202 */
[----:B------:R-:W-:Y:S01]  /*07e0*/  LEA.HI R2, R17, R24, RZ, 0x7 ;  /* 0x0000001811027211 */ /* 0x000fe200078f38ff */
[----:B------:R-:W-:Y:S01]  /*07f0*/  IMAD.IADD R3, R21, 0x1, R15 ;  /* 0x0000000115037824 */ /* 0x000fe200078e020f */
[----:B------:R1:W-:Y:S01]  /*0800*/  STL [R1+0x18], R0 ;  /* 0x0000180001007387 */ /* 0x0003e20000100800 */
[----:B------:R-:W-:-:S02]  /*0810*/  LEA R203, R203, 0x6100, 0x1 ;  /* 0x00006100cbcb7811 */ /* 0x000fc400078e08ff */
[----:B------:R-:W-:Y:S01]  /*0820*/  SHF.R.S32.HI R2, RZ, 0x7, R2 ;  /* 0x00000007ff027819 */ /* 0x000fe20000011402 */
[----:B------:R-:W-:Y:S01]  /*0830*/  STL [R1+0x68], R3 ;  /* 0x0000680301007387 */ /* 0x000fe20000100800 */
[----:B------:R-:W-:Y:S02]  /*0840*/  IADD3 R2, R217, 0x40, RZ ;  /* 0x00000040d9027810 */ /* 0x000fe40007ffe0ff */
[----:B------:R-:W-:Y:S02]  /*0850*/  LEA R201, R201, 0x100, 0x1 ;  /* 0x00000100c9c97811 */ /* 0x000fe400078e08ff */
[----:B------:R-:W-:Y:S02]  /*0860*/  SHF.R.S32.HI R2, RZ, 0x1f, R2 ;  /* 0x0000001fff027819 */ /* 0x000fe40000011402 */
[C---:B------:R-:W-:Y:S02]  /*0870*/  SEL R2, R202.reuse, 0xffffffe0, !P0 ;  /* 0xffffffe0ca027807 */ /* 0x040fe40004000000 */
[----:B------:R-:W-:-:S02]  /*0880*/  SEL R202, R202, 0xffffffe0, !P3 ;  /* 0xffffffe0caca7807 */ /* 0x000fc40005800000 */
[----:B------:R-:W-:Y:S02]  /*0890*/  @P2 IADD3 R205, R200, -0x20, RZ ;  /* 0xffffffe0c8cd2810 */ /* 0x000fe40007ffe0ff */
[----:B------:R-:W-:Y:S01]  /*08a0*/  SHF.R.S32.HI R4, RZ, 0x1f, R217 ;  /* 0x0000001fff047819 */ /* 0x000fe200000114d9 */
[----:B------:R-:W-:Y:S01]  /*08b0*/  IMAD.IADD R204, R203, 0x1, R202 ;  /* 0x00000001cbcc7824 */ /* 0x000fe200078e02ca */
[C---:B------:R-:W-:Y:S01]  /*08c0*/  IADD3 R216, R205.reuse, 0x400, RZ ;  /* 0x00000400cdd87810 */ /* 0x040fe20007ffe0ff */
[----:B------:R-:W-:Y:S01]  /*08d0*/  IMAD.IADD R202, R202, 0x1, R201 ;  /* 0x00000001caca7824 */ /* 0x000fe200078e02c9 */
[C---:B------:R-:W-:Y:S02]  /*08e0*/  IADD3 R215, R205.reuse, 0x800, RZ ;  /* 0x00000800cdd77810 */ /* 0x040fe40007ffe0ff */
[----:B------:R-:W-:Y:S02]  /*08f0*/  IADD3 R214, R205, 0xc00, RZ ;  /* 0x00000c00cdd67810 */ /* 0x000fe40007ffe0ff */
[----:B-1----:R-:W-:-:S02]  /*0900*/  LOP3.LUT R0, R11, 0x7ffffffc, RZ, 0xc0, !PT ;  /* 0x7ffffffc0b007812 */ /* 0x002fc400078ec0ff */
[C---:B------:R-:W-:Y:S02]  /*0910*/  IADD3 R213, R205.reuse, 0x1000, RZ ;  /* 0x00001000cdd57810 */ /* 0x040fe40007ffe0ff */
[C---:B------:R-:W-:Y:S01]  /*0920*/  IADD3 R212, R205.reuse, 0x1400, RZ ;  /* 0x00001400cdd47810 */ /* 0x040fe20007ffe0ff */
[----:B------:R-:W-:Y:S01]  /*0930*/  IMAD.IADD R0, R22, 0x1, -R0 ;  /* 0x0000000116007824 */ /* 0x000fe200078e0a00 */
[C---:B------:R-:W-:Y:S02]  /*0940*/  IADD3 R211, R205.reuse, 0x1800, RZ ;  /* 0x00001800cdd37810 */ /* 0x040fe40007ffe0ff */
[C---:B------:R-:W-:Y:S01]  /*0950*/  IADD3 R210, R205.reuse, 0x1c00, RZ ;  /* 0x00001c00cdd27810 */ /* 0x040fe20007ffe0ff */
[----:B------:R-:W-:Y:S01]  /*0960*/  IMAD.SHL.U32 R0, R0, 0x2, RZ ;  /* 0x0000000200007824 */ /* 0x000fe200078e00ff */
[C---:B------:R-:W-:Y:S02]  /*0970*/  IADD3 R209, R205.reuse, 0x2000, RZ ;  /* 0x00002000cdd17810 */ /* 0x040fe40007ffe0ff */
[----:B------:R-:W-:-:S02]  /*0980*/  IADD3 R208, R205, 0x2400, RZ ;  /* 0x00002400cdd07810 */ /* 0x000fc40007ffe0ff */
[----:B------:R1:W-:Y:S01]  /*0990*/  STL [R1+0x64], R0 ;  /* 0x0000640001007387 */ /* 0x0003e20000100800 */
[C---:B------:R-:W-:Y:S02]  /*09a0*/  IADD3 R207, R205.reuse, 0x2800, RZ ;  /* 0x00002800cdcf7810 */ /* 0x040fe40007ffe0ff */
[----:B------:R-:W-:Y:S01]  /*09b0*/  IADD3 R206, R205, 0x2c00, RZ ;  /* 0x00002c00cdce7810 */ /* 0x000fe20007ffe0ff */
[----:B-1----:R-:W-:-:S05]  /*09c0*/  IMAD.IADD R0, R20, 0x1, R2 ;  /* 0x0000000114007824 */ /* 0x002fca00078e0202 */
[----:B------:R1:W-:Y:S02]  /*09d0*/  STL [R1+0x78], R0 ;  /* 0x0000780001007387 */ /* 0x0003e40000100800 */
[----:B-1----:R-:W-:-:S05]  /*09e0*/  IMAD.IADD R0, R2, 0x1, R19 ;  /* 0x0000000102007824 */ /* 0x002fca00078e0213 */
[----:B------:R1:W-:Y:S02]  /*09f0*/  STL [R1+0x74], R0 ;  /* 0x0000740001007387 */ /* 0x0003e40000100800 */
.L_x_664:
[----:B------:R-:W2:Y:S01]  /*0a00*/  LDL R4, [R1+0x7c] ;  /* 0x00007c0001047983 */ /* 0x000ea20000100800 */
[----:B-1----:R-:W-:Y:S01]  /*0a10*/  IMAD.MOV.U32 R0, RZ, RZ, c[0x0][0x560] ;  /* 0x00015800ff007624 */ /* 0x002fe200078e00ff */
[----:B------:R-:W-:Y:S01]  /*0a20*/  YIELD ;  /* 0x0000000000007946 */ /* 0x000fe20003800000 */
[----:B------:R-:W-:Y:S03]  /*0a30*/  BSSY B0, `(.L_x_591) ;  /* 0x0000016000007945 */ /* 0x000fe60003800000 */
[----:B------:R-:W-:-:S13]  /*0a40*/  ISETP.NE.AND P0, PT, R0, 0x1, PT ;  /* 0x000000010000780c */ /* 0x000fda0003f05270 */
[----:B--2---:R-:W-:Y:S01]  /*0a50*/  @P0 IMAD.HI.U32 R0, R4, c[0x0][0x564], RZ ;  /* 0x0001590004000a27 */ /* 0x004fe200078e00ff */
[----:B------:R-:W-:-:S04]  /*0a60*/  MOV R3, R4 ;  /* 0x0000000400037202 */ /* 0x000fc80000000f00 */
[----:B------:R-:W-:-:S04]  /*0a70*/  @P0 SHF.R.U32.HI R3, RZ, c[0x0][0x568], R0 ;  /* 0x00015a00ff030a19 */ /* 0x000fc80000011600 */
[----:B------:R-:W-:Y:S01]  /*0a80*/  ISETP.GE.AND P0, PT, R3, c[0x0][0x578], PT ;  /* 0x00015e0003007a0c */ /* 0x000fe20003f06270 */
[----:B------:R-:W-:-:S04]  /*0a90*/  IMAD.MOV R2, RZ, RZ, -R3 ;  /* 0x000000ffff027224 */ /* 0x000fc800078e0a03 */
[----:B------:R-:W-:-:S08]  /*0aa0*/  IMAD R2, R2, c[0x0][0x560], R4 ;  /* 0x0001580002027a24 */ /* 0x000fd000078e0204 */
[----:B------:R-:W-:Y:S05]  /*0ab0*/  @!P0 BRA `(.L_x_592) ;  /* 0x0000007000008947 */ /* 0x000fea0003800000 */
[----:B------:R-:W-:-:S04]  /*0ac0*/  MOV R0, c[0x0][0x56c] ;  /* 0x00015b0000007a02 */ /* 0x000fc80000000f00 */
[----:B------:R-:W-:Y:S02]  /*0ad0*/  ISETP.NE.AND P0, PT, R0, 0x1, PT ;  /* 0x000000010000780c */ /* 0x000fe40003f05270 */
[----:B------:R-:W-:-:S11]  /*0ae0*/  MOV R0, R2 ;  /* 0x0000000200007202 */ /* 0x000fd60000000f00 */
[----:B------:R-:W-:-:S05]  /*0af0*/  @P0 IMAD.HI.U32 R4, R2, c[0x0][0x570], RZ ;  /* 0x00015c0002040a27 */ /* 0x000fca00078e00ff */
[----:B------:R-:W-:-:S05]  /*0b00*/  @P0 SHF.R.U32.HI R0, RZ, c[0x0][0x574], R4 ;  /* 0x00015d00ff000a19 */ /* 0x000fca0000011604 */
[----:B------:R-:W-:Y:S01]  /*0b10*/  IMAD R4, R0, c[0x0][0x56c], RZ ;  /* 0x00015b0000047a24 */ /* 0x000fe200078e02ff */
[----:B------:R-:W-:Y:S05]  /*0b20*/  BRA `(.L_x_593) ;  /* 0x0000006000007947 */ /* 0x000fea0003800000 */
.L_x_592:
[----:B------:R-:W-:-:S04]  /*0b30*/  MOV R0, c[0x0][0x554] ;  /* 0x0001550000007a02 */ /* 0x000fc80000000f00 */
[----:B------:R-:W-:Y:S02]  /*0b40*/  ISETP.NE.AND P0, PT, R0, 0x1, PT ;  /* 0x000000010000780c */ /* 0x000fe40003f05270 */
[----:B------:R-:W-:-:S11]  /*0b50*/  MOV R0, R2 ;  /* 0x0000000200007202 */ /* 0x000fd60000000f00 */
[----:B------:R-:W-:-:S05]  /*0b60*/  @P0 IMAD.HI.U32 R4, R2, c[0x0][0x558], RZ ;  /* 0x0001560002040a27 */ /* 0x000fca00078e00ff */
[----:B------:R-:W-:-:S05]  /*0b70*/  @P0 SHF.R.U32.HI R0, RZ, c[0x0][0x55c], R4 ;  /* 0x00015700ff000a19 */ /* 0x000fca0000011604 */
[----:B------:R-:W-:Y:S02]  /*0b80*/  IMAD R4, R0, c[0x0][0x554], RZ ;  /* 0x0001550000047a24 */ /* 0x000fe400078e02ff */
.L_x_593:
[----:B------:R-:W-:Y:S05]  /*0b90*/  BSYNC B0 ;  /* 0x0000000000007941 */ /* 0x000fea0003800000 */
.L_x_591:
[----:B------:R-:W-:Y:S01]  /*0ba0*/  IMAD.MOV.U32 R5, RZ, RZ, c[0x0][0x548] ;  /* 0x00015200ff057624 */ /* 0x000fe200078e00ff */
[----:B------:R-:W-:Y:S01]  /*0bb0*/  ISETP.NE.U32.AND P0, PT, RZ, c[0x0][0x370], PT ;  /* 0x0000dc00ff007a0c */ /* 0x000fe20003f05070 */
[----:B------:R-:W-:Y:S02]  /*0bc0*/  IMAD.IADD R2, R2, 0x1, -R4 ;  /* 0x0000000102027824 */ /* 0x000fe400078e0a04 */
[----:B------:R-:W-:Y:S01]  /*0bd0*/  IMAD.MOV.U32 R6, RZ, RZ, RZ ;  /* 0x000000ffff067224 */ /* 0x000fe200078e00ff */
[----:B------:R-:W-:Y:S01]  /*0be0*/  ISETP.NE.AND P1, PT, R5, 0x1, PT ;  /* 0x000000010500780c */ /* 0x000fe20003f25270 */
[----:B------:R-:W-:Y:S01]  /*0bf0*/  IMAD R2, R3, c[0x0][0x554], R2 ;  /* 0x0001550003027a24 */ /* 0x000fe200078e0202 */
[----:B------:R-:W-:-:S04]  /*0c00*/  ISETP.NE.AND.EX P0, PT, RZ, c[0x0][0x374], PT, P0 ;  /* 0x0000dd00ff007a0c */ /* 0x000fc80003f05300 */
[----:B------:R-:W-:-:S07]  /*0c10*/  MOV R8, R2 ;  /* 0x0000000200087202 */ /* 0x000fce0000000f00 */
[----:B------:R-:W-:-:S04]  /*0c20*/  @P1 IMAD.HI.U32 R3, R2, c[0x0][0x54c], RZ ;  /* 0x0001530002031a27 */ /* 0x000fc800078e00ff */
[----:B------:R-:W-:Y:S01]  /*0c30*/  @P0 IMAD.MOV.U32 R4, RZ, RZ, 0x4 ;  /* 0x00000004ff040424 */ /* 0x000fe200078e00ff */
[----:B------:R-:W-:-:S05]  /*0c40*/  @P1 SHF.R.U32.HI R8, RZ, c[0x0][0x550], R3 ;  /* 0x00015400ff081a19 */ /* 0x000fca0000011603 */
[----:B------:R-:W-:Y:S01]  /*0c50*/  @P0 IMAD.WIDE R4, R8, R4, c[0x0][0x370] ;  /* 0x0000dc0008040625 */ /* 0x000fe200078e0204 */
[----:B------:R-:W-:Y:S01]  /*0c60*/  LOP3.LUT R0, R0, 0x1ffffff, RZ, 0x3c, !PT ;  /* 0x01ffffff00007812 */ /* 0x000fe200078e3cff */
[----:B------:R-:W-:Y:S04]  /*0c70*/  STL [R1+0x5c], R8 ;  /* 0x00005c0801007387 */ /* 0x000fe80000100800 */
[----:B------:R1:W2:Y:S01]  /*0c80*/  @P0 LDG.E R6, [R4.64] ;  /* 0x0000000604060981 */ /* 0x0002a2000c1e1900 */
[----:B------:R-:W-:Y:S01]  /*0c90*/  MOV R3, c[0x0][0x2c4] ;  /* 0x0000b10000037a02 */ /* 0x000fe20000000f00 */
[----:B------:R-:W-:Y:S01]  /*0ca0*/  CS2R R94, SRZ ;  /* 0x00000000005e7805 */ /* 0x000fe2000001ff00 */
[----:B------:R-:W-:Y:S01]  /*0cb0*/  IADD3 R0, R0, c[0x0][0x53c], RZ ;  /* 0x00014f0000007a10 */ /* 0x000fe20007ffe0ff */
[----:B------:R-:W-:Y:S01]  /*0cc0*/  CS2R R92, SRZ ;  /* 0x00000000005c7805 */ /* 0x000fe2000001ff00 */
[----:B------:R-:W-:Y:S01]  /*0cd0*/  ISETP.NE.AND P5, PT, R3, 0x1, PT ;  /* 0x000000010300780c */ /* 0x000fe20003fa5270 */
[----:B------:R-:W-:Y:S01]  /*0ce0*/  CS2R R98, SRZ ;  /* 0x0000000000627805 */ /* 0x000fe2000001ff00 */
[----:B------:R-:W-:Y:S01]  /*0cf0*/  MOV R3, c[0x0][0x2ac] ;  /* 0x0000ab0000037a02 */ /* 0x000fe20000000f00 */
[----:B------:R-:W-:Y:S01]  /*0d00*/  IMAD.SHL.U32 R48, R0, 0x80, RZ ;  /* 0x0000008000307824 */ /* 0x000fe200078e00ff */
[----:B------:R-:W-:Y:S01]  /*0d10*/  CS2R R96, SRZ ;  /* 0x0000000000607805 */ /* 0x000fe2000001ff00 */
[----:B------:R-:W-:Y:S01]  /*0d20*/  IMAD.MOV.U32 R90, RZ, RZ, RZ ;  /* 0x000000ffff5a7224 */ /* 0x000fe200078e00ff */
[----:B------:R-:W-:Y:S01]  /*0d30*/  CS2R R88, SRZ ;  /* 0x0000000000587805 */ /* 0x000fe2000001ff00 */
[----:B------:R-:W-:Y:S01]  /*0d40*/  CS2R R86, SRZ ;  /* 0x0000000000567805 */ /* 0x000fe2000001ff00 */
[----:B------:R-:W-:Y:S01]  /*0d50*/  IADD3 R0, R48, 0x7f, RZ ;  /* 0x0000007f30007810 */ /* 0x000fe20007ffe0ff */
[----:B------:R-:W-:Y:S01]  /*0d60*/  STL [R1+0x58], R48 ;  /* 0x0000583001007387 */ /* 0x000fe20000100800 */
[----:B------:R-:W-:Y:S01]  /*0d70*/  CS2R R84, SRZ ;  /* 0x0000000000547805 */ /* 0x000fe2000001ff00 */
[----:B------:R-:W-:Y:S01]  /*0d80*/  IMAD.MOV.U32 R9, RZ, RZ, RZ ;  /* 0x000000ffff097224 */ /* 0x000fe200078e00ff */
[----:B------:R-:W-:Y:S01]  /*0d90*/  MOV R78, RZ ;  /* 0x000000ff004e7202 */ /* 0x000fe20000000f00 */
[----:B------:R-:W-:Y:S01]  /*0da0*/  CS2R R10, SRZ ;  /* 0x00000000000a7805 */ /* 0x000fe2000001ff00 */
[----:B------:R-:W-:Y:S01]  /*0db0*/  IMAD.MOV.U32 R76, RZ, RZ, RZ ;  /* 0x000000ffff4c7224 */ /* 0x000fe200078e00ff */
[----:B------:R-:W-:Y:S01]  /*0dc0*/  CS2R R12, SRZ ;  /* 0x00000000000c7805 */ /* 0x000fe2000001ff00 */
[----:B------:R-:W-:Y:S01]  /*0dd0*/  IMAD.MOV.U32 R82, RZ, RZ, RZ ;  /* 0x000000ffff527224 */ /* 0x000fe200078e00ff */
[----:B------:R-:W-:Y:S01]  /*0de0*/  MOV R80, RZ ;  /* 0x000000ff00507202 */ /* 0x000fe20000000f00 */
[----:B------:R-:W-:Y:S01]  /*0df0*/  IMAD.MOV.U32 R74, RZ, RZ, RZ ;  /* 0x000000ffff4a7224 */ /* 0x000fe200078e00ff */
[----:B------:R-:W-:Y:S01]  /*0e00*/  CS2R R14, SRZ ;  /* 0x00000000000e7805 */ /* 0x000fe2000001ff00 */
[----:B-1----:R-:W-:Y:S01]  /*0e10*/  IMAD.MOV.U32 R5, RZ, RZ, 0x40 ;  /* 0x00000040ff057424 */ /* 0x002fe200078e00ff */
[----:B------:R-:W-:Y:S01]  /*0e20*/  MOV R70, RZ ;  /* 0x000000ff00467202 */ /* 0x000fe20000000f00 */
[----:B------:R-:W-:Y:S01]  /*0e30*/  @P5 IMAD.HI.U32 R4, R0, c[0x0][0x2c8], RZ ;  /* 0x0000b20000045a27 */ /* 0x000fe200078e00ff */
[----:B------:R-:W-:Y:S01]  /*0e40*/  CS2R R16, SRZ ;  /* 0x0000000000107805 */ /* 0x000fe2000001ff00 */
[----:B------:R-:W-:Y:S01]  /*0e50*/  CS2R R18, SRZ ;  /* 0x0000000000127805 */ /* 0x000fe2000001ff00 */
[----:B------:R-:W-:Y:S01]  /*0e60*/  IADD3 R5, R5, -c[0x0][0x168], RZ ;  /* 0x80005a0005057a10 */ /* 0x000fe20007ffe0ff */
[----:B------:R-:W-:Y:S01]  /*0e70*/  IMAD.MOV.U32 R72, RZ, RZ, RZ ;  /* 0x000000ffff487224 */ /* 0x000fe200078e00ff */
[----:B------:R-:W-:Y:S01]  /*0e80*/  @P5 SHF.R.U32.HI R0, RZ, c[0x0][0x2cc], R4 ;  /* 0x0000b300ff005a19 */ /* 0x000fe20000011604 */
[----:B------:R-:W-:Y:S01]  /*0e90*/  IMAD.MOV.U32 R68, RZ, RZ, RZ ;  /* 0x000000ffff447224 */ /* 0x000fe200078e00ff */
[----:B------:R-:W-:Y:S01]  /*0ea0*/  MOV R164, RZ ;  /* 0x000000ff00a47202 */ /* 0x000fe20000000f00 */
[----:B------:R-:W-:Y:S01]  /*0eb0*/  IMAD.MOV.U32 R166, RZ, RZ, RZ ;  /* 0x000000ffffa67224 */ /* 0x000fe200078e00ff */
[----:B------:R-:W-:Y:S01]  /*0ec0*/  CS2R R20, SRZ ;  /* 0x0000000000147805 */ /* 0x000fe2000001ff00 */
[----:B------:R-:W-:Y:S01]  /*0ed0*/  IMAD.MOV.U32 R170, RZ, RZ, RZ ;  /* 0x000000ffffaa7224 */ /* 0x000fe200078e00ff */
[----:B------:R-:W-:Y:S01]  /*0ee0*/  MOV R162, RZ ;  /* 0x000000ff00a27202 */ /* 0x000fe20000000f00 */
[----:B------:R-:W-:Y:S01]  /*0ef0*/  IMAD.MOV.U32 R168, RZ, RZ, RZ ;  /* 0x000000ffffa87224 */ /* 0x000fe200078e00ff */
[----:B------:R-:W-:Y:S01]  /*0f00*/  CS2R R22, SRZ ;  /* 0x0000000000167805 */ /* 0x000fe2000001ff00 */
        /* <DEDUP_REMOVED lines=39> */
[----:B--2---:R1:W-:Y:S02]  /*1180*/  STL [R1+0x38], R6 ;  /* 0x0000380601007387 */ /* 0x0043e40000100800 */
[----:B-1----:R-:W-:-:S02]  /*1190*/  IMAD R6, R3, c[0x0][0x1d0], RZ ;  /* 0x0000740003067a24 */ /* 0x002fc400078e02ff */
[----:B------:R-:W-:-:S03]  /*11a0*/  IMAD R3, R3, c[0x0][0x1d0], R5 ;  /* 0x0000740003037a24 */ /* 0x000fc600078e0205 */
[----:B------:R-:W-:Y:S01]  /*11b0*/  IADD3 R5, R6, 0x3f, RZ ;  /* 0x0000003f06057810 */ /* 0x000fe20007ffe0ff */
[----:B------:R-:W-:-:S03]  /*11c0*/  IMAD.IADD R0, R3, 0x1, R0 ;  /* 0x0000000103007824 */ /* 0x000fc600078e0200 */
[----:B------:R-:W-:Y:S02]  /*11d0*/  SHF.R.S32.HI R3, RZ, 0x1f, R5 ;  /* 0x0000001fff037819 */ /* 0x000fe40000011405 */
[----:B------:R-:W-:Y:S02]  /*11e0*/  SHF.R.S32.HI R4, RZ, 0x1f, R0 ;  /* 0x0000001fff047819 */ /* 0x000fe40000011400 */
[----:B------:R-:W-:Y:S02]  /*11f0*/  LEA.HI R3, R3, R5, RZ, 0x6 ;  /* 0x0000000503037211 */ /* 0x000fe400078f30ff */
[----:B------:R-:W-:Y:S01]  /*1200*/  LEA.HI R4, R4, R0, RZ, 0x6 ;  /* 0x0000000004047211 */ /* 0x000fe200078f30ff */
[----:B------:R-:W-:Y:S01]  /*1210*/  IMAD.MOV R0, RZ, RZ, -R8 ;  /* 0x000000ffff007224 */ /* 0x000fe200078e0a08 */
[----:B------:R-:W-:Y:S02]  /*1220*/  SHF.R.S32.HI R3, RZ, 0x6, R3 ;  /* 0x00000006ff037819 */ /* 0x000fe40000011403 */
[----:B------:R-:W-:Y:S01]  /*1230*/  SHF.R.S32.HI R4, RZ, 0x6, R4 ;  /* 0x00000006ff047819 */ /* 0x000fe20000011404 */
[----:B------:R-:W-:Y:S01]  /*1240*/  IMAD R6, R0, c[0x0][0x548], R2 ;  /* 0x0001520000067a24 */ /* 0x000fe200078e0202 */
[----:B------:R-:W-:-:S02]  /*1250*/  PRMT R0, RZ, 0x7610, R0 ;  /* 0x00007610ff007816 */ /* 0x000fc40000000000 */
[----:B------:R-:W-:Y:S02]  /*1260*/  IMNMX R183, R3, R4, PT ;  /* 0x0000000403b77217 */ /* 0x000fe40003800200 */
[----:B------:R1:W-:Y:S01]  /*1270*/  STL [R1+0x60], R6 ;  /* 0x0000600601007387 */ /* 0x0003e20000100800 */
[----:B------:R-:W-:Y:S02]  /*1280*/  MOV R5, RZ ;  /* 0x000000ff00057202 */ /* 0x000fe40000000f00 */
[----:B------:R-:W-:-:S13]  /*1290*/  ISETP.GE.AND P0, PT, R183, 0x1, PT ;  /* 0x00000001b700780c */ /* 0x000fda0003f06270 */
[----:B------:R-:W-:Y:S05]  /*12a0*/  @!P0 BRA `(.L_x_594) ;  /* 0x0000e56000008947 */ /* 0x000fea0003800000 */
[----:B------:R-:W2:Y:S01]  /*12b0*/  LDL R7, [R1+0x18] ;  /* 0x0000180001077983 */ /* 0x000ea20000100800 */
[----:B------:R-:W-:-:S04]  /*12c0*/  ISETP.NE.U32.AND P1, PT, RZ, c[0x0][0x340], PT ;  /* 0x0000d000ff007a0c */ /* 0x000fc80003f25070 */
[----:B------:R-:W-:-:S13]  /*12d0*/  ISETP.NE.AND.EX P1, PT, RZ, c[0x0][0x344], PT, P1 ;  /* 0x0000d100ff007a0c */ /* 0x000fda0003f25310 */
[----:B------:R-:W-:-:S05]  /*12e0*/  @P1 MOV R2, 0x4 ;  /* 0x0000000400021802 */ /* 0x000fca0000000f00 */
[----:B------:R-:W-:-:S05]  /*12f0*/  @P1 IMAD.WIDE R2, R8, R2, c[0x0][0x340] ;  /* 0x0000d00008021625 */ /* 0x000fca00078e0202 */
[----:B------:R3:W5:Y:S01]  /*1300*/  @P1 LDG.E R13, [R2.64] ;  /* 0x00000006020d1981 */ /* 0x000762000c1e1900 */
[----:B------:R-:W-:Y:S02]  /*1310*/  SHF.R.S32.HI R18, RZ, 0x1f, R6 ;  /* 0x0000001fff127819 */ /* 0x000fe40000011406 */
[C---:B------:R-:W-:Y:S02]  /*1320*/  IADD3 R49, R217.reuse, 0x20, RZ ;  /* 0x00000020d9317810 */ /* 0x040fe40007ffe0ff */
[----:B------:R-:W-:Y:S01]  /*1330*/  ISETP.GE.AND P6, PT, R217, c[0x0][0x198], PT ;  /* 0x00006600d9007a0c */ /* 0x000fe20003fc6270 */
[----:B------:R-:W-:Y:S01]  /*1340*/  IMAD R0, R18, c[0x0][0x1b8], RZ ;  /* 0x00006e0012007a24 */ /* 0x000fe200078e02ff */
[----:B------:R-:W-:-:S03]  /*1350*/  ISETP.GE.AND P4, PT, R49, c[0x0][0x198], PT ;  /* 0x0000660031007a0c */ /* 0x000fc60003f86270 */
[C---:B------:R-:W-:Y:S02]  /*1360*/  IMAD R5, R6.reuse, c[0x0][0x1bc], R0 ;  /* 0x00006f0006057a24 */ /* 0x040fe400078e0200 */
[----:B---3--:R-:W-:Y:S01]  /*1370*/  IMAD.WIDE.U32 R2, R6, c[0x0][0x1b8], RZ ;  /* 0x00006e0006027a25 */ /* 0x008fe200078e00ff */
[----:B-1----:R-:W-:-:S04]  /*1380*/  SHF.R.S32.HI R6, RZ, 0x1f, R8 ;  /* 0x0000001fff067819 */ /* 0x002fc80000011408 */
[----:B------:R-:W-:Y:S01]  /*1390*/  IADD3 R3, R3, R5, RZ ;  /* 0x0000000503037210 */ /* 0x000fe20007ffe0ff */
[----:B------:R-:W-:-:S04]  /*13a0*/  IMAD R5, R6, c[0x0][0x1c0], RZ ;  /* 0x0000700006057a24 */ /* 0x000fc800078e02ff */
[C---:B------:R-:W-:Y:S02]  /*13b0*/  IMAD R5, R8.reuse, c[0x0][0x1c4], R5 ;  /* 0x0000710008057a24 */ /* 0x040fe400078e0205 */
[----:B------:R-:W-:-:S05]  /*13c0*/  IMAD.WIDE.U32 R2, R8, c[0x0][0x1c0], R2 ;  /* 0x0000700008027a25 */ /* 0x000fca00078e0002 */
[----:B------:R-:W-:Y:S02]  /*13d0*/  IADD3 R3, R3, R5, RZ ;  /* 0x0000000503037210 */ /* 0x000fe40007ffe0ff */
[----:B--2---:R-:W-:Y:S02]  /*13e0*/  IADD3 R4, R7, R48, RZ ;  /* 0x0000003007047210 */ /* 0x004fe40007ffe0ff */
[----:B------:R-:W-:-:S03]  /*13f0*/  IADD3 R48, R217, 0x40, RZ ;  /* 0x00000040d9307810 */ /* 0x000fc60007ffe0ff */
[----:B------:R-:W-:Y:S01]  /*1400*/  @P5 IMAD.HI.U32 R7, R4, c[0x0][0x2c8], RZ ;  /* 0x0000b20004075a27 */ /* 0x000fe200078e00ff */
[----:B------:R-:W-:-:S03]  /*1410*/  ISETP.GE.AND P3, PT, R48, c[0x0][0x198], PT ;  /* 0x0000660030007a0c */ /* 0x000fc60003f66270 */
[----:B------:R-:W-:Y:S01]  /*1420*/  IMAD.MOV.U32 R0, RZ, RZ, R4 ;  /* 0x000000ffff007224 */ /* 0x000fe200078e0004 */
[----:B------:R-:W-:-:S04]  /*1430*/  @P5 SHF.R.U32.HI R0, RZ, c[0x0][0x2cc], R7 ;  /* 0x0000b300ff005a19 */ /* 0x000fc80000011607 */
[--C-:B------:R-:W-:Y:S01]  /*1440*/  SHF.R.S32.HI R6, RZ, 0x1f, R0.reuse ;  /* 0x0000001fff067819 */ /* 0x100fe20000011400 */
[----:B------:R-:W-:Y:S02]  /*1450*/  IMAD.MOV R7, RZ, RZ, -R0 ;  /* 0x000000ffff077224 */ /* 0x000fe400078e0a00 */
[----:B------:R-:W-:-:S04]  /*1460*/  IMAD.WIDE.U32 R2, R0, c[0x0][0x1b0], R2 ;  /* 0x00006c0000027a25 */ /* 0x000fc800078e0002 */
[----:B------:R-:W-:Y:S02]  /*1470*/  IMAD R5, R6, c[0x0][0x1b0], RZ ;  /* 0x00006c0006057a24 */ /* 0x000fe400078e02ff */
[----:B------:R-:W-:Y:S02]  /*1480*/  IMAD R4, R7, c[0x0][0x2c4], R4 ;  /* 0x0000b10007047a24 */ /* 0x000fe400078e0204 */
[----:B------:R-:W-:-:S03]  /*1490*/  IMAD R5, R0, c[0x0][0x1b4], R5 ;  /* 0x00006d0000057a24 */ /* 0x000fc600078e0205 */
[----:B------:R-:W-:Y:S01]  /*14a0*/  SHF.R.S32.HI R0, RZ, 0x1f, R4 ;  /* 0x0000001fff007819 */ /* 0x000fe20000011404 */
[----:B------:R-:W-:Y:S02]  /*14b0*/  IMAD.IADD R3, R3, 0x1, R5 ;  /* 0x0000000103037824 */ /* 0x000fe400078e0205 */
[----:B------:R-:W-:Y:S02]  /*14c0*/  @!P1 IMAD.MOV.U32 R13, RZ, RZ, R8 ;  /* 0x000000ffff0d9224 */ /* 0x000fe400078e0008 */
[----:B------:R-:W-:Y:S02]  /*14d0*/  IMAD R0, R0, c[0x0][0x1a8], RZ ;  /* 0x00006a0000007a24 */ /* 0x000fe400078e02ff */
[----:B------:R-:W-:-:S04]  /*14e0*/  IMAD.WIDE.U32 R2, R4, c[0x0][0x1a8], R2 ;  /* 0x00006a0004027a25 */ /* 0x000fc800078e0002 */
[----:B------:R-:W-:Y:S01]  /*14f0*/  IMAD R4, R4, c[0x0][0x1ac], R0 ;  /* 0x00006b0004047a24 */ /* 0x000fe200078e0200 */
[----:B------:R-:W-:-:S04]  /*1500*/  LEA R12, P0, R2, c[0x0][0x160], 0x1 ;  /* 0x00005800020c7a11 */ /* 0x000fc800078008ff */
[----:B------:R-:W-:-:S04]  /*1510*/  IADD3 R4, R3, R4, RZ ;  /* 0x0000000403047210 */ /* 0x000fc80007ffe0ff */
[----:B------:R-:W-:Y:S01]  /*1520*/  LEA.HI.X R10, R2, c[0x0][0x164], R4, 0x1, P0 ;  /* 0x00005900020a7a11 */ /* 0x000fe200000f0c04 */
[----:B------:R-:W-:Y:S05]  /*1530*/  BRA.DIV ~URZ, `(.L_x_595) ;  /* 0x000104627f007947 */ /* 0x000fea000b800000 */
[----:B------:R1:W2:Y:S02]  /*1540*/  SHFL.IDX PT, R5, R10, RZ, 0x1c1f ;  /* 0x001c1fff0a057589 */ /* 0x0002a400000e0000 */
.L_x_665:
[----:B------:R-:W-:Y:S05]  /*1550*/  BRA.DIV ~URZ, `(.L_x_596) ;  /* 0x000104b27f007947 */ /* 0x000fea000b800000 */
[----:B------:R3:W4:Y:S02]  /*1560*/  SHFL.IDX PT, R0, R12, RZ, 0x1c1f ;  /* 0x001c1fff0c007589 */ /* 0x00072400000e0000 */
.L_x_666:
[----:B---3--:R-:W3:Y:S04]  /*1570*/  LDL R3, [R1+0x58] ;  /* 0x0000580001037983 */ /* 0x008ee80000100800 */
[----:B------:R-:W1:Y:S01]  /*1580*/  S2R R4, SR_TID.X ;  /* 0x0000000000047919 */ /* 0x000e620000002100 */
[----:B------:R-:W-:-:S04]  /*1590*/  IMAD.MOV.U32 R14, RZ, RZ, c[0x0][0x2c4] ;  /* 0x0000b100ff0e7624 */ /* 0x000fc800078e00ff */
[----:B------:R-:W-:Y:S01]  /*15a0*/  IMAD R14, R14, c[0x0][0x168], RZ ;  /* 0x00005a000e0e7a24 */ /* 0x000fe200078e02ff */
[----:B-1----:R-:W-:-:S04]  /*15b0*/  SHF.R.S32.HI R2, RZ, 0x1f, R4 ;  /* 0x0000001fff027819 */ /* 0x002fc80000011404 */
[----:B------:R-:W-:-:S04]  /*15c0*/  LEA.HI R2, R2, R4, RZ, 0x2 ;  /* 0x0000000402027211 */ /* 0x000fc800078f10ff */
[----:B------:R-:W-:Y:S01]  /*15d0*/  SHF.R.S32.HI R2, RZ, 0x2, R2 ;  /* 0x00000002ff027819 */ /* 0x000fe20000011402 */
[----:B------:R-:W-:Y:S04]  /*15e0*/  BSSY B0, `(.L_x_597) ;  /* 0x0000019000007945 */ /* 0x000fe80003800000 */
[----:B---3--:R-:W-:-:S05]  /*15f0*/  IMAD.IADD R11, R2, 0x1, R3 ;  /* 0x00000001020b7824 */ /* 0x008fca00078e0203 */
[----:B------:R-:W-:-:S13]  /*1600*/  ISETP.GE.AND P0, PT, R11, R14, PT ;  /* 0x0000000e0b00720c */ /* 0x000fda0003f06270 */
[----:B------:R-:W-:Y:S05]  /*1610*/  @P0 BRA `(.L_x_598) ;  /* 0x0000015000000947 */ /* 0x000fea0003800000 */
[----:B------:R-:W3:Y:S01]  /*1620*/  LDL R4, [R1+0x80] ;  /* 0x0000800001047983 */ /* 0x000ee20000100800 */
[C---:B------:R-:W-:Y:S02]  /*1630*/  IADD3 R17, R217.reuse, 0x20, RZ ;  /* 0x00000020d9117810 */ /* 0x040fe40007ffe0ff */
[C---:B------:R-:W-:Y:S02]  /*1640*/  IADD3 R19, R217.reuse, 0x20, RZ ;  /* 0x00000020d9137810 */ /* 0x040fe40007ffe0ff */
[C---:B------:R-:W-:Y:S02]  /*1650*/  IADD3 R15, R217.reuse, 0x40, RZ ;  /* 0x00000040d90f7810 */ /* 0x040fe40007ffe0ff */
[C---:B------:R-:W-:Y:S02]  /*1660*/  IADD3 R16, R217.reuse, 0x40, RZ ;  /* 0x00000040d9107810 */ /* 0x040fe40007ffe0ff */
[----:B----4-:R-:W-:Y:S02]  /*1670*/  LEA R8, P2, R217, R0, 0x1 ;  /* 0x00000000d9087211 */ /* 0x010fe400078408ff */
[----:B------:R-:W-:-:S02]  /*1680*/  SHF.R.S32.HI R20, RZ, 0x1f, R217 ;  /* 0x0000001fff147819 */ /* 0x000fc400000114d9 */
[-C--:B------:R-:W-:Y:S02]  /*1690*/  LEA R6, P1, R17, R0.reuse, 0x1 ;  /* 0x0000000011067211 */ /* 0x080fe400078208ff */
[----:B------:R-:W-:Y:S02]  /*16a0*/  SHF.R.S32.HI R19, RZ, 0x1f, R19 ;  /* 0x0000001fff137819 */ /* 0x000fe40000011413 */
[----:B------:R-:W-:Y:S02]  /*16b0*/  SHF.R.S32.HI R16, RZ, 0x1f, R16 ;  /* 0x0000001fff107819 */ /* 0x000fe40000011410 */
[----:B------:R-:W-:Y:S02]  /*16c0*/  LEA R2, P0, R15, R0, 0x1 ;  /* 0x000000000f027211 */ /* 0x000fe400078008ff */
[-C--:B--2---:R-:W-:Y:S02]  /*16d0*/  LEA.HI.X R9, R217, R5.reuse, R20, 0x1, P2 ;  /* 0x00000005d9097211 */ /* 0x084fe400010f0c14 */
[----:B------:R-:W-:-:S02]  /*16e0*/  LEA.HI.X R7, R17, R5, R19, 0x1, P1 ;  /* 0x0000000511077211 */ /* 0x000fc400008f0c13 */
[----:B------:R-:W-:Y:S01]  /*16f0*/  LEA.HI.X R3, R15, R5, R16, 0x1, P0 ;  /* 0x000000050f037211 */ /* 0x000fe200000f0c10 */
[----:B---3--:R-:W-:-:S05]  /*1700*/  IMAD.SHL.U32 R0, R4, 0x2, RZ ;  /* 0x0000000204007824 */ /* 0x008fca00078e00ff */
[----:B------:R-:W-:Y:S01]  /*1710*/  @!PT LDS RZ, [RZ] ;  /* 0x00000000fffff984 */ /* 0x000fe20000000800 */
[----:B------:R-:W-:Y:S01]  /*1720*/  @!PT LDS RZ, [RZ] ;  /* 0x00000000fffff984 */ /* 0x000fe20000000800 */
[----:B------:R-:W-:Y:S01]  /*1730*/  @!PT LDS RZ, [RZ] ;  /* 0x00000000fffff984 */ /* 0x000fe20000000800 */
[----:B------:R1:W-:Y:S04]  /*1740*/  LDGSTS.E.BYPASS.LTC128B.128 [R0+0x6100], [R8.64], !P6 ;  /* 0x0610000008007fae */ /* 0x0003e8000f101d46 */
[----:B------:R1:W-:Y:S04]  /*1750*/  LDGSTS.E.BYPASS.LTC128B.128 [R0+0x8100], [R6.64], !P4 ;  /* 0x0810000006007fae */ /* 0x0003e8000e101d46 */
[----:B------:R1:W-:Y:S02]  /*1760*/  LDGSTS.E.BYPASS.LTC128B.128 [R0+0xa100], [R2.64], !P3 ;  /* 0x0a10000002007fae */ /* 0x0003e4000d901d46 */
.L_x_598:
[----:B------:R-:W-:Y:S05]  /*1770*/  BSYNC B0 ;  /* 0x0000000000007941 */ /* 0x000fea0003800000 */
.L_x_597:
[----:B------:R-:W-:Y:S05]  /*1780*/  BRA.DIV ~URZ, `(.L_x_599) ;  /* 0x000102f27f007947 */ /* 0x000fea000b800000 */
[----:B--2---:R2:W3:Y:S04]  /*1790*/  SHFL.IDX PT, R5, R10, 0x1, 0x1c1f ;  /* 0x003c1f000a057f89 */ /* 0x0044e800000e0000 */
[----:B-1--4-:R2:W1:Y:S02]  /*17a0*/  SHFL.IDX PT, R0, R12, 0x1, 0x1c1f ;  /* 0x003c1f000c007f89 */ /* 0x01246400000e0000 */
.L_x_667:
[----:B------:R-:W-:Y:S01]  /*17b0*/  IADD3 R2, R11, 0x20, RZ ;  /* 0x000000200b027810 */ /* 0x000fe20007ffe0ff */
[----:B------:R-:W-:Y:S03]  /*17c0*/  BSSY B0, `(.L_x_600) ;  /* 0x0000018000007945 */ /* 0x000fe60003800000 */
[----:B------:R-:W-:-:S13]  /*17d0*/  ISETP.GE.AND P0, PT, R2, R14, PT ;  /* 0x0000000e0200720c */ /* 0x000fda0003f06270 */
[----:B------:R-:W-:Y:S05]  /*17e0*/  @P0 BRA `(.L_x_601) ;  /* 0x0000015000000947 */ /* 0x000fea0003800000 */
[----:B------:R-:W4:Y:S01]  /*17f0*/  LDL R4, [R1+0x80] ;  /* 0x0000800001047983 */ /* 0x000f220000100800 */
[C---:B------:R-:W-:Y:S02]  /*1800*/  IADD3 R17, R217.reuse, 0x20, RZ ;  /* 0x00000020d9117810 */ /* 0x040fe40007ffe0ff */
[C---:B------:R-:W-:Y:S02]  /*1810*/  IADD3 R19, R217.reuse, 0x20, RZ ;  /* 0x00000020d9137810 */ /* 0x040fe40007ffe0ff */
[C---:B------:R-:W-:Y:S02]  /*1820*/  IADD3 R15, R217.reuse, 0x40, RZ ;  /* 0x00000040d90f7810 */ /* 0x040fe40007ffe0ff */
[C---:B------:R-:W-:Y:S02]  /*1830*/  IADD3 R16, R217.reuse, 0x40, RZ ;  /* 0x00000040d9107810 */ /* 0x040fe40007ffe0ff */
[----:B-1----:R-:W-:Y:S02]  /*1840*/  LEA R8, P2, R217, R0, 0x1 ;  /* 0x00000000d9087211 */ /* 0x002fe400078408ff */
[----:B------:R-:W-:-:S02]  /*1850*/  SHF.R.S32.HI R20, RZ, 0x1f, R217 ;  /* 0x0000001fff147819 */ /* 0x000fc400000114d9 */
[-C--:B------:R-:W-:Y:S02]  /*1860*/  LEA R6, P1, R17, R0.reuse, 0x1 ;  /* 0x0000000011067211 */ /* 0x080fe400078208ff */
[----:B------:R-:W-:Y:S02]  /*1870*/  SHF.R.S32.HI R19, RZ, 0x1f, R19 ;  /* 0x0000001fff137819 */ /* 0x000fe40000011413 */
[----:B------:R-:W-:Y:S02]  /*1880*/  SHF.R.S32.HI R16, RZ, 0x1f, R16 ;  /* 0x0000001fff107819 */ /* 0x000fe40000011410 */
[----:B------:R-:W-:Y:S02]  /*1890*/  LEA R2, P0, R15, R0, 0x1 ;  /* 0x000000000f027211 */ /* 0x000fe400078008ff */
[-C--:B---3--:R-:W-:Y:S02]  /*18a0*/  LEA.HI.X R9, R217, R5.reuse, R20, 0x1, P2 ;  /* 0x00000005d9097211 */ /* 0x088fe400010f0c14 */
[----:B------:R-:W-:-:S02]  /*18b0*/  LEA.HI.X R7, R17, R5, R19, 0x1, P1 ;  /* 0x0000000511077211 */ /* 0x000fc400008f0c13 */
[----:B------:R-:W-:Y:S01]  /*18c0*/  LEA.HI.X R3, R15, R5, R16, 0x1, P0 ;  /* 0x000000050f037211 */ /* 0x000fe200000f0c10 */
[----:B----4-:R-:W-:-:S05]  /*18d0*/  IMAD.SHL.U32 R0, R4, 0x2, RZ ;  /* 0x0000000204007824 */ /* 0x010fca00078e00ff */
[----:B------:R-:W-:Y:S01]  /*18e0*/  @!PT LDS RZ, [RZ] ;  /* 0x00000000fffff984 */ /* 0x000fe20000000800 */
[----:B------:R-:W-:Y:S01]  /*18f0*/  @!PT LDS RZ, [RZ] ;  /* 0x00000000fffff984 */ /* 0x000fe20000000800 */
[----:B------:R-:W-:Y:S01]  /*1900*/  @!PT LDS RZ, [RZ] ;  /* 0x00000000fffff984 */ /* 0x000fe20000000800 */
[----:B------:R1:W-:Y:S04]  /*1910*/  LDGSTS.E.BYPASS.LTC128B.128 [R0+0x6900], [R8.64], !P6 ;  /* 0x0690000008007fae */ /* 0x0003e8000f101d46 */
[----:B------:R1:W-:Y:S04]  /*1920*/  LDGSTS.E.BYPASS.LTC128B.128 [R0+0x8900], [R6.64], !P4 ;  /* 0x0890000006007fae */ /* 0x0003e8000e101d46 */
[----:B------:R1:W-:Y:S02]  /*1930*/  LDGSTS.E.BYPASS.LTC128B.128 [R0+0xa900], [R2.64], !P3 ;  /* 0x0a90000002007fae */ /* 0x0003e4000d901d46 */
.L_x_601:
[----:B------:R-:W-:Y:S05]  /*1940*/  BSYNC B0 ;  /* 0x0000000000007941 */ /* 0x000fea0003800000 */
.L_x_600:
[----:B------:R-:W-:Y:S05]  /*1950*/  BRA.DIV ~URZ, `(.L_x_602) ;  /* 0x000101f27f007947 */ /* 0x000fea000b800000 */
[----:B---3--:R3:W4:Y:S02]  /*1960*/  SHFL.IDX PT, R5, R10, 0x2, 0x1c1f ;  /* 0x005c1f000a057f89 */ /* 0x00872400000e0000 */
.L_x_668:
[----:B------:R-:W-:Y:S05]  /*1970*/  BRA.DIV ~URZ, `(.L_x_603) ;  /* 0x000102427f007947 */ /* 0x000fea000b800000 */
[----:B-1----:R1:W2:Y:S02]  /*1980*/  SHFL.IDX PT, R0, R12, 0x2, 0x1c1f ;  /* 0x005c1f000c007f89 */ /* 0x0022a400000e0000 */
.L_x_669:
[----:B------:R-:W-:Y:S01]  /*1990*/  IADD3 R2, R11, 0x40, RZ ;  /* 0x000000400b027810 */ /* 0x000fe20007ffe0ff */
[----:B------:R-:W-:Y:S03]  /*19a0*/  BSSY B0, `(.L_x_604) ;  /* 0x0000018000007945 */ /* 0x000fe60003800000 */
[----:B------:R-:W-:-:S13]  /*19b0*/  ISETP.GE.AND P0, PT, R2, R14, PT ;  /* 0x0000000e0200720c */ /* 0x000fda0003f06270 */
[----:B------:R-:W-:Y:S05]  /*19c0*/  @P0 BRA `(.L_x_605) ;  /* 0x0000015000000947 */ /* 0x000fea0003800000 */
[----:B---3--:R-:W3:Y:S01]  /*19d0*/  LDL R4, [R1+0x80] ;  /* 0x0000800001047983 */ /* 0x008ee20000100800 */
[C---:B------:R-:W-:Y:S02]  /*19e0*/  IADD3 R17, R217.reuse, 0x20, RZ ;  /* 0x00000020d9117810 */ /* 0x040fe40007ffe0ff */
[C---:B------:R-:W-:Y:S02]  /*19f0*/  IADD3 R19, R217.reuse, 0x20, RZ ;  /* 0x00000020d9137810 */ /* 0x040fe40007ffe0ff */
[C---:B------:R-:W-:Y:S02]  /*1a00*/  IADD3 R15, R217.reuse, 0x40, RZ ;  /* 0x00000040d90f7810 */ /* 0x040fe40007ffe0ff */
[C---:B------:R-:W-:Y:S02]  /*1a10*/  IADD3 R16, R217.reuse, 0x40, RZ ;  /* 0x00000040d9107810 */ /* 0x040fe40007ffe0ff */
[----:B--2---:R-:W-:Y:S02]  /*1a20*/  LEA R8, P2, R217, R0, 0x1 ;  /* 0x00000000d9087211 */ /* 0x004fe400078408ff */
[----:B------:R-:W-:-:S02]  /*1a30*/  SHF.R.S32.HI R20, RZ, 0x1f, R217 ;  /* 0x0000001fff147819 */ /* 0x000fc400000114d9 */
[-C--:B------:R-:W-:Y:S02]  /*1a40*/  LEA R6, P1, R17, R0.reuse, 0x1 ;  /* 0x0000000011067211 */ /* 0x080fe400078208ff */
[----:B------:R-:W-:Y:S02]  /*1a50*/  SHF.R.S32.HI R19, RZ, 0x1f, R19 ;  /* 0x0000001fff137819 */ /* 0x000fe40000011413 */
[----:B------:R-:W-:Y:S02]  /*1a60*/  SHF.R.S32.HI R16, RZ, 0x1f, R16 ;  /* 0x0000001fff107819 */ /* 0x000fe40000011410 */
[----:B------:R-:W-:Y:S02]  /*1a70*/  LEA R2, P0, R15, R0, 0x1 ;  /* 0x000000000f027211 */ /* 0x000fe400078008ff */
[-C--:B----4-:R-:W-:Y:S02]  /*1a80*/  LEA.HI.X R9, R217, R5.reuse, R20, 0x1, P2 ;  /* 0x00000005d9097211 */ /* 0x090fe400010f0c14 */
        /* <DEDUP_REMOVED lines=9> */
.L_x_605:
[----:B------:R-:W-:Y:S05]  /*1b20*/  BSYNC B0 ;  /* 0x0000000000007941 */ /* 0x000fea0003800000 */
.L_x_604:
[----:B------:R-:W-:Y:S05]  /*1b30*/  BRA.DIV ~URZ, `(.L_x_606) ;  /* 0x000100f27f007947 */ /* 0x000fea000b800000 */
[----:B----4-:R4:W1:Y:S04]  /*1b40*/  SHFL.IDX PT, R5, R10, 0x3, 0x1c1f ;  /* 0x007c1f000a057f89 */ /* 0x01086800000e0000 */
[----:B--2---:R4:W2:Y:S02]  /*1b50*/  SHFL.IDX PT, R0, R12, 0x3, 0x1c1f ;  /* 0x007c1f000c007f89 */ /* 0x0048a400000e0000 */
.L_x_670:
[----:B-1--4-:R-:W4:Y:S01]  /*1b60*/  LDL R12, [R1+0x80] ;  /* 0x00008000010c7983 */ /* 0x012f220000100800 */
[----:B------:R-:W-:Y:S01]  /*1b70*/  IADD3 R11, R11, 0x60, RZ ;  /* 0x000000600b0b7810 */ /* 0x000fe20007ffe0ff */
[----:B-----5:R-:W-:Y:S01]  /*1b80*/  IMAD.WIDE.U32 R164, R13, c[0x0][0x2b0], RZ ;  /* 0x0000ac000da47a25 */ /* 0x020fe200078e00ff */
[----:B------:R-:W-:-:S02]  /*1b90*/  SHF.R.S32.HI R22, RZ, 0x1f, R217 ;  /* 0x0000001fff167819 */ /* 0x000fc400000114d9 */
[----:B------:R-:W-:Y:S02]  /*1ba0*/  ISETP.GE.AND P2, PT, R11, R14, PT ;  /* 0x0000000e0b00720c */ /* 0x000fe40003f46270 */
[C---:B------:R-:W-:Y:S01]  /*1bb0*/  IADD3 R20, R217.reuse, 0x20, RZ ;  /* 0x00000020d9147810 */ /* 0x040fe20007ffe0ff */
[----:B------:R1:W-:Y:S01]  /*1bc0*/  STL.64 [R1+0x40], R164 ;  /* 0x000040a401007387 */ /* 0x0003e20000100a00 */
[C---:B------:R-:W-:Y:S02]  /*1bd0*/  IADD3 R32, R217.reuse, 0x40, RZ ;  /* 0x00000040d9207810 */ /* 0x040fe40007ffe0ff */
[C---:B------:R-:W-:Y:S02]  /*1be0*/  IADD3 R21, R217.reuse, 0x20, RZ ;  /* 0x00000020d9157810 */ /* 0x040fe40007ffe0ff */
[----:B------:R-:W-:Y:S02]  /*1bf0*/  IADD3 R19, R217, 0x40, RZ ;  /* 0x00000040d9137810 */ /* 0x000fe40007ffe0ff */
[----:B------:R-:W-:-:S02]  /*1c00*/  SHF.R.S32.HI R21, RZ, 0x1f, R21 ;  /* 0x0000001fff157819 */ /* 0x000fc40000011415 */
[----:B------:R-:W-:Y:S02]  /*1c10*/  SHF.R.S32.HI R19, RZ, 0x1f, R19 ;  /* 0x0000001fff137819 */ /* 0x000fe40000011413 */
[CC--:B--2---:R-:W-:Y:S02]  /*1c20*/  @!P2 LEA R8, P0, R217.reuse, R0.reuse, 0x1 ;  /* 0x00000000d908a211 */ /* 0x0c4fe400078008ff */
[-C--:B------:R-:W-:Y:S02]  /*1c30*/  @!P2 LEA R6, P1, R20, R0.reuse, 0x1 ;  /* 0x000000001406a211 */ /* 0x080fe400078208ff */
[----:B------:R-:W-:Y:S02]  /*1c40*/  @!P2 LEA.HI.X R9, R217, R5, R22, 0x1, P0 ;  /* 0x00000005d909a211 */ /* 0x000fe400000f0c16 */
[----:B------:R-:W-:Y:S02]  /*1c50*/  @!P2 LEA R2, P0, R32, R0, 0x1 ;  /* 0x000000002002a211 */ /* 0x000fe400078008ff */
[----:B------:R-:W-:-:S02]  /*1c60*/  SHF.R.S32.HI R0, RZ, 0x1f, R13 ;  /* 0x0000001fff007819 */ /* 0x000fc4000001140d */
[-C--:B------:R-:W-:Y:S02]  /*1c70*/  @!P2 LEA.HI.X R7, R20, R5.reuse, R21, 0x1, P1 ;  /* 0x000000051407a211 */ /* 0x080fe400008f0c15 */
[----:B------:R-:W-:Y:S01]  /*1c80*/  @!P2 LEA.HI.X R3, R32, R5, R19, 0x1, P0 ;  /* 0x000000052003a211 */ /* 0x000fe200000f0c13 */
[----:B------:R-:W-:-:S04]  /*1c90*/  IMAD R0, R0, c[0x0][0x2b0], RZ ;  /* 0x0000ac0000007a24 */ /* 0x000fc800078e02ff */
[----:B------:R-:W-:-:S04]  /*1ca0*/  IMAD R0, R13, c[0x0][0x2b4], R0 ;  /* 0x0000ad000d007a24 */ /* 0x000fc800078e0200 */
[----:B------:R-:W-:-:S05]  /*1cb0*/  IMAD.IADD R162, R165, 0x1, R0 ;  /* 0x00000001a5a27824 */ /* 0x000fca00078e0200 */
[----:B------:R1:W-:Y:S01]  /*1cc0*/  STL [R1+0x50], R162 ;  /* 0x000050a201007387 */ /* 0x0003e20000100800 */
[----:B----4-:R-:W-:-:S05]  /*1cd0*/  IMAD.SHL.U32 R218, R12, 0x2, RZ ;  /* 0x000000020cda7824 */ /* 0x010fca00078e00ff */
[----:B------:R-:W-:Y:S01]  /*1ce0*/  @!PT LDS RZ, [RZ] ;  /* 0x00000000fffff984 */ /* 0x000fe20000000800 */
[----:B------:R-:W-:Y:S01]  /*1cf0*/  @!PT LDS RZ, [RZ] ;  /* 0x00000000fffff984 */ /* 0x000fe20000000800 */
[----:B------:R-:W-:Y:S01]  /*1d00*/  @!PT LDS RZ, [RZ] ;  /* 0x00000000fffff984 */ /* 0x000fe20000000800 */
[----:B------:R1:W-:Y:S04]  /*1d10*/  @!P2 LDGSTS.E.BYPASS.LTC128B.128 [R218+0x7900], [R8.64], !P6 ;  /* 0x0790000008daafae */ /* 0x0003e8000f101d46 */
[----:B------:R1:W-:Y:S04]  /*1d20*/  @!P2 LDGSTS.E.BYPASS.LTC128B.128 [R218+0x9900], [R6.64], !P4 ;  /* 0x0990000006daafae */ /* 0x0003e8000e101d46 */
[----:B------:R1:W-:Y:S04]  /*1d30*/  @!P2 LDGSTS.E.BYPASS.LTC128B.128 [R218+0xb900], [R2.64], !P3 ;  /* 0x0b90000002daafae */ /* 0x0003e8000d901d46 */
[----:B------:R-:W0:Y:S01]  /*1d40*/  LDGDEPBAR ;  /* 0x00000000000079af */ /* 0x000e220000000000 */
[----:B------:R-:W-:Y:S02]  /*1d50*/  WARPSYNC 0xffffffff ;  /* 0xffffffff00007948 */ /* 0x000fe40003800000 */
[----:B------:R-:W2:Y:S04]  /*1d60*/  LDL R163, [R1+0x18] ;  /* 0x0000180001a37983 */ /* 0x000ea80000100800 */
[----:B------:R-:W4:Y:S01]  /*1d70*/  LDL R166, [R1+0x38] ;  /* 0x0000380001a67983 */ /* 0x000f220000100800 */
[----:B------:R-:W-:-:S02]  /*1d80*/  MOV R15, c[0x0][0x2ac] ;  /* 0x0000ab00000f7a02 */ /* 0x000fc40000000f00 */
[----:B------:R-:W-:Y:S01]  /*1d90*/  MOV R0, c[0x0][0x2b8] ;  /* 0x0000ae0000007a02 */ /* 0x000fe20000000f00 */
[----:B------:R-:W5:Y:S02]  /*1da0*/  LDL R23, [R1+0x60] ;  /* 0x0000600001177983 */ /* 0x000f640000100800 */
[----:B------:R-:W-:Y:S01]  /*1db0*/  IMAD R15, R15, c[0x0][0x1d0], RZ ;  /* 0x000074000f0f7a24 */ /* 0x000fe200078e02ff */
[----:B------:R-:W-:Y:S02]  /*1dc0*/  ISETP.NE.AND P4, PT, R0, 0x1, PT ;  /* 0x000000010000780c */ /* 0x000fe40003f85270 */
[----:B------:R-:W-:Y:S01]  /*1dd0*/  MOV R228, RZ ;  /* 0x000000ff00e47202 */ /* 0x000fe20000000f00 */
[----:B------:R-:W-:Y:S01]  /*1de0*/  BAR.SYNC.DEFER_BLOCKING 0x0 ;  /* 0x0000000000007b1d */ /* 0x000fe20000010000 */
[----:B-12---:R-:W-:-:S04]  /*1df0*/  LEA R2, R183, R163, 0x6 ;  /* 0x000000a3b7027211 */ /* 0x006fc800078e30ff */
[----:B------:R-:W-:-:S04]  /*1e00*/  IADD3 R2, R2, -0x40, RZ ;  /* 0xffffffc002027810 */ /* 0x000fc80007ffe0ff */
[C---:B------:R-:W-:Y:S02]  /*1e10*/  ISETP.GE.AND P1, PT, R2.reuse, R15, PT ;  /* 0x0000000f0200720c */ /* 0x040fe40003f26270 */
[----:B----4-:R-:W-:Y:S02]  /*1e20*/  IADD3 R2, R2, R166, RZ ;  /* 0x000000a602027210 */ /* 0x010fe40007ffe0ff */
[----:B------:R-:W-:-:S03]  /*1e30*/  ISETP.GT.OR P1, PT, R163, 0x3f, P1 ;  /* 0x0000003fa300780c */ /* 0x000fc60000f24670 */
[----:B------:R-:W-:Y:S01]  /*1e40*/  @P4 IMAD.HI.U32 R3, R2, c[0x0][0x2bc], RZ ;  /* 0x0000af0002034a27 */ /* 0x000fe200078e00ff */
[----:B------:R-:W-:-:S04]  /*1e50*/  MOV R0, R2 ;  /* 0x0000000200007202 */ /* 0x000fc80000000f00 */
[----:B------:R-:W-:-:S05]  /*1e60*/  @P4 SHF.R.U32.HI R0, RZ, c[0x0][0x2c0], R3 ;  /* 0x0000b000ff004a19 */ /* 0x000fca0000011603 */
[----:B------:R-:W-:-:S04]  /*1e70*/  @!P1 IADD3 R3, P0, R0, R164, RZ ;  /* 0x000000a400039210 */ /* 0x000fc80007f1e0ff */
[----:B------:R-:W-:Y:S02]  /*1e80*/  @!P1 LEA.HI.X.SX32 R5, R0, R162, 0x1, P0 ;  /* 0x000000a200059211 */ /* 0x000fe400000f0eff */
[----:B------:R-:W-:-:S04]  /*1e90*/  @!P1 LEA R4, P0, R3, c[0x0][0x2a0], 0x2 ;  /* 0x0000a80003049a11 */ /* 0x000fc800078010ff */
[----:B------:R-:W-:-:S05]  /*1ea0*/  @!P1 LEA.HI.X R5, R3, c[0x0][0x2a4], R5, 0x2, P0 ;  /* 0x0000a90003059a11 */ /* 0x000fca00000f1405 */
[----:B------:R1:W2:Y:S01]  /*1eb0*/  @!P1 LDG.E R228, [R4.64] ;  /* 0x0000000604e49981 */ /* 0x0002a2000c1e1900 */
[----:B------:R-:W-:-:S05]  /*1ec0*/  IADD3 R0, -R0, RZ, RZ ;  /* 0x000000ff00007210 */ /* 0x000fca0007ffe1ff */
[----:B------:R-:W-:Y:S01]  /*1ed0*/  IMAD R230, R0, c[0x0][0x2b8], R2 ;  /* 0x0000ae0000e67a24 */ /* 0x000fe200078e0202 */
[----:B------:R-:W4:Y:S04]  /*1ee0*/  S2R R17, SR_TID.X ;  /* 0x0000000000117919 */ /* 0x000f280000002100 */
[----:B------:R-:W-:Y:S01]  /*1ef0*/  SHF.R.S32.HI R11, RZ, 0x1f, R230 ;  /* 0x0000001fff0b7819 */ /* 0x000fe200000114e6 */
[----:B------:R-:W-:-:S04]  /*1f00*/  IMAD.WIDE.U32 R2, R230, c[0x0][0x1e0], RZ ;  /* 0x00007800e6027a25 */ /* 0x000fc800078e00ff */
[----:B------:R-:W-:-:S04]  /*1f10*/  IMAD R0, R11, c[0x0][0x1e0], RZ ;  /* 0x000078000b007a24 */ /* 0x000fc800078e02ff */
[----:B------:R-:W-:-:S05]  /*1f20*/  IMAD R0, R230, c[0x0][0x1e4], R0 ;  /* 0x00007900e6007a24 */ /* 0x000fca00078e0200 */
[----:B------:R-:W-:Y:S01]  /*1f30*/  IADD3 R3, R3, R0, RZ ;  /* 0x0000000003037210 */ /* 0x000fe20007ffe0ff */
[----:B------:R-:W-:Y:S02]  /*1f40*/  IMAD R0, R18, c[0x0][0x1e8], RZ ;  /* 0x00007a0012007a24 */ /* 0x000fe400078e02ff */
[----:B-----5:R-:W-:-:S04]  /*1f50*/  IMAD.WIDE.U32 R160, R23, c[0x0][0x1e8], RZ ;  /* 0x00007a0017a07a25 */ /* 0x020fc800078e00ff */
[----:B------:R-:W-:Y:S01]  /*1f60*/  IMAD R0, R23, c[0x0][0x1ec], R0 ;  /* 0x00007b0017007a24 */ /* 0x000fe200078e0200 */
[----:B---34-:R-:W-:-:S04]  /*1f70*/  SHF.R.S32.HI R10, RZ, 0x1f, R17 ;  /* 0x0000001fff0a7819 */ /* 0x018fc80000011411 */
[----:B------:R-:W-:Y:S02]  /*1f80*/  IADD3 R159, R161, R0, RZ ;  /* 0x00000000a19f7210 */ /* 0x000fe40007ffe0ff */
[----:B-1----:R-:W-:Y:S02]  /*1f90*/  LEA R5, R183, 0xffffffc0, 0x6 ;  /* 0xffffffc0b7057811 */ /* 0x002fe400078e30ff */
[----:B------:R-:W-:Y:S02]  /*1fa0*/  LEA.HI R10, R10, R17, RZ, 0x2 ;  /* 0x000000110a0a7211 */ /* 0x000fe400078f10ff */
[----:B------:R-:W-:Y:S02]  /*1fb0*/  IADD3 R127, R15, -R5, RZ ;  /* 0x800000050f7f7210 */ /* 0x000fe40007ffe0ff */
[----:B------:R-:W-:-:S04]  /*1fc0*/  SHF.R.S32.HI R10, RZ, 0x2, R10 ;  /* 0x00000002ff0a7819 */ /* 0x000fc8000001140a */
[----:B------:R-:W-:-:S04]  /*1fd0*/  IADD3 R17, -R10, R127, RZ ;  /* 0x0000007f0a117210 */ /* 0x000fc80007ffe1ff */
[----:B------:R-:W-:-:S13]  /*1fe0*/  ISETP.GE.AND P2, PT, R17, 0x1, PT ;  /* 0x000000011100780c */ /* 0x000fda0003f46270 */
[----:B------:R-:W-:Y:S02]  /*1ff0*/  @P2 ISETP.GE.AND P1, PT, R217, c[0x0][0x1d4], PT ;  /* 0x00007500d9002a0c */ /* 0x000fe40003f26270 */
[----:B------:R-:W-:Y:S02]  /*2000*/  @P2 ISETP.GE.AND P3, PT, R20, c[0x0][0x1d4], PT ;  /* 0x0000750014002a0c */ /* 0x000fe40003f66270 */
[----:B------:R-:W-:Y:S02]  /*2010*/  ISETP.GE.AND P6, PT, R17, 0x21, PT ;  /* 0x000000211100780c */ /* 0x000fe40003fc6270 */
[----:B------:R-:W-:Y:S02]  /*2020*/  SHF.L.U32 R158, R32, 0x1, RZ ;  /* 0x00000001209e7819 */ /* 0x000fe400000006ff */
[----:B------:R-:W-:Y:S02]  /*2030*/  SHF.L.U32 R157, R20, 0x1, RZ ;  /* 0x00000001149d7819 */ /* 0x000fe400000006ff */
[----:B------:R-:W-:-:S02]  /*2040*/  SHF.L.U64.HI R124, R217, 0x1, R22 ;  /* 0x00000001d97c7819 */ /* 0x000fc40000010216 */
[----:B------:R-:W-:Y:S02]  /*2050*/  SHF.L.U64.HI R125, R32, 0x1, R19 ;  /* 0x00000001207d7819 */ /* 0x000fe40000010213 */
[----:B------:R-:W-:Y:S02]  /*2060*/  SHF.L.U32 R156, R217, 0x1, RZ ;  /* 0x00000001d99c7819 */ /* 0x000fe400000006ff */
[----:B------:R-:W-:Y:S01]  /*2070*/  SHF.L.U64.HI R126, R20, 0x1, R21 ;  /* 0x00000001147e7819 */ /* 0x000fe20000010215 */
[----:B------:R-:W-:Y:S04]  /*2080*/  STL.64 [R1+0x30], R160 ;  /* 0x000030a001007387 */ /* 0x000fe80000100a00 */
[----:B------:R-:W-:Y:S01]  /*2090*/  STL [R1+0x3c], R159 ;  /* 0x00003c9f01007387 */ /* 0x000fe20000100800 */
        /* <DEDUP_REMOVED lines=8> */
[----:B------:R-:W1:Y:S04]  /*2120*/  SHFL.IDX PT, R3, R2, RZ, 0x1c1f ;  /* 0x001c1fff02037589 */ /* 0x000e6800000e0000 */
[----:B------:R-:W2:Y:S04]  /*2130*/  SHFL.IDX PT, R4, R0, RZ, 0x1c1f ;  /* 0x001c1fff00047589 */ /* 0x000ea800000e0000 */
[----:B------:R-:W3:Y:S04]  /*2140*/  SHFL.IDX PT, R2, R2, 0x1, 0x1c1f ;  /* 0x003c1f0002027f89 */ /* 0x000ee800000e0000 */
[----:B------:R4:W5:Y:S01]  /*2150*/  SHFL.IDX PT, R10, R0, 0x1, 0x1c1f ;  /* 0x003c1f00000a7f89 */ /* 0x00096200000e0000 */
[----:B-1----:R-:W-:-:S04]  /*2160*/  @P2 LEA R6, P0, R217, R3, 0x1 ;  /* 0x00000003d9062211 */ /* 0x002fc800078008ff */
[----:B--2---:R-:W-:Y:S02]  /*2170*/  @P2 LEA.HI.X R7, R217, R4, R22, 0x1, P0 ;  /* 0x00000004d9072211 */ /* 0x004fe400000f0c16 */
[----:B------:R-:W-:Y:S02]  /*2180*/  @P2 LEA R8, P0, R20, R3, 0x1 ;  /* 0x0000000314082211 */ /* 0x000fe400078008ff */
[----:B----4-:R-:W-:-:S05]  /*2190*/  @P2 SHF.L.U32 R0, R12, 0x1, RZ ;  /* 0x000000010c002819 */ /* 0x010fca00000006ff */
[----:B------:R1:W-:Y:S01]  /*21a0*/  @P2 LDGSTS.E.BYPASS.LTC128B.128 [R0+0x3100], [R6.64], !P1 ;  /* 0x0310000006002fae */ /* 0x0003e2000c901d46 */
[----:B------:R-:W-:Y:S02]  /*21b0*/  @P2 ISETP.GE.AND P1, PT, R32, c[0x0][0x1d4], PT ;  /* 0x0000750020002a0c */ /* 0x000fe40003f26270 */
[----:B------:R-:W-:-:S05]  /*21c0*/  @P2 LEA.HI.X R9, R20, R4, R21, 0x1, P0 ;  /* 0x0000000414092211 */ /* 0x000fca00000f0c15 */
[----:B------:R3:W-:Y:S01]  /*21d0*/  @P2 LDGSTS.E.BYPASS.LTC128B.128 [R0+0x4100], [R8.64], !P3 ;  /* 0x0410000008002fae */ /* 0x0007e2000d901d46 */
[----:B-1----:R-:W-:-:S04]  /*21e0*/  @P2 LEA R6, P0, R32, R3, 0x1 ;  /* 0x0000000320062211 */ /* 0x002fc800078008ff */
[----:B------:R-:W-:Y:S02]  /*21f0*/  @P2 LEA.HI.X R7, R32, R4, R19, 0x1, P0 ;  /* 0x0000000420072211 */ /* 0x000fe400000f0c13 */
[----:B---3--:R-:W-:-:S03]  /*2200*/  @P6 LEA R8, P0, R217, R2, 0x1 ;  /* 0x00000002d9086211 */ /* 0x008fc600078008ff */
[----:B------:R1:W-:Y:S01]  /*2210*/  @P2 LDGSTS.E.BYPASS.LTC128B.128 [R0+0x5100], [R6.64], !P1 ;  /* 0x0510000006002fae */ /* 0x0003e2000c901d46 */
[C---:B------:R-:W-:Y:S02]  /*2220*/  @P6 ISETP.GE.AND P2, PT, R217.reuse, c[0x0][0x1d4], PT ;  /* 0x00007500d9006a0c */ /* 0x040fe40003f46270 */
[C---:B------:R-:W-:Y:S02]  /*2230*/  @P6 LEA R4, P3, R20.reuse, R2, 0x1 ;  /* 0x0000000214046211 */ /* 0x040fe400078608ff */
[----:B------:R-:W-:Y:S02]  /*2240*/  @P6 ISETP.GE.AND P1, PT, R20, c[0x0][0x1d4], PT ;  /* 0x0000750014006a0c */ /* 0x000fe40003f26270 */
[-C--:B-----5:R-:W-:Y:S02]  /*2250*/  @P6 LEA.HI.X R9, R217, R10.reuse, R22, 0x1, P0 ;  /* 0x0000000ad9096211 */ /* 0x0a0fe400000f0c16 */
[----:B------:R-:W-:Y:S02]  /*2260*/  @P6 ISETP.GE.AND P0, PT, R32, c[0x0][0x1d4], PT ;  /* 0x0000750020006a0c */ /* 0x000fe40003f06270 */
[----:B------:R-:W-:-:S02]  /*2270*/  @P6 LEA.HI.X R5, R20, R10, R21, 0x1, P3 ;  /* 0x0000000a14056211 */ /* 0x000fc400018f0c15 */
[----:B------:R-:W-:-:S04]  /*2280*/  @P6 LEA R2, P3, R32, R2, 0x1 ;  /* 0x0000000220026211 */ /* 0x000fc800078608ff */
[----:B------:R-:W-:Y:S02]  /*2290*/  @P6 LEA.HI.X R3, R32, R10, R19, 0x1, P3 ;  /* 0x0000000a20036211 */ /* 0x000fe400018f0c13 */
[----:B-1----:R-:W-:-:S05]  /*22a0*/  @P6 SHF.L.U32 R0, R12, 0x1, RZ ;  /* 0x000000010c006819 */ /* 0x002fca00000006ff */
[----:B------:R1:W-:Y:S04]  /*22b0*/  @P6 LDGSTS.E.BYPASS.LTC128B.128 [R0+0x3900], [R8.64], !P2 ;  /* 0x0390000008006fae */ /* 0x0003e8000d101d46 */
[----:B------:R1:W-:Y:S04]  /*22c0*/  @P6 LDGSTS.E.BYPASS.LTC128B.128 [R0+0x4900], [R4.64], !P1 ;  /* 0x0490000004006fae */ /* 0x0003e8000c901d46 */
[----:B------:R1:W-:Y:S04]  /*22d0*/  @P6 LDGSTS.E.BYPASS.LTC128B.128 [R0+0x5900], [R2.64], !P0 ;  /* 0x0590000002006fae */ /* 0x0003e8000c101d46 */
[----:B------:R-:W0:Y:S01]  /*22e0*/  LDGDEPBAR ;  /* 0x00000000000079af */ /* 0x000e220000000000 */
[----:B------:R-:W-:-:S04]  /*22f0*/  IMAD.WIDE.U32 R6, R23, c[0x0][0x210], RZ ;  /* 0x0000840017067a25 */ /* 0x000fc800078e00ff */
[----:B-1----:R-:W-:Y:S01]  /*2300*/  IMAD R0, R11, c[0x0][0x208], RZ ;  /* 0x000082000b007a24 */ /* 0x002fe200078e02ff */
[----:B------:R-:W-:-:S04]  /*2310*/  DEPBAR.LE SB0, 0x1 ;  /* 0x000080400000791a */ /* 0x000fc80000000000 */
[----:B------:R-:W-:Y:S01]  /*2320*/  IMAD.WIDE.U32 R2, R230, c[0x0][0x208], RZ ;  /* 0x00008200e6027a25 */ /* 0x000fe200078e00ff */
[----:B------:R-:W-:-:S04]  /*2330*/  DEPBAR.LE SB0, 0x0 ;  /* 0x000080000000791a */ /* 0x000fc80000000000 */
[----:B------:R-:W-:Y:S01]  /*2340*/  IMAD R0, R230, c[0x0][0x20c], R0 ;  /* 0x00008300e6007a24 */ /* 0x000fe200078e0200 */
[----:B------:R-:W-:Y:S04]  /*2350*/  BAR.SYNC.DEFER_BLOCKING 0x0 ;  /* 0x0000000000007b1d */ /* 0x000fe80000010000 */
[----:B------:R-:W-:Y:S01]  /*2360*/  IADD3 R3, R3, R0, RZ ;  /* 0x0000000003037210 */ /* 0x000fe20007ffe0ff */
[----:B------:R-:W-:Y:S02]  /*2370*/  IMAD R0, R18, c[0x0][0x210], RZ ;  /* 0x0000840012007a24 */ /* 0x000fe400078e02ff */
[----:B------:R-:W-:Y:S02]  /*2380*/  IMAD R4, R16, c[0x0][0x218], RZ ;  /* 0x0000860010047a24 */ /* 0x000fe400078e02ff */
[----:B------:R-:W-:-:S02]  /*2390*/  IMAD R0, R23, c[0x0][0x214], R0 ;  /* 0x0000850017007a24 */ /* 0x000fc400078e0200 */
[----:B------:R-:W-:-:S03]  /*23a0*/  IMAD.WIDE.U32 R2, R228, c[0x0][0x218], R2 ;  /* 0x00008600e4027a25 */ /* 0x000fc600078e0002 */
[----:B------:R-:W-:Y:S01]  /*23b0*/  IADD3 R5, R7, R0, RZ ;  /* 0x0000000007057210 */ /* 0x000fe20007ffe0ff */
[----:B------:R-:W-:Y:S01]  /*23c0*/  IMAD R4, R228, c[0x0][0x21c], R4 ;  /* 0x00008700e4047a24 */ /* 0x000fe200078e0204 */
[----:B------:R-:W-:-:S04]  /*23d0*/  IADD3 R0, P0, R2, R6, RZ ;  /* 0x0000000602007210 */ /* 0x000fc80007f1e0ff */
[----:B------:R-:W-:Y:S02]  /*23e0*/  IADD3.X R2, R5, R3, R4, P0, !PT ;  /* 0x0000000305027210 */ /* 0x000fe400007fe404 */
[C---:B------:R-:W-:Y:S01]  /*23f0*/  LEA R3, P0, R0.reuse, c[0x0][0x1f8], 0x1 ;  /* 0x00007e0000037a11 */ /* 0x040fe200078008ff */
[----:B------:R-:W-:Y:S03]  /*2400*/  LDSM.16.M88.4 R12, [R203] ;  /* 0x00000000cb0c783b */ /* 0x000fe60000000200 */
[----:B------:R-:W-:Y:S02]  /*2410*/  LEA.HI.X R16, R0, c[0x0][0x1fc], R2, 0x1, P0 ;  /* 0x00007f0000107a11 */ /* 0x000fe400000f0c02 */
[----:B------:R-:W1:Y:S04]  /*2420*/  SHFL.IDX PT, R0, R3, RZ, 0x1c1f ;  /* 0x001c1fff03007589 */ /* 0x000e6800000e0000 */
[----:B------:R-:W2:Y:S04]  /*2430*/  SHFL.IDX PT, R2, R16, RZ, 0x1c1f ;  /* 0x001c1fff10027589 */ /* 0x000ea800000e0000 */
[----:B------:R-:W3:Y:S04]  /*2440*/  SHFL.IDX PT, R3, R3, 0x1, 0x1c1f ;  /* 0x003c1f0003037f89 */ /* 0x000ee800000e0000 */
[----:B------:R-:W4:Y:S04]  /*2450*/  SHFL.IDX PT, R16, R16, 0x1, 0x1c1f ;  /* 0x003c1f0010107f89 */ /* 0x000f2800000e0000 */
[----:B------:R-:W5:Y:S01]  /*2460*/  LDSM.16.M88.4 R44, [R200] ;  /* 0x00000000c82c783b */ /* 0x000f620000000200 */
[----:B------:R-:W-:-:S02]  /*2470*/  ISETP.GE.AND P3, PT, R217, c[0x0][0x1d4], PT ;  /* 0x00007500d9007a0c */ /* 0x000fc40003f66270 */
[----:B------:R-:W-:Y:S01]  /*2480*/  ISETP.GE.AND P2, PT, R20, c[0x0][0x1d4], PT ;  /* 0x0000750014007a0c */ /* 0x000fe20003f46270 */
[----:B------:R-:W5:Y:S01]  /*2490*/  LDSM.16.M88.4 R8, [R203+0x1000] ;  /* 0x00100000cb08783b */ /* 0x000f620000000200 */
[----:B-1----:R-:W-:-:S03]  /*24a0*/  IADD3 R22, P6, R0, R158, RZ ;  /* 0x0000009e00167210 */ /* 0x002fc60007fde0ff */
[----:B------:R-:W1:Y:S01]  /*24b0*/  LDSM.16.M88.4 R48, [R200+0x400] ;  /* 0x00040000c830783b */ /* 0x000e620000000200 */
[----:B------:R-:W-:Y:S02]  /*24c0*/  IADD3 R24, P0, R0, R157, RZ ;  /* 0x0000009d00187210 */ /* 0x000fe40007f1e0ff */
[----:B--2---:R-:W-:Y:S01]  /*24d0*/  IADD3.X R23, R2, R125, RZ, P6, !PT ;  /* 0x0000007d02177210 */ /* 0x004fe200037fe4ff */
[----:B------:R-:W2:Y:S01]  /*24e0*/  LDSM.16.M88.4 R40, [R200+0x800] ;  /* 0x00080000c828783b */ /* 0x000ea20000000200 */
[----:B------:R-:W-:Y:S02]  /*24f0*/  IADD3 R26, P1, R0, R156, RZ ;  /* 0x0000009c001a7210 */ /* 0x000fe40007f3e0ff */
[----:B------:R-:W-:Y:S01]  /*2500*/  ISETP.LT.OR P6, PT, R17, 0x1, P3 ;  /* 0x000000011100780c */ /* 0x000fe20001fc1670 */
[----:B------:R-:W1:Y:S01]  /*2510*/  LDSM.16.M88.4 R28, [R200+0xc00] ;  /* 0x000c0000c81c783b */ /* 0x000e620000000200 */
[C---:B------:R-:W-:Y:S02]  /*2520*/  IADD3.X R25, R2.reuse, R126, RZ, P0, !PT ;  /* 0x0000007e02197210 */ /* 0x040fe400007fe4ff */
[----:B---3--:R-:W-:Y:S01]  /*2530*/  IADD3 R18, P0, R3, R157, RZ ;  /* 0x0000009d03127210 */ /* 0x008fe20007f1e0ff */
[----:B------:R-:W-:Y:S01]  /*2540*/  LDSM.16.M88.4 R36, [R204] ;  /* 0x00000000cc24783b */ /* 0x000fe20000000200 */
[----:B------:R-:W-:-:S02]  /*2550*/  IADD3.X R27, R2, R124, RZ, P1, !PT ;  /* 0x0000007c021b7210 */ /* 0x000fc40000ffe4ff */
[----:B------:R-:W-:Y:S01]  /*2560*/  IADD3 R20, P1, R3, R156, RZ ;  /* 0x0000009c03147210 */ /* 0x000fe20007f3e0ff */
[----:B------:R-:W3:Y:S01]  /*2570*/  LDSM.16.M88.4 R52, [R205] ;  /* 0x00000000cd34783b */ /* 0x000ee20000000200 */
[C---:B----4-:R-:W-:Y:S02]  /*2580*/  IADD3.X R19, R16.reuse, R126, RZ, P0, !PT ;  /* 0x0000007e10137210 */ /* 0x050fe400007fe4ff */
[C---:B------:R-:W-:Y:S01]  /*2590*/  ISETP.LT.OR P0, PT, R17.reuse, 0x1, P2 ;  /* 0x000000011100780c */ /* 0x040fe20001701670 */
[----:B------:R-:W-:Y:S01]  /*25a0*/  STL.64 [R1+0x48], R6 ;  /* 0x0000480601007387 */ /* 0x000fe20000100a00 */
[----:B------:R-:W-:Y:S02]  /*25b0*/  IADD3.X R21, R16, R124, RZ, P1, !PT ;  /* 0x0000007c10157210 */ /* 0x000fe40000ffe4ff */
[----:B------:R-:W-:Y:S01]  /*25c0*/  ISETP.GE.AND P1, PT, R32, c[0x0][0x1d4], PT ;  /* 0x0000750020007a0c */ /* 0x000fe20003f26270 */
[----:B------:R-:W-:Y:S01]  /*25d0*/  STL [R1+0x54], R5 ;  /* 0x0000540501007387 */ /* 0x000fe20000100800 */
[----:B------:R-:W-:-:S03]  /*25e0*/  ISETP.LT.OR P3, PT, R17, 0x21, P3 ;  /* 0x000000211100780c */ /* 0x000fc60001f61670 */
[----:B------:R-:W4:Y:S04]  /*25f0*/  LDSM.16.M88.4 R4, [R204+0x1000] ;  /* 0x00100000cc04783b */ /* 0x000f280000000200 */
[----:B------:R-:W-:Y:S04]  /*2600*/  LDSM.16.M88.4 R64, [R216] ;  /* 0x00000000d840783b */ /* 0x000fe80000000200 */
[----:B------:R-:W-:Y:S04]  /*2610*/  LDSM.16.M88.4 R84, [R215] ;  /* 0x00000000d754783b */ /* 0x000fe80000000200 */
[----:B------:R-:W-:Y:S01]  /*2620*/  LDSM.16.M88.4 R92, [R214] ;  /* 0x00000000d65c783b */ /* 0x000fe20000000200 */
[----:B------:R-:W-:-:S03]  /*2630*/  ISETP.LT.OR P2, PT, R17, 0x21, P2 ;  /* 0x000000211100780c */ /* 0x000fc60001741670 */
[----:B------:R-:W-:Y:S01]  /*2640*/  @!PT LDS RZ, [RZ] ;  /* 0x00000000fffff984 */ /* 0x000fe20000000800 */
[----:B------:R-:W-:Y:S01]  /*2650*/  @!PT LDS RZ, [RZ] ;  /* 0x00000000fffff984 */ /* 0x000fe20000000800 */
[----:B------:R-:W-:Y:S01]  /*2660*/  @!PT LDS RZ, [RZ] ;  /* 0x00000000fffff984 */ /* 0x000fe20000000800 */
[----:B------:R1:W-:Y:S01]  /*2670*/  LDGSTS.E.BYPASS.LTC128B.128 [R218+0x100], [R26.64], !P6 ;  /* 0x001000001ada7fae */ /* 0x0003e2000f101d46 */
[C---:B------:R-:W-:Y:S02]  /*2680*/  ISETP.LT.OR P6, PT, R17.reuse, 0x1, P1 ;  /* 0x000000011100780c */ /* 0x040fe40000fc1670 */
[----:B------:R-:W-:Y:S01]  /*2690*/  ISETP.LT.OR P1, PT, R17, 0x21, P1 ;  /* 0x000000211100780c */ /* 0x000fe20000f21670 */
[----:B------:R1:W-:Y:S01]  /*26a0*/  LDGSTS.E.BYPASS.LTC128B.128 [R218+0x1100], [R24.64], !P0 ;  /* 0x0110000018da7fae */ /* 0x0003e2000c101d46 */
[----:B------:R-:W-:Y:S01]  /*26b0*/  IADD3 R2, P0, R3, R158, RZ ;  /* 0x0000009e03027210 */ /* 0x000fe20007f1e0ff */
[----:B-----5:R-:W-:Y:S03]  /*26c0*/  HMMA.16816.F32 R56, R12, R44, RZ ;  /* 0x0000002c0c38723c */ /* 0x020fe600000018ff */
[----:B------:R-:W-:-:S05]  /*26d0*/  IADD3.X R3, R16, R125, RZ, P0, !PT ;  /* 0x0000007d10037210 */ /* 0x000fca00007fe4ff */
[----:B------:R5:W-:Y:S04]  /*26e0*/  LDGSTS.E.BYPASS.LTC128B.128 [R218+0x2100], [R22.64], !P6 ;  /* 0x0210000016da7fae */ /* 0x000be8000f101d46 */
[----:B------:R5:W-:Y:S04]  /*26f0*/  LDGSTS.E.BYPASS.LTC128B.128 [R218+0x900], [R20.64], !P3 ;  /* 0x0090000014da7fae */ /* 0x000be8000d901d46 */
[----:B------:R2:W-:Y:S04]  /*2700*/  LDGSTS.E.BYPASS.LTC128B.128 [R218+0x1900], [R18.64], !P2 ;  /* 0x0190000012da7fae */ /* 0x0005e8000d101d46 */
[----:B------:R3:W-:Y:S04]  /*2710*/  LDGSTS.E.BYPASS.LTC128B.128 [R218+0x2900], [R2.64], !P1 ;  /* 0x0290000002da7fae */ /* 0x0007e8000c901d46 */
[----:B------:R-:W-:Y:S04]  /*2720*/  LDSM.16.M88.4 R60, [R200+0x1000] ;  /* 0x00100000c83c783b */ /* 0x000fe80000000200 */
[----:B------:R-:W3:Y:S01]  /*2730*/  LDSM.16.M88.4 R32, [R203+0x2000] ;  /* 0x00200000cb20783b */ /* 0x000ee20000000200 */
[C---:B------:R-:W-:Y:S03]  /*2740*/  HMMA.16816.F32 R76, R8.reuse, R44, RZ ;  /* 0x0000002c084c723c */ /* 0x040fe600000018ff */
[----:B-1----:R-:W-:Y:S04]  /*2750*/  LDSM.16.M88.4 R24, [R204+0x2000] ;  /* 0x00200000cc18783b */ /* 0x002fe80000000200 */
[----:B------:R-:W0:Y:S01]  /*2760*/  LDGDEPBAR ;  /* 0x00000000000079af */ /* 0x000e220000000000 */
[C---:B------:R-:W-:Y:S08]  /*2770*/  HMMA.16816.F32 R104, R8.reuse, R48, RZ ;  /* 0x000000300868723c */ /* 0x040ff000000018ff */
[C---:B--2---:R-:W-:Y:S08]  /*2780*/  HMMA.16816.F32 R100, R8.reuse, R40, RZ ;  /* 0x000000280864723c */ /* 0x044ff000000018ff */
[C---:B------:R-:W-:Y:S08]  /*2790*/  HMMA.16816.F32 R88, R8.reuse, R28, RZ ;  /* 0x0000001c0858723c */ /* 0x040ff000000018ff */
[C---:B------:R-:W-:Y:S08]  /*27a0*/  HMMA.16816.F32 R96, R8.reuse, R46, RZ ;  /* 0x0000002e0860723c */ /* 0x040ff000000018ff */
[C---:B------:R-:W-:Y:S08]  /*27b0*/  HMMA.16816.F32 R80, R8.reuse, R50, RZ ;  /* 0x000000320850723c */ /* 0x040ff000000018ff */
[C---:B------:R-:W-:Y:S08]  /*27c0*/  HMMA.16816.F32 R68, R8.reuse, R42, RZ ;  /* 0x0000002a0844723c */ /* 0x040ff000000018ff */
[----:B-----5:R-:W-:Y:S08]  /*27d0*/  HMMA.16816.F32 R20, R8, R30, RZ ;  /* 0x0000001e0814723c */ /* 0x020ff000000018ff */
[----:B---3--:R-:W-:Y:S08]  /*27e0*/  HMMA.16816.F32 R8, R36, R52, R56 ;  /* 0x000000342408723c */ /* 0x008ff00000001838 */
[C---:B------:R-:W-:Y:S08]  /*27f0*/  HMMA.16816.F32 R108, R12.reuse, R28, RZ ;  /* 0x0000001c0c6c723c */ /* 0x040ff000000018ff */
[C---:B------:R-:W-:Y:S01]  /*2800*/  HMMA.16816.F32 R116, R12.reuse, R30, RZ ;  /* 0x0000001e0c74723c */ /* 0x040fe200000018ff */
[----:B------:R-:W1:Y:S07]  /*2810*/  LDSM.16.M88.4 R28, [R203+0x3000] ;  /* 0x00300000cb1c783b */ /* 0x000e6e0000000200 */
[C---:B------:R-:W-:Y:S08]  /*2820*/  HMMA.16816.F32 R16, R12.reuse, R48, RZ ;  /* 0x000000300c10723c */ /* 0x040ff000000018ff */
[C---:B------:R-:W-:Y:S08]  /*2830*/  HMMA.16816.F32 R112, R12.reuse, R50, RZ ;  /* 0x000000320c70723c */ /* 0x040ff000000018ff */
[C---:B------:R-:W-:Y:S08]  /*2840*/  HMMA.16816.F32 R48, R12.reuse, R40, RZ ;  /* 0x000000280c30723c */ /* 0x040ff000000018ff */
[C---:B------:R-:W-:Y:S01]  /*2850*/  HMMA.16816.F32 R120, R12.reuse, R42, RZ ;  /* 0x0000002a0c78723c */ /* 0x040fe200000018ff */
[----:B------:R-:W2:Y:S07]  /*2860*/  LDSM.16.M88.4 R40, [R213] ;  /* 0x00000000d528783b */ /* 0x000eae0000000200 */
[----:B------:R-:W-:Y:S01]  /*2870*/  HMMA.16816.F32 R72, R12, R46, RZ ;  /* 0x0000002e0c48723c */ /* 0x000fe200000018ff */
[----:B------:R-:W-:Y:S07]  /*2880*/  LDSM.16.M88.4 R44, [R200+0x2000] ;  /* 0x00200000c82c783b */ /* 0x000fee0000000200 */
[----:B----4-:R-:W-:Y:S08]  /*2890*/  HMMA.16816.F32 R12, R4, R52, R76 ;  /* 0x00000034040c723c */ /* 0x010ff0000000184c */
[----:B------:R-:W-:Y:S08]  /*28a0*/  HMMA.16816.F32 R8, R32, R60, R8 ;  /* 0x0000003c2008723c */ /* 0x000ff00000001808 */
[C---:B------:R-:W-:Y:S01]  /*28b0*/  HMMA.16816.F32 R144, R4.reuse, R94, R20 ;  /* 0x0000005e0490723c */ /* 0x040fe20000001814 */
[----:B------:R-:W3:Y:S07]  /*28c0*/  LDSM.16.M88.4 R20, [R204+0x3000] ;  /* 0x00300000cc14783b */ /* 0x000eee0000000200 */
[----:B------:R-:W-:Y:S08]  /*28d0*/  HMMA.16816.F32 R140, R4, R92, R88 ;  /* 0x0000005c048c723c */ /* 0x000ff00000001858 */
[-C--:B------:R-:W-:Y:S01]  /*28e0*/  HMMA.16816.F32 R88, R36, R64.reuse, R16 ;  /* 0x000000402458723c */ /* 0x080fe20000001810 */
[----:B------:R-:W4:Y:S07]  /*28f0*/  LDSM.16.M88.4 R16, [R203+0x4000] ;  /* 0x00400000cb10783b */ /* 0x000f2e0000000200 */
[C---:B------:R-:W-:Y:S08]  /*2900*/  HMMA.16816.F32 R104, R4.reuse, R64, R104 ;  /* 0x000000400468723c */ /* 0x040ff00000001868 */
[C---:B------:R-:W-:Y:S08]  /*2910*/  HMMA.16816.F32 R132, R4.reuse, R84, R100 ;  /* 0x000000540484723c */ /* 0x040ff00000001864 */
[C---:B------:R-:W-:Y:S08]  /*2920*/  HMMA.16816.F32 R76, R4.reuse, R54, R96 ;  /* 0x00000036044c723c */ /* 0x040ff00000001860 */
[C---:B------:R-:W-:Y:S08]  /*2930*/  HMMA.16816.F32 R128, R4.reuse, R66, R80 ;  /* 0x000000420480723c */ /* 0x040ff00000001850 */
[----:B------:R-:W-:Y:S08]  /*2940*/  HMMA.16816.F32 R136, R4, R86, R68 ;  /* 0x000000560488723c */ /* 0x000ff00000001844 */
[----:B-1----:R-:W-:Y:S01]  /*2950*/  HMMA.16816.F32 R4, R28, R60, R12 ;  /* 0x0000003c1c04723c */ /* 0x002fe2000000180c */
[----:B------:R-:W1:Y:S07]  /*2960*/  LDSM.16.M88.4 R12, [R203+0x5000] ;  /* 0x00500000cb0c783b */ /* 0x000e6e0000000200 */
[----:B------:R-:W-:Y:S08]  /*2970*/  HMMA.16816.F32 R72, R36, R54, R72 ;  /* 0x000000362448723c */ /* 0x000ff00000001848 */
[----:B--2---:R-:W-:Y:S01]  /*2980*/  HMMA.16816.F32 R56, R24, R40, R8 ;  /* 0x000000281838723c */ /* 0x004fe20000001808 */
[----:B------:R-:W-:Y:S07]  /*2990*/  LDSM.16.M88.4 R8, [R204+0x4000] ;  /* 0x00400000cc08783b */ /* 0x000fee0000000200 */
[----:B------:R-:W-:Y:S01]  /*29a0*/  HMMA.16816.F32 R100, R36, R84, R48 ;  /* 0x000000542464723c */ /* 0x000fe20000001830 */
[----:B------:R-:W2:Y:S07]  /*29b0*/  LDSM.16.M88.4 R48, [R209] ;  /* 0x00000000d130783b */ /* 0x000eae0000000200 */
[----:B---3--:R-:W-:Y:S01]  /*29c0*/  HMMA.16816.F32 R52, R20, R40, R4 ;  /* 0x000000281434723c */ /* 0x008fe20000001804 */
[----:B------:R-:W-:Y:S07]  /*29d0*/  LDSM.16.M88.4 R4, [R204+0x5000] ;  /* 0x00500000cc04783b */ /* 0x000fee0000000200 */
[-C--:B------:R-:W-:Y:S08]  /*29e0*/  HMMA.16816.F32 R72, R32, R62.reuse, R72 ;  /* 0x0000003e2048723c */ /* 0x080ff00000001848 */
[----:B------:R-:W-:Y:S01]  /*29f0*/  HMMA.16816.F32 R76, R28, R62, R76 ;  /* 0x0000003e1c4c723c */ /* 0x000fe2000000184c */
[----:B------:R-:W-:Y:S07]  /*2a00*/  LDSM.16.M88.4 R60, [R212] ;  /* 0x00000000d43c783b */ /* 0x000fee0000000200 */
[----:B----4-:R-:W-:Y:S01]  /*2a10*/  HMMA.16816.F32 R68, R16, R44, R56 ;  /* 0x0000002c1044723c */ /* 0x010fe20000001838 */
[----:B------:R-:W3:Y:S07]  /*2a20*/  LDSM.16.M88.4 R56, [R200+0x1400] ;  /* 0x00140000c838783b */ /* 0x000eee0000000200 */
[----:B------:R-:W-:Y:S08]  /*2a30*/  HMMA.16816.F32 R96, R36, R66, R112 ;  /* 0x000000422460723c */ /* 0x000ff00000001870 */
[----:B-1----:R-:W-:Y:S08]  /*2a40*/  HMMA.16816.F32 R52, R12, R44, R52 ;  /* 0x0000002c0c34723c */ /* 0x002ff00000001834 */
[-C--:B------:R-:W-:Y:S08]  /*2a50*/  HMMA.16816.F32 R64, R24, R42.reuse, R72 ;  /* 0x0000002a1840723c */ /* 0x080ff00000001848 */
[----:B------:R-:W-:Y:S01]  /*2a60*/  HMMA.16816.F32 R72, R20, R42, R76 ;  /* 0x0000002a1448723c */ /* 0x000fe2000000184c */
[----:B------:R-:W1:Y:S07]  /*2a70*/  LDSM.16.M88.4 R40, [R200+0x2400] ;  /* 0x00240000c828783b */ /* 0x000e6e0000000200 */
[----:B--2---:R-:W-:Y:S08]  /*2a80*/  HMMA.16816.F32 R80, R8, R48, R68 ;  /* 0x000000300850723c */ /* 0x004ff00000001844 */
[----:B---3--:R-:W-:Y:S08]  /*2a90*/  HMMA.16816.F32 R68, R32, R56, R88 ;  /* 0x000000382044723c */ /* 0x008ff00000001858 */
[----:B------:R-:W-:Y:S08]  /*2aa0*/  HMMA.16816.F32 R120, R36, R86, R120 ;  /* 0x000000562478723c */ /* 0x000ff00000001878 */
[----:B------:R-:W-:Y:S08]  /*2ab0*/  HMMA.16816.F32 R84, R4, R48, R52 ;  /* 0x000000300454723c */ /* 0x000ff00000001834 */
[-C--:B------:R-:W-:Y:S08]  /*2ac0*/  HMMA.16816.F32 R52, R16, R46.reuse, R64 ;  /* 0x0000002e1034723c */ /* 0x080ff00000001840 */
[----:B------:R-:W-:Y:S08]  /*2ad0*/  HMMA.16816.F32 R64, R12, R46, R72 ;  /* 0x0000002e0c40723c */ /* 0x000ff00000001848 */
[C---:B------:R-:W-:Y:S08]  /*2ae0*/  HMMA.16816.F32 R108, R36.reuse, R92, R108 ;  /* 0x0000005c246c723c */ /* 0x040ff0000000186c */
[----:B------:R-:W-:Y:S08]  /*2af0*/  HMMA.16816.F32 R116, R36, R94, R116 ;  /* 0x0000005e2474723c */ /* 0x000ff00000001874 */
[----:B------:R-:W-:Y:S01]  /*2b00*/  HMMA.16816.F32 R36, R28, R56, R104 ;  /* 0x000000381c24723c */ /* 0x000fe20000001868 */
[----:B------:R-:W-:-:S04]  /*2b10*/  FMUL.FTZ R0, R80, c[0x0][0x320] ;  /* 0x0000c80050007a20 */ /* 0x000fc80000410000 */
[----:B------:R2:W3:Y:S03]  /*2b20*/  MUFU.TANH R149, R0 ;  /* 0x0000000000957308 */ /* 0x0004e60000002400 */
[----:B------:R-:W-:Y:S01]  /*2b30*/  HMMA.16816.F32 R68, R24, R60, R68 ;  /* 0x0000003c1844723c */ /* 0x000fe20000001844 */
[----:B--2---:R-:W-:-:S04]  /*2b40*/  FMUL.FTZ R0, R81, c[0x0][0x320] ;  /* 0x0000c80051007a20 */ /* 0x004fc80000410000 */
[----:B------:R2:W4:Y:S03]  /*2b50*/  MUFU.TANH R148, R0 ;  /* 0x0000000000947308 */ /* 0x0005260000002400 */
[----:B------:R-:W-:Y:S08]  /*2b60*/  HMMA.16816.F32 R88, R4, R50, R64 ;  /* 0x000000320458723c */ /* 0x000ff00000001840 */
[----:B------:R-:W-:Y:S01]  /*2b70*/  HMMA.16816.F32 R64, R32, R58, R96 ;  /* 0x0000003a2040723c */ /* 0x000fe20000001860 */
[----:B--2---:R-:W-:-:S07]  /*2b80*/  FMUL.FTZ R0, R82, c[0x0][0x320] ;  /* 0x0000c80052007a20 */ /* 0x004fce0000410000 */
[----:B------:R-:W-:Y:S01]  /*2b90*/  HMMA.16816.F32 R44, R20, R60, R36 ;  /* 0x0000003c142c723c */ /* 0x000fe20000001824 */
[----:B------:R-:W2:Y:S01]  /*2ba0*/  LDSM.16.M88.4 R36, [R208] ;  /* 0x00000000d024783b */ /* 0x000ea20000000200 */
[----:B------:R5:W1:Y:S06]  /*2bb0*/  MUFU.TANH R155, R0 ;  /* 0x00000000009b7308 */ /* 0x000a6c0000002400 */
[----:B------:R-:W-:Y:S01]  /*2bc0*/  HMMA.16816.F32 R76, R8, R50, R52 ;  /* 0x00000032084c723c */ /* 0x000fe20000001834 */
[----:B------:R-:W2:Y:S01]  /*2bd0*/  LDSM.16.M88.4 R52, [R200+0x1800] ;  /* 0x00180000c834783b */ /* 0x000ea20000000200 */
[----:B-----5:R-:W-:-:S06]  /*2be0*/  FMUL.FTZ R0, R83, c[0x0][0x320] ;  /* 0x0000c80053007a20 */ /* 0x020fcc0000410000 */
[----:B------:R-:W-:Y:S01]  /*2bf0*/  HMMA.16816.F32 R72, R28, R58, R128 ;  /* 0x0000003a1c48723c */ /* 0x000fe20000001880 */
[----:B------:R5:W1:Y:S02]  /*2c00*/  MUFU.TANH R154, R0 ;  /* 0x00000000009a7308 */ /* 0x000a640000002400 */
[----:B-----5:R-:W-:-:S06]  /*2c10*/  FMUL.FTZ R0, R84, c[0x0][0x320] ;  /* 0x0000c80054007a20 */ /* 0x020fcc0000410000 */
[----:B------:R5:W2:Y:S01]  /*2c20*/  MUFU.TANH R152, R0 ;  /* 0x0000000000987308 */ /* 0x000aa20000002400 */
[----:B-1----:R-:W-:Y:S01]  /*2c30*/  HMMA.16816.F32 R68, R16, R40, R68 ;  /* 0x000000281044723c */ /* 0x002fe20000001844 */
[----:B-----5:R-:W-:-:S06]  /*2c40*/  FMUL.FTZ R0, R85, c[0x0][0x320] ;  /* 0x0000c80055007a20 */ /* 0x020fcc0000410000 */
[----:B------:R1:W1:Y:S01]  /*2c50*/  MUFU.TANH R150, R0 ;  /* 0x0000000000967308 */ /* 0x0002620000002400 */
[----:B------:R-:W-:Y:S01]  /*2c60*/  HMMA.16816.F32 R56, R24, R62, R64 ;  /* 0x0000003e1838723c */ /* 0x000fe20000001840 */
[----:B-1----:R-:W-:-:S06]  /*2c70*/  FMUL.FTZ R0, R86, c[0x0][0x320] ;  /* 0x0000c80056007a20 */ /* 0x002fcc0000410000 */
[----:B------:R1:W1:Y:S01]  /*2c80*/  MUFU.TANH R153, R0 ;  /* 0x0000000000997308 */ /* 0x0002620000002400 */
[----:B------:R-:W-:Y:S01]  /*2c90*/  HMMA.16816.F32 R48, R12, R40, R44 ;  /* 0x000000280c30723c */ /* 0x000fe2000000182c */
[----:B------:R-:W5:Y:S01]  /*2ca0*/  LDSM.16.M88.4 R44, [R211] ;  /* 0x00000000d32c783b */ /* 0x000f620000000200 */
[----:B-1----:R-:W-:-:S05]  /*2cb0*/  FMUL.FTZ R0, R87, c[0x0][0x320] ;  /* 0x0000c80057007a20 */ /* 0x002fca0000410000 */
[----:B------:R1:W1:Y:S01]  /*2cc0*/  MUFU.TANH R151, R0 ;  /* 0x0000000000977308 */ /* 0x0002620000002400 */
[----:B------:R-:W-:Y:S01]  /*2cd0*/  HMMA.16816.F32 R64, R20, R62, R72 ;  /* 0x0000003e1440723c */ /* 0x000fe20000001848 */
[----:B-1----:R-:W-:-:S06]  /*2ce0*/  FMUL.FTZ R0, R76, c[0x0][0x320] ;  /* 0x0000c8004c007a20 */ /* 0x002fcc0000410000 */
[----:B------:R1:W1:Y:S02]  /*2cf0*/  MUFU.TANH R106, R0 ;  /* 0x00000000006a7308 */ /* 0x0002640000002400 */
[----:B-1----:R-:W-:-:S06]  /*2d00*/  FMUL.FTZ R0, R77, c[0x0][0x320] ;  /* 0x0000c8004d007a20 */ /* 0x002fcc0000410000 */
[----:B------:R1:W1:Y:S01]  /*2d10*/  MUFU.TANH R105, R0 ;  /* 0x0000000000697308 */ /* 0x0002620000002400 */
[----:B------:R-:W-:Y:S01]  /*2d20*/  HMMA.16816.F32 R60, R16, R42, R56 ;  /* 0x0000002a103c723c */ /* 0x000fe20000001838 */
[----:B------:R-:W3:Y:S01]  /*2d30*/  LDSM.16.M88.4 R56, [R200+0x2800] ;  /* 0x00280000c838783b */ /* 0x000ee20000000200 */
[----:B-1----:R-:W-:-:S05]  /*2d40*/  FMUL.FTZ R0, R78, c[0x0][0x320] ;  /* 0x0000c8004e007a20 */ /* 0x002fca0000410000 */
[----:B------:R1:W1:Y:S01]  /*2d50*/  MUFU.TANH R128, R0 ;  /* 0x0000000000807308 */ /* 0x0002620000002400 */
[----:B--2---:R-:W-:Y:S01]  /*2d60*/  HMMA.16816.F32 R80, R4, R36, R48 ;  /* 0x000000240450723c */ /* 0x004fe20000001830 */
[----:B-1----:R-:W-:-:S07]  /*2d70*/  FMUL.FTZ R0, R79, c[0x0][0x320] ;  /* 0x0000c8004f007a20 */ /* 0x002fce0000410000 */
[----:B------:R-:W-:Y:S01]  /*2d80*/  HMMA.16816.F32 R76, R8, R36, R68 ;  /* 0x00000024084c723c */ /* 0x000fe20000001844 */
[----:B------:R1:W2:Y:S07]  /*2d90*/  MUFU.TANH R115, R0 ;  /* 0x0000000000737308 */ /* 0x0002ae0000002400 */
[----:B------:R-:W-:Y:S01]  /*2da0*/  HMMA.16816.F32 R68, R32, R52, R100 ;  /* 0x000000342044723c */ /* 0x000fe20000001864 */
[----:B-1----:R-:W-:-:S04]  /*2db0*/  FMUL.FTZ R0, R88, c[0x0][0x320] ;  /* 0x0000c80058007a20 */ /* 0x002fc80000410000 */
[----:B------:R1:W1:Y:S03]  /*2dc0*/  MUFU.TANH R113, R0 ;  /* 0x0000000000717308 */ /* 0x0002660000002400 */
[----:B------:R-:W-:Y:S08]  /*2dd0*/  HMMA.16816.F32 R48, R28, R52, R132 ;  /* 0x000000341c30723c */ /* 0x000ff00000001884 */
[----:B------:R-:W-:Y:S01]  /*2de0*/  HMMA.16816.F32 R64, R12, R42, R64 ;  /* 0x0000002a0c40723c */ /* 0x000fe20000001840 */
[----:B-1----:R-:W-:-:S04]  /*2df0*/  FMUL.FTZ R0, R89, c[0x0][0x320] ;  /* 0x0000c80059007a20 */ /* 0x002fc80000410000 */
[----:B------:R1:W1:Y:S03]  /*2e00*/  MUFU.TANH R107, R0 ;  /* 0x00000000006b7308 */ /* 0x0002660000002400 */
[----:B-----5:R-:W-:Y:S01]  /*2e10*/  HMMA.16816.F32 R68, R24, R44, R68 ;  /* 0x0000002c1844723c */ /* 0x020fe20000001844 */
[----:B-1----:R-:W-:-:S04]  /*2e20*/  FMUL.FTZ R0, R90, c[0x0][0x320] ;  /* 0x0000c8005a007a20 */ /* 0x002fc80000410000 */
[----:B------:R1:W1:Y:S03]  /*2e30*/  MUFU.TANH R114, R0 ;  /* 0x0000000000727308 */ /* 0x0002660000002400 */
[----:B------:R-:W-:Y:S01]  /*2e40*/  HMMA.16816.F32 R72, R8, R38, R60 ;  /* 0x000000260848723c */ /* 0x000fe2000000183c */
[----:B-1----:R-:W-:-:S04]  /*2e50*/  FMUL.FTZ R0, R91, c[0x0][0x320] ;  /* 0x0000c8005b007a20 */ /* 0x002fc80000410000 */
[----:B------:R1:W1:Y:S03]  /*2e60*/  MUFU.TANH R112, R0 ;  /* 0x0000000000707308 */ /* 0x0002660000002400 */
[----:B------:R-:W-:Y:S01]  /*2e70*/  HMMA.16816.F32 R60, R32, R54, R120 ;  /* 0x00000036203c723c */ /* 0x000fe20000001878 */
[----:B-1----:R-:W-:-:S04]  /*2e80*/  FMUL.FTZ R0, R76, c[0x0][0x320] ;  /* 0x0000c8004c007a20 */ /* 0x002fc80000410000 */
[----:B------:R1:W1:Y:S03]  /*2e90*/  MUFU.TANH R98, R0 ;  /* 0x0000000000627308 */ /* 0x0002660000002400 */
[----:B------:R-:W-:Y:S01]  /*2ea0*/  HMMA.16816.F32 R40, R20, R44, R48 ;  /* 0x0000002c1428723c */ /* 0x000fe20000001830 */
[----:B------:R-:W5:Y:S01]  /*2eb0*/  LDSM.16.M88.4 R48, [R207] ;  /* 0x00000000cf30783b */ /* 0x000f620000000200 */
[----:B-1----:R-:W-:-:S04]  /*2ec0*/  FMUL.FTZ R0, R77, c[0x0][0x320] ;  /* 0x0000c8004d007a20 */ /* 0x002fc80000410000 */
[----:B------:R1:W1:Y:S02]  /*2ed0*/  MUFU.TANH R97, R0 ;  /* 0x0000000000617308 */ /* 0x0002640000002400 */
[----:B------:R-:W-:Y:S01]  /*2ee0*/  HMMA.16816.F32 R84, R4, R38, R64 ;  /* 0x000000260454723c */ /* 0x000fe20000001840 */
[----:B------:R-:W2:Y:S01]  /*2ef0*/  LDSM.16.M88.4 R36, [R200+0x1c00] ;  /* 0x001c0000c824783b */ /* 0x000ea20000000200 */
[----:B-1----:R-:W-:-:S04]  /*2f00*/  FMUL.FTZ R0, R78, c[0x0][0x320] ;  /* 0x0000c8004e007a20 */ /* 0x002fc80000410000 */
[----:B------:R1:W1:Y:S02]  /*2f10*/  MUFU.TANH R104, R0 ;  /* 0x0000000000687308 */ /* 0x0002640000002400 */
[----:B---3--:R-:W-:Y:S01]  /*2f20*/  HMMA.16816.F32 R64, R16, R56, R68 ;  /* 0x000000381040723c */ /* 0x008fe20000001844 */
[----:B-1----:R-:W-:-:S05]  /*2f30*/  FMUL.FTZ R0, R79, c[0x0][0x320] ;  /* 0x0000c8004f007a20 */ /* 0x002fca0000410000 */
[----:B------:R1:W3:Y:S02]  /*2f40*/  MUFU.TANH R103, R0 ;  /* 0x0000000000677308 */ /* 0x0002e40000002400 */
[----:B------:R-:W-:Y:S01]  /*2f50*/  HMMA.16816.F32 R68, R28, R54, R136 ;  /* 0x000000361c44723c */ /* 0x000fe20000001888 */
[----:B------:R-:W2:Y:S01]  /*2f60*/  LDSM.16.M88.4 R52, [R210] ;  /* 0x00000000d234783b */ /* 0x000ea20000000200 */
[----:B-1----:R-:W-:-:S04]  /*2f70*/  FMUL.FTZ R0, R80, c[0x0][0x320] ;  /* 0x0000c80050007a20 */ /* 0x002fc80000410000 */
[----:B------:R1:W1:Y:S02]  /*2f80*/  MUFU.TANH R101, R0 ;  /* 0x0000000000657308 */ /* 0x0002640000002400 */
[----:B------:R-:W-:Y:S01]  /*2f90*/  HMMA.16816.F32 R60, R24, R46, R60 ;  /* 0x0000002e183c723c */ /* 0x000fe2000000183c */
[----:B-1----:R-:W-:-:S05]  /*2fa0*/  FMUL.FTZ R0, R81, c[0x0][0x320] ;  /* 0x0000c80051007a20 */ /* 0x002fca0000410000 */
[----:B------:R1:W1:Y:S02]  /*2fb0*/  MUFU.TANH R99, R0 ;  /* 0x0000000000637308 */ /* 0x0002640000002400 */
[----:B------:R-:W-:Y:S01]  /*2fc0*/  HMMA.16816.F32 R40, R12, R56, R40 ;  /* 0x000000380c28723c */ /* 0x000fe20000001828 */
[----:B-1----:R-:W-:-:S05]  /*2fd0*/  FMUL.FTZ R0, R82, c[0x0][0x320] ;  /* 0x0000c80052007a20 */ /* 0x002fca0000410000 */
[----:B------:R1:W1:Y:S02]  /*2fe0*/  MUFU.TANH R102, R0 ;  /* 0x0000000000667308 */ /* 0x0002640000002400 */
[----:B-1----:R-:W-:-:S06]  /*2ff0*/  FMUL.FTZ R0, R83, c[0x0][0x320] ;  /* 0x0000c80053007a20 */ /* 0x002fcc0000410000 */
[----:B------:R1:W1:Y:S01]  /*3000*/  MUFU.TANH R100, R0 ;  /* 0x0000000000647308 */ /* 0x0002620000002400 */
[----:B-----5:R-:W-:Y:S01]  /*3010*/  HMMA.16816.F32 R76, R8, R48, R64 ;  /* 0x00000030084c723c */ /* 0x020fe20000001840 */
[----:B-1----:R-:W-:-:S06]  /*3020*/  FMUL.FTZ R0, R72, c[0x0][0x320] ;  /* 0x0000c80048007a20 */ /* 0x002fcc0000410000 */
[----:B------:R1:W1:Y:S01]  /*3030*/  MUFU.TANH R90, R0 ;  /* 0x00000000005a7308 */ /* 0x0002620000002400 */
[----:B------:R-:W-:Y:S01]  /*3040*/  HMMA.16816.F32 R68, R20, R46, R68 ;  /* 0x0000002e1444723c */ /* 0x000fe20000001844 */
[----:B-1----:R-:W-:-:S06]  /*3050*/  FMUL.FTZ R0, R73, c[0x0][0x320] ;  /* 0x0000c80049007a20 */ /* 0x002fcc0000410000 */
[----:B------:R1:W1:Y:S01]  /*3060*/  MUFU.TANH R89, R0 ;  /* 0x0000000000597308 */ /* 0x0002620000002400 */
[----:B--2---:R-:W-:Y:S08]  /*3070*/  HMMA.16816.F32 R64, R32, R36, R108 ;  /* 0x000000242040723c */ /* 0x004ff0000000186c */
[----:B------:R-:W-:Y:S01]  /*3080*/  HMMA.16816.F32 R44, R16, R58, R60 ;  /* 0x0000003a102c723c */ /* 0x000fe2000000183c */
[----:B-1----:R-:W-:-:S07]  /*3090*/  FMUL.FTZ R0, R74, c[0x0][0x320] ;  /* 0x0000c8004a007a20 */ /* 0x002fce0000410000 */
[----:B------:R-:W-:Y:S01]  /*30a0*/  HMMA.16816.F32 R60, R32, R38, R116 ;  /* 0x00000026203c723c */ /* 0x000fe20000001874 */
[----:B------:R-:W-:Y:S01]  /*30b0*/  LDSM.16.M88.4 R32, [R206] ;  /* 0x00000000ce20783b */ /* 0x000fe20000000200 */
[----:B------:R1:W2:Y:S06]  /*30c0*/  MUFU.TANH R96, R0 ;  /* 0x0000000000607308 */ /* 0x0002ac0000002400 */
[----:B------:R-:W-:Y:S01]  /*30d0*/  HMMA.16816.F32 R80, R4, R48, R40 ;  /* 0x000000300450723c */ /* 0x000fe20000001828 */
[----:B------:R-:W5:Y:S01]  /*30e0*/  LDSM.16.M88.4 R40, [R200+0x2c00] ;  /* 0x002c0000c828783b */ /* 0x000f620000000200 */
[----:B------:R-:W-:Y:S01]  /*30f0*/  ISETP.GE.AND P0, PT, R183, 0x2, PT ;  /* 0x00000002b700780c */ /* 0x000fe20003f06270 */
[----:B------:R-:W-:-:S04]  /*3100*/  DEPBAR.LE SB0, 0x0 ;  /* 0x000080000000791a */ /* 0x000fc80000000000 */
[----:B-1----:R-:W-:Y:S02]  /*3110*/  FMUL.FTZ R0, R75, c[0x0][0x320] ;  /* 0x0000c8004b007a20 */ /* 0x002fe40000410000 */
[C---:B------:R-:W-:Y:S08]  /*3120*/  HMMA.16816.F32 R72, R28.reuse, R36, R140 ;  /* 0x000000241c48723c */ /* 0x040ff0000000188c */
[----:B------:R-:W-:Y:S01]  /*3130*/  HMMA.16816.F32 R28, R28, R38, R144 ;  /* 0x000000261c1c723c */ /* 0x000fe20000001890 */
[----:B------:R1:W1:Y:S02]  /*3140*/  MUFU.TANH R95, R0 ;  /* 0x00000000005f7308 */ /* 0x0002640000002400 */
[----:B-1----:R-:W-:-:S06]  /*3150*/  FMUL.FTZ R0, R84, c[0x0][0x320] ;  /* 0x0000c80054007a20 */ /* 0x002fcc0000410000 */
[----:B------:R1:W1:Y:S01]  /*3160*/  MUFU.TANH R94, R0 ;  /* 0x00000000005e7308 */ /* 0x0002620000002400 */
[----:B------:R-:W-:Y:S01]  /*3170*/  HMMA.16816.F32 R68, R12, R58, R68 ;  /* 0x0000003a0c44723c */ /* 0x000fe20000001844 */
[----:B-1----:R-:W-:-:S06]  /*3180*/  FMUL.FTZ R0, R85, c[0x0][0x320] ;  /* 0x0000c80055007a20 */ /* 0x002fcc0000410000 */
[----:B------:R1:W1:Y:S01]  /*3190*/  MUFU.TANH R91, R0 ;  /* 0x00000000005b7308 */ /* 0x0002620000002400 */
[-C--:B------:R-:W-:Y:S08]  /*31a0*/  HMMA.16816.F32 R56, R24, R52.reuse, R64 ;  /* 0x000000341838723c */ /* 0x080ff00000001840 */
[----:B------:R-:W-:Y:S01]  /*31b0*/  HMMA.16816.F32 R64, R20, R52, R72 ;  /* 0x000000341440723c */ /* 0x000fe20000001848 */
[----:B-1----:R-:W-:-:S07]  /*31c0*/  FMUL.FTZ R0, R86, c[0x0][0x320] ;  /* 0x0000c80056007a20 */ /* 0x002fce0000410000 */
[-C--:B------:R-:W-:Y:S01]  /*31d0*/  HMMA.16816.F32 R24, R24, R54.reuse, R60 ;  /* 0x000000361818723c */ /* 0x080fe2000000183c */
[----:B------:R1:W1:Y:S07]  /*31e0*/  MUFU.TANH R93, R0 ;  /* 0x00000000005d7308 */ /* 0x00026e0000002400 */
[----:B------:R-:W-:Y:S01]  /*31f0*/  HMMA.16816.F32 R52, R20, R54, R28 ;  /* 0x000000361434723c */ /* 0x000fe2000000181c */
[----:B-1----:R-:W-:-:S04]  /*3200*/  FMUL.FTZ R0, R87, c[0x0][0x320] ;  /* 0x0000c80057007a20 */ /* 0x002fc80000410000 */
[----:B------:R1:W1:Y:S02]  /*3210*/  MUFU.TANH R92, R0 ;  /* 0x00000000005c7308 */ /* 0x0002640000002400 */
[----:B-1----:R-:W-:-:S06]  /*3220*/  FMUL.FTZ R0, R76, c[0x0][0x320] ;  /* 0x0000c8004c007a20 */ /* 0x002fcc0000410000 */
[----:B------:R1:W1:Y:S01]  /*3230*/  MUFU.TANH R85, R0 ;  /* 0x0000000000557308 */ /* 0x0002620000002400 */
[----:B-----5:R-:W-:Y:S01]  /*3240*/  HMMA.16816.F32 R36, R12, R40, R64 ;  /* 0x000000280c24723c */ /* 0x020fe20000001840 */
[----:B-1----:R-:W-:-:S06]  /*3250*/  FMUL.FTZ R0, R77, c[0x0][0x320] ;  /* 0x0000c8004d007a20 */ /* 0x002fcc0000410000 */
[----:B------:R1:W1:Y:S03]  /*3260*/  MUFU.TANH R84, R0 ;  /* 0x0000000000547308 */ /* 0x0002660000002400 */
[----:B------:R-:W-:Y:S01]  /*3270*/  HMMA.16816.F32 R12, R12, R42, R52 ;  /* 0x0000002a0c0c723c */ /* 0x000fe20000001834 */
[----:B-1----:R-:W-:-:S04]  /*3280*/  FMUL.FTZ R0, R78, c[0x0][0x320] ;  /* 0x0000c8004e007a20 */ /* 0x002fc80000410000 */
[----:B------:R1:W1:Y:S02]  /*3290*/  MUFU.TANH R88, R0 ;  /* 0x0000000000587308 */ /* 0x0002640000002400 */
[----:B-1----:R-:W-:Y:S02]  /*32a0*/  FMUL.FTZ R0, R79, c[0x0][0x320] ;  /* 0x0000c8004f007a20 */ /* 0x002fe40000410000 */
[----:B------:R-:W-:Y:S08]  /*32b0*/  HMMA.16816.F32 R76, R8, R50, R44 ;  /* 0x00000032084c723c */ /* 0x000ff0000000182c */
[C---:B------:R-:W-:Y:S08]  /*32c0*/  HMMA.16816.F32 R44, R16.reuse, R40, R56 ;  /* 0x00000028102c723c */ /* 0x040ff00000001838 */
[----:B------:R-:W-:Y:S01]  /*32d0*/  HMMA.16816.F32 R16, R16, R42, R24 ;  /* 0x0000002a1010723c */ /* 0x000fe20000001818 */
[----:B------:R1:W1:Y:S07]  /*32e0*/  MUFU.TANH R87, R0 ;  /* 0x0000000000577308 */ /* 0x00026e0000002400 */
[----:B------:R-:W-:Y:S08]  /*32f0*/  HMMA.16816.F32 R68, R4, R50, R68 ;  /* 0x000000320444723c */ /* 0x000ff00000001844 */
[----:B------:R-:W-:Y:S01]  /*3300*/  HMMA.16816.F32 R44, R8, R32, R44 ;  /* 0x00000020082c723c */ /* 0x000fe2000000182c */
[----:B-1----:R-:W-:-:S07]  /*3310*/  FMUL.FTZ R0, R80, c[0x0][0x320] ;  /* 0x0000c80050007a20 */ /* 0x002fce0000410000 */
[----:B------:R-:W-:Y:S08]  /*3320*/  HMMA.16816.F32 R20, R4, R32, R36 ;  /* 0x000000200414723c */ /* 0x000ff00000001824 */
[-C--:B------:R-:W-:Y:S08]  /*3330*/  HMMA.16816.F32 R8, R8, R34.reuse, R16 ;  /* 0x000000220808723c */ /* 0x080ff00000001810 */
[----:B------:R-:W-:Y:S01]  /*3340*/  HMMA.16816.F32 R4, R4, R34, R12 ;  /* 0x000000220404723c */ /* 0x000fe2000000180c */
[----:B------:R1:W1:Y:S01]  /*3350*/  MUFU.TANH R86, R0 ;  /* 0x0000000000567308 */ /* 0x0002620000002400 */
[----:B------:R-:W-:-:S02]  /*3360*/  FMUL.FTZ R77, R77, c[0x0][0x320] ;  /* 0x0000c8004d4d7a20 */ /* 0x000fc40000410000 */
[----:B------:R-:W-:Y:S02]  /*3370*/  FMUL.FTZ R78, R78, c[0x0][0x320] ;  /* 0x0000c8004e4e7a20 */ /* 0x000fe40000410000 */
[----:B-1----:R-:W-:-:S04]  /*3380*/  FMUL.FTZ R0, R81, c[0x0][0x320] ;  /* 0x0000c80051007a20 */ /* 0x002fc80000410000 */
[----:B------:R1:W1:Y:S01]  /*3390*/  MUFU.TANH R80, R0 ;  /* 0x0000000000507308 */ /* 0x0002620000002400 */
[----:B------:R-:W-:Y:S02]  /*33a0*/  FMUL.FTZ R79, R79, c[0x0][0x320] ;  /* 0x0000c8004f4f7a20 */ /* 0x000fe40000410000 */
[----:B------:R-:W-:Y:S02]  /*33b0*/  FMUL.FTZ R68, R68, c[0x0][0x320] ;  /* 0x0000c80044447a20 */ /* 0x000fe40000410000 */
[----:B------:R-:W-:Y:S02]  /*33c0*/  FMUL.FTZ R69, R69, c[0x0][0x320] ;  /* 0x0000c80045457a20 */ /* 0x000fe40000410000 */
[----:B------:R-:W-:Y:S02]  /*33d0*/  FMUL.FTZ R70, R70, c[0x0][0x320] ;  /* 0x0000c80046467a20 */ /* 0x000fe40000410000 */
[----:B-1----:R-:W-:-:S04]  /*33e0*/  FMUL.FTZ R0, R82, c[0x0][0x320] ;  /* 0x0000c80052007a20 */ /* 0x002fc80000410000 */
[----:B------:R1:W1:Y:S01]  /*33f0*/  MUFU.TANH R72, R0 ;  /* 0x0000000000487308 */ /* 0x0002620000002400 */
[----:B------:R-:W-:Y:S02]  /*3400*/  FMUL.FTZ R71, R71, c[0x0][0x320] ;  /* 0x0000c80047477a20 */ /* 0x000fe40000410000 */
[----:B------:R-:W-:Y:S02]  /*3410*/  FMUL.FTZ R44, R44, c[0x0][0x320] ;  /* 0x0000c8002c2c7a20 */ /* 0x000fe40000410000 */
[----:B------:R-:W-:Y:S02]  /*3420*/  FMUL.FTZ R45, R45, c[0x0][0x320] ;  /* 0x0000c8002d2d7a20 */ /* 0x000fe40000410000 */
[----:B------:R-:W-:Y:S02]  /*3430*/  FMUL.FTZ R46, R46, c[0x0][0x320] ;  /* 0x0000c8002e2e7a20 */ /* 0x000fe40000410000 */
[----:B------:R-:W-:Y:S02]  /*3440*/  FMUL.FTZ R47, R47, c[0x0][0x320] ;  /* 0x0000c8002f2f7a20 */ /* 0x000fe40000410000 */
[----:B------:R-:W-:-:S02]  /*3450*/  FMUL.FTZ R20, R20, c[0x0][0x320] ;  /* 0x0000c80014147a20 */ /* 0x000fc40000410000 */
[----:B-1----:R-:W-:Y:S02]  /*3460*/  FMUL.FTZ R0, R83, c[0x0][0x320] ;  /* 0x0000c80053007a20 */ /* 0x002fe40000410000 */
[----:B------:R-:W-:Y:S02]  /*3470*/  FMUL.FTZ R21, R21, c[0x0][0x320] ;  /* 0x0000c80015157a20 */ /* 0x000fe40000410000 */
[----:B------:R1:W1:Y:S01]  /*3480*/  MUFU.TANH R50, R0 ;  /* 0x0000000000327308 */ /* 0x0002620000002400 */
[----:B------:R-:W-:Y:S02]  /*3490*/  FMUL.FTZ R22, R22, c[0x0][0x320] ;  /* 0x0000c80016167a20 */ /* 0x000fe40000410000 */
[----:B------:R-:W-:Y:S02]  /*34a0*/  FMUL.FTZ R23, R23, c[0x0][0x320] ;  /* 0x0000c80017177a20 */ /* 0x000fe40000410000 */
[----:B------:R-:W-:Y:S02]  /*34b0*/  FMUL.FTZ R8, R8, c[0x0][0x320] ;  /* 0x0000c80008087a20 */ /* 0x000fe40000410000 */
[----:B------:R-:W-:-:S02]  /*34c0*/  FMUL.FTZ R9, R9, c[0x0][0x320] ;  /* 0x0000c80009097a20 */ /* 0x000fc40000410000 */
[----:B------:R-:W-:Y:S02]  /*34d0*/  FMUL.FTZ R10, R10, c[0x0][0x320] ;  /* 0x0000c8000a0a7a20 */ /* 0x000fe40000410000 */
[----:B------:R-:W-:Y:S02]  /*34e0*/  FMUL.FTZ R11, R11, c[0x0][0x320] ;  /* 0x0000c8000b0b7a20 */ /* 0x000fe40000410000 */
[----:B------:R-:W-:Y:S02]  /*34f0*/  FMUL.FTZ R4, R4, c[0x0][0x320] ;  /* 0x0000c80004047a20 */ /* 0x000fe40000410000 */
[----:B------:R-:W-:Y:S02]  /*3500*/  FMUL.FTZ R5, R5, c[0x0][0x320] ;  /* 0x0000c80005057a20 */ /* 0x000fe40000410000 */
[----:B-1----:R-:W-:Y:S02]  /*3510*/  FMUL.FTZ R0, R76, c[0x0][0x320] ;  /* 0x0000c8004c007a20 */ /* 0x002fe40000410000 */
[----:B------:R-:W-:-:S02]  /*3520*/  FMUL.FTZ R6, R6, c[0x0][0x320] ;  /* 0x0000c80006067a20 */ /* 0x000fc40000410000 */
[----:B------:R-:W-:Y:S01]  /*3530*/  FMUL.FTZ R7, R7, c[0x0][0x320] ;  /* 0x0000c80007077a20 */ /* 0x000fe20000410000 */
[----:B------:R1:W1:Y:S08]  /*3540*/  MUFU.TANH R40, R46 ;  /* 0x0000002e00287308 */ /* 0x0002700000002400 */
[----:B------:R1:W1:Y:S08]  /*3550*/  MUFU.TANH R49, R0 ;  /* 0x0000000000317308 */ /* 0x0002700000002400 */
[----:B------:R-:W1:Y:S08]  /*3560*/  MUFU.TANH R77, R77 ;  /* 0x0000004d004d7308 */ /* 0x000e700000002400 */
        /* <DEDUP_REMOVED lines=9> */
[----:B------:R1:W1:Y:S08]  /*3600*/  MUFU.TANH R38, R20 ;  /* 0x0000001400267308 */ /* 0x0002700000002400 */
        /* <DEDUP_REMOVED lines=10> */
[----:B------:R1:W1:Y:S01]  /*36b0*/  MUFU.TANH R48, R7 ;  /* 0x0000000700307308 */ /* 0x0002620000002400 */
[----:B------:R-:W-:Y:S01]  /*36c0*/  BSSY B0, `(.L_x_607) ;  /* 0x000004c000007945 */ /* 0x000fe20003800000 */
[----:B------:R-:W-:Y:S01]  /*36d0*/  BAR.SYNC.DEFER_BLOCKING 0x0 ;  /* 0x0000000000007b1d */ /* 0x000fe20000010000 */
[----:B------:R-:W-:-:S05]  /*36e0*/  ISETP.GT.AND P3, PT, R163, 0x3f, PT ;  /* 0x0000003fa300780c */ /* 0x000fca0003f64270 */
[----:B------:R-:W-:Y:S05]  /*36f0*/  @!P0 BRA `(.L_x_608) ;  /* 0x0000048000008947 */ /* 0x000fea0003800000 */
[----:B--234-:R-:W-:Y:S01]  /*3700*/  IMAD R2, R183, 0x40, R166 ;  /* 0x00000040b7027824 */ /* 0x01cfe200078e02a6 */
[----:B------:R-:W-:-:S04]  /*3710*/  MOV R228, RZ ;  /* 0x000000ff00e47202 */ /* 0x000fc80000000f00 */
[----:B------:R-:W-:-:S05]  /*3720*/  IADD3 R2, R2, -0x80, R163 ;  /* 0xffffff8002027810 */ /* 0x000fca0007ffe0a3 */
[----:B------:R-:W-:-:S04]  /*3730*/  @P4 IMAD.HI.U32 R3, R2, c[0x0][0x2bc], RZ ;  /* 0x0000af0002034a27 */ /* 0x000fc800078e00ff */
[----:B-1----:R-:W-:Y:S01]  /*3740*/  IMAD.MOV.U32 R0, RZ, RZ, R2 ;  /* 0x000000ffff007224 */ /* 0x002fe200078e0002 */
[----:B------:R-:W-:-:S04]  /*3750*/  @P4 SHF.R.U32.HI R0, RZ, c[0x0][0x2c0], R3 ;  /* 0x0000b000ff004a19 */ /* 0x000fc80000011603 */
[----:B------:R-:W-:-:S04]  /*3760*/  @!P3 IADD3 R3, P0, R0, R164, RZ ;  /* 0x000000a40003b210 */ /* 0x000fc80007f1e0ff */
[----:B------:R-:W-:Y:S02]  /*3770*/  @!P3 LEA.HI.X.SX32 R5, R0, R162, 0x1, P0 ;  /* 0x000000a20005b211 */ /* 0x000fe400000f0eff */
[----:B------:R-:W-:-:S04]  /*3780*/  @!P3 LEA R4, P0, R3, c[0x0][0x2a0], 0x2 ;  /* 0x0000a8000304ba11 */ /* 0x000fc800078010ff */
[----:B------:R-:W-:-:S05]  /*3790*/  @!P3 LEA.HI.X R5, R3, c[0x0][0x2a4], R5, 0x2, P0 ;  /* 0x0000a9000305ba11 */ /* 0x000fca00000f1405 */
[----:B------:R-:W2:Y:S01]  /*37a0*/  @!P3 LDG.E R228, [R4.64] ;  /* 0x0000000604e4b981 */ /* 0x000ea2000c1e1900 */
[----:B------:R-:W-:-:S04]  /*37b0*/  IMAD.MOV R0, RZ, RZ, -R0 ;  /* 0x000000ffff007224 */ /* 0x000fc800078e0a00 */
[----:B------:R-:W-:-:S04]  /*37c0*/  IMAD R230, R0, c[0x0][0x2b8], R2 ;  /* 0x0000ae0000e67a24 */ /* 0x000fc800078e0202 */
[----:B------:R-:W-:Y:S01]  /*37d0*/  IMAD.WIDE.U32 R2, R230, c[0x0][0x1e0], RZ ;  /* 0x00007800e6027a25 */ /* 0x000fe200078e00ff */
[----:B------:R-:W-:-:S05]  /*37e0*/  SHF.R.S32.HI R0, RZ, 0x1f, R230 ;  /* 0x0000001fff007819 */ /* 0x000fca00000114e6 */
[----:B------:R-:W-:-:S04]  /*37f0*/  IMAD R0, R0, c[0x0][0x1e0], RZ ;  /* 0x0000780000007a24 */ /* 0x000fc800078e02ff */
[----:B------:R-:W-:-:S05]  /*3800*/  IMAD R0, R230, c[0x0][0x1e4], R0 ;  /* 0x00007900e6007a24 */ /* 0x000fca00078e0200 */
[----:B------:R-:W-:Y:S02]  /*3810*/  IADD3 R3, R3, R0, RZ ;  /* 0x0000000003037210 */ /* 0x000fe40007ffe0ff */
[----:B--2---:R-:W-:-:S03]  /*3820*/  SHF.R.S32.HI R10, RZ, 0x1f, R228 ;  /* 0x0000001fff0a7819 */ /* 0x004fc600000114e4 */
[----:B------:R-:W-:-:S04]  /*3830*/  IMAD.WIDE.U32 R2, R228, c[0x0][0x1f0], R2 ;  /* 0x00007c00e4027a25 */ /* 0x000fc800078e0002 */
[----:B------:R-:W-:Y:S01]  /*3840*/  IMAD R10, R10, c[0x0][0x1f0], RZ ;  /* 0x00007c000a0a7a24 */ /* 0x000fe200078e02ff */
[----:B------:R-:W-:-:S03]  /*3850*/  IADD3 R0, P1, R160, R2, RZ ;  /* 0x00000002a0007210 */ /* 0x000fc60007f3e0ff */
[----:B------:R-:W-:Y:S01]  /*3860*/  IMAD R10, R228, c[0x0][0x1f4], R10 ;  /* 0x00007d00e40a7a24 */ /* 0x000fe200078e020a */
[----:B------:R-:W-:-:S04]  /*3870*/  LEA R13, P0, R0, c[0x0][0x1c8], 0x1 ;  /* 0x00007200000d7a11 */ /* 0x000fc800078008ff */
[----:B------:R-:W-:-:S04]  /*3880*/  IADD3.X R10, R159, R3, R10, P1, !PT ;  /* 0x000000039f0a7210 */ /* 0x000fc80000ffe40a */
[----:B------:R-:W-:Y:S01]  /*3890*/  LEA.HI.X R10, R0, c[0x0][0x1cc], R10, 0x1, P0 ;  /* 0x00007300000a7a11 */ /* 0x000fe200000f0c0a */
[----:B------:R-:W-:Y:S05]  /*38a0*/  BRA.DIV ~URZ, `(.L_x_609) ;  /* 0x0000e4527f007947 */ /* 0x000fea000b800000 */
[----:B------:R1:W2:Y:S02]  /*38b0*/  SHFL.IDX PT, R5, R10, RZ, 0x1c1f ;  /* 0x001c1fff0a057589 */ /* 0x0002a400000e0000 */
.L_x_671:
[----:B------:R-:W-:Y:S05]  /*38c0*/  BRA.DIV ~URZ, `(.L_x_610) ;  /* 0x0000e4a27f007947 */ /* 0x000fea000b800000 */
[----:B------:R-:W3:Y:S01]  /*38d0*/  SHFL.IDX PT, R0, R13, RZ, 0x1c1f ;  /* 0x001c1fff0d007589 */ /* 0x000ee200000e0000 */
[C---:B------:R-:W-:Y:S02]  /*38e0*/  IADD3 R2, R217.reuse, 0x20, RZ ;  /* 0x00000020d9027810 */ /* 0x040fe40007ffe0ff */
[C---:B------:R-:W-:Y:S02]  /*38f0*/  IADD3 R4, R217.reuse, 0x40, RZ ;  /* 0x00000040d9047810 */ /* 0x040fe40007ffe0ff */
[----:B------:R-:W-:Y:S02]  /*3900*/  ISETP.GE.AND P1, PT, R2, c[0x0][0x1d4], PT ;  /* 0x0000750002007a0c */ /* 0x000fe40003f26270 */
[----:B------:R-:W-:Y:S02]  /*3910*/  ISETP.GE.AND P2, PT, R217, c[0x0][0x1d4], PT ;  /* 0x00007500d9007a0c */ /* 0x000fe40003f46270 */
[----:B------:R-:W-:-:S02]  /*3920*/  SEL R11, RZ, 0x10, P1 ;  /* 0x00000010ff0b7807 */ /* 0x000fc40000800000 */
[----:B------:R-:W-:Y:S02]  /*3930*/  SEL R12, RZ, 0x10, P2 ;  /* 0x00000010ff0c7807 */ /* 0x000fe40001000000 */
[C---:B---3--:R-:W-:Y:S02]  /*3940*/  IADD3 R6, P0, R0.reuse, R156, RZ ;  /* 0x0000009c00067210 */ /* 0x048fe40007f1e0ff */
[----:B------:R-:W-:-:S03]  /*3950*/  IADD3 R2, P6, R0, R157, RZ ;  /* 0x0000009d00027210 */ /* 0x000fc60007fde0ff */
[C---:B--2---:R-:W-:Y:S01]  /*3960*/  IMAD.X R7, R5.reuse, 0x1, R124, P0 ;  /* 0x0000000105077824 */ /* 0x044fe200000e067c */
[----:B------:R-:W-:Y:S01]  /*3970*/  ISETP.GE.AND P0, PT, R4, c[0x0][0x1d4], PT ;  /* 0x0000750004007a0c */ /* 0x000fe20003f06270 */
[C---:B------:R-:W-:Y:S01]  /*3980*/  IMAD.X R3, R5.reuse, 0x1, R126, P6 ;  /* 0x0000000105037824 */ /* 0x040fe200030e067e */
[----:B------:R-:W-:Y:S02]  /*3990*/  IADD3 R8, P6, R0, R158, RZ ;  /* 0x0000009e00087210 */ /* 0x000fe40007fde0ff */
[----:B------:R-:W-:Y:S01]  /*39a0*/  @!PT LDS RZ, [RZ] ;  /* 0x00000000fffff984 */ /* 0x000fe20000000800 */
[----:B------:R-:W-:Y:S01]  /*39b0*/  @!PT LDS RZ, [RZ] ;  /* 0x00000000fffff984 */ /* 0x000fe20000000800 */
[----:B------:R2:W-:Y:S03]  /*39c0*/  LDGSTS.E.BYPASS.LTC128B.128 [R218+0x3100], [R6.64], !P2 ;  /* 0x0310000006da7fae */ /* 0x0005e6000d101d46 */
[----:B------:R-:W-:Y:S01]  /*39d0*/  IMAD.X R9, R5, 0x1, R125, P6 ;  /* 0x0000000105097824 */ /* 0x000fe200030e067d */
[----:B------:R2:W-:Y:S04]  /*39e0*/  LDGSTS.E.BYPASS.LTC128B.128 [R218+0x4100], [R2.64], !P1 ;  /* 0x0410000002da7fae */ /* 0x0005e8000c901d46 */
[----:B------:R-:W3:Y:S04]  /*39f0*/  SHFL.IDX PT, R0, R13, 0x1, 0x1c1f ;  /* 0x003c1f000d007f89 */ /* 0x000ee800000e0000 */
[----:B------:R2:W-:Y:S04]  /*3a00*/  LDGSTS.E.BYPASS.LTC128B.128 [R218+0x5100], [R8.64], !P0 ;  /* 0x0510000008da7fae */ /* 0x0005e8000c101d46 */
[----:B------:R4:W1:Y:S02]  /*3a10*/  SHFL.IDX PT, R5, R10, 0x1, 0x1c1f ;  /* 0x003c1f000a057f89 */ /* 0x00086400000e0000 */
[----:B-1--4-:R-:W-:-:S02]  /*3a20*/  SEL R10, RZ, 0x10, P0 ;  /* 0x00000010ff0a7807 */ /* 0x012fc40000000000 */
.L_x_672:
[----:B--23--:R-:W-:Y:S02]  /*3a30*/  IADD3 R8, -R12, 0x10, RZ ;  /* 0x000000100c087810 */ /* 0x00cfe40007ffe1ff */
[----:B------:R-:W-:-:S02]  /*3a40*/  IADD3 R2, -R11, 0x10, RZ ;  /* 0x000000100b027810 */ /* 0x000fc40007ffe1ff */
[----:B------:R-:W-:Y:S02]  /*3a50*/  LOP3.LUT R8, R8, 0xf, RZ, 0xc0, !PT ;  /* 0x0000000f08087812 */ /* 0x000fe400078ec0ff */
[----:B------:R-:W-:Y:S02]  /*3a60*/  IADD3 R3, -R10, 0x10, RZ ;  /* 0x000000100a037810 */ /* 0x000fe40007ffe1ff */
[----:B------:R-:W-:Y:S02]  /*3a70*/  LOP3.LUT R6, R2, 0xf, RZ, 0xc0, !PT ;  /* 0x0000000f02067812 */ /* 0x000fe400078ec0ff */
[-C--:B------:R-:W-:Y:S02]  /*3a80*/  IADD3 R8, P1, P0, R8, R0.reuse, R156 ;  /* 0x0000000008087210 */ /* 0x080fe4000783e09c */
[----:B------:R-:W-:Y:S02]  /*3a90*/  LOP3.LUT R2, R3, 0xf, RZ, 0xc0, !PT ;  /* 0x0000000f03027812 */ /* 0x000fe400078ec0ff */
[----:B------:R-:W-:-:S02]  /*3aa0*/  IADD3 R6, P6, P2, R6, R0, R157 ;  /* 0x0000000006067210 */ /* 0x000fc40007ade09d */
[-C--:B------:R-:W-:Y:S02]  /*3ab0*/  IADD3.X R9, RZ, R5.reuse, R124, P1, P0 ;  /* 0x00000005ff097210 */ /* 0x080fe40000fe047c */
[----:B------:R-:W-:Y:S02]  /*3ac0*/  IADD3 R2, P1, P0, R2, R0, R158 ;  /* 0x0000000002027210 */ /* 0x000fe4000783e09e */
[-C--:B------:R-:W-:Y:S02]  /*3ad0*/  IADD3.X R7, RZ, R5.reuse, R126, P6, P2 ;  /* 0x00000005ff077210 */ /* 0x080fe400037e447e */
[----:B------:R-:W-:Y:S02]  /*3ae0*/  ISETP.NE.U32.AND P6, PT, R12, RZ, PT ;  /* 0x000000ff0c00720c */ /* 0x000fe40003fc5070 */
[----:B------:R-:W-:Y:S02]  /*3af0*/  ISETP.NE.U32.AND P2, PT, R11, RZ, PT ;  /* 0x000000ff0b00720c */ /* 0x000fe40003f45070 */
[----:B------:R-:W-:-:S02]  /*3b00*/  IADD3.X R3, RZ, R5, R125, P1, P0 ;  /* 0x00000005ff037210 */ /* 0x000fc40000fe047d */
[----:B------:R-:W-:-:S07]  /*3b10*/  ISETP.NE.U32.AND P0, PT, R10, RZ, PT ;  /* 0x000000ff0a00720c */ /* 0x000fce0003f05070 */
[----:B------:R-:W-:Y:S01]  /*3b20*/  @!PT LDS RZ, [RZ] ;  /* 0x00000000fffff984 */ /* 0x000fe20000000800 */
[----:B------:R-:W-:Y:S01]  /*3b30*/  @!PT LDS RZ, [RZ] ;  /* 0x00000000fffff984 */ /* 0x000fe20000000800 */
[----:B------:R-:W-:Y:S01]  /*3b40*/  @!PT LDS RZ, [RZ] ;  /* 0x00000000fffff984 */ /* 0x000fe20000000800 */
[----:B------:R1:W-:Y:S04]  /*3b50*/  LDGSTS.E.BYPASS.LTC128B.128.ZFILL [R218+0x3900], [R8.64], P6 ;  /* 0x0390000008da7fae */ /* 0x0003e8000b141d46 */
[----:B------:R1:W-:Y:S04]  /*3b60*/  LDGSTS.E.BYPASS.LTC128B.128.ZFILL [R218+0x4900], [R6.64], P2 ;  /* 0x0490000006da7fae */ /* 0x0003e80009141d46 */
[----:B------:R1:W-:Y:S02]  /*3b70*/  LDGSTS.E.BYPASS.LTC128B.128.ZFILL [R218+0x5900], [R2.64], P0 ;  /* 0x0590000002da7fae */ /* 0x0003e40008141d46 */
.L_x_608:
[----:B--234-:R-:W-:Y:S05]  /*3b80*/  BSYNC B0 ;  /* 0x0000000000007941 */ /* 0x01cfea0003800000 */
.L_x_607:
[----:B-1----:R-:W2:Y:S04]  /*3b90*/  LDL R3, [R1+0x58] ;  /* 0x0000580001037983 */ /* 0x002ea80000100800 */
[----:B------:R-:W2:Y:S04]  /*3ba0*/  LDL R2, [R1+0x68] ;  /* 0x0000680001027983 */ /* 0x000ea80000100800 */
[----:B------:R-:W3:Y:S01]  /*3bb0*/  LDL R6, [R1+0x64] ;  /* 0x0000640001067983 */ /* 0x000ee20000100800 */
[----:B------:R-:W-:-:S03]  /*3bc0*/  MOV R0, 0xffffffc0 ;  /* 0xffffffc000007802 */ /* 0x000fc60000000f00 */
[----:B------:R-:W0:Y:S02]  /*3bd0*/  LDGDEPBAR ;  /* 0x00000000000079af */ /* 0x000e240000000000 */
[----:B------:R-:W-:Y:S01]  /*3be0*/  IMAD R0, R183, R0, 0x41 ;  /* 0x00000041b7007424 */ /* 0x000fe200078e0200 */
[----:B--2---:R-:W-:Y:S02]  /*3bf0*/  IADD3 R4, R2, R3, RZ ;  /* 0x0000000302047210 */ /* 0x004fe40007ffe0ff */
[----:B------:R-:W-:Y:S02]  /*3c00*/  MOV R3, c[0x0][0x2ac] ;  /* 0x0000ab0000037a02 */ /* 0x000fe40000000f00 */
[----:B---3--:R-:W-:Y:S01]  /*3c10*/  IADD3 R5, -R6, R127, RZ ;  /* 0x0000007f06057210 */ /* 0x008fe20007ffe1ff */
[----:B------:R-:W-:-:S04]  /*3c20*/  @P5 IMAD.HI.U32 R2, R4, c[0x0][0x2c8], RZ ;  /* 0x0000b20004025a27 */ /* 0x000fc800078e00ff */
[----:B------:R-:W-:Y:S01]  /*3c30*/  IMAD R0, R3, c[0x0][0x1d0], R0 ;  /* 0x0000740003007a24 */ /* 0x000fe200078e0200 */
[----:B------:R-:W-:-:S04]  /*3c40*/  @P5 SHF.R.U32.HI R4, RZ, c[0x0][0x2cc], R2 ;  /* 0x0000b300ff045a19 */ /* 0x000fc80000011602 */
[----:B------:R-:W-:Y:S01]  /*3c50*/  IADD3 R0, R0, -c[0x0][0x168], -R6 ;  /* 0x80005a0000007a10 */ /* 0x000fe20007ffe806 */
[----:B------:R-:W-:Y:S05]  /*3c60*/  BRA.DIV ~URZ, `(.L_x_611) ;  /* 0x0000e3627f007947 */ /* 0x000fea000b800000 */
[----:B------:R1:W2:Y:S02]  /*3c70*/  SHFL.IDX PT, R2, R4, RZ, 0x1c1f ;  /* 0x001c1fff04027589 */ /* 0x0002a400000e0000 */
.L_x_673:
[----:B--2---:R-:W-:-:S05]  /*3c80*/  IMAD.IADD R2, R0, 0x1, R2 ;  /* 0x0000000100027824 */ /* 0x004fca00078e0202 */
[----:B------:R-:W-:-:S04]  /*3c90*/  IMNMX R2, R5, R2, PT ;  /* 0x0000000205027217 */ /* 0x000fc80003800200 */
[C---:B------:R-:W-:Y:S02]  /*3ca0*/  ISETP.GT.AND P6, PT, R2.reuse, RZ, PT ;  /* 0x000000ff0200720c */ /* 0x040fe40003fc4270 */
[C---:B------:R-:W-:Y:S02]  /*3cb0*/  ISETP.GT.AND P2, PT, R2.reuse, 0x1, PT ;  /* 0x000000010200780c */ /* 0x040fe40003f44270 */
[C---:B------:R-:W-:Y:S02]  /*3cc0*/  ISETP.GT.AND P1, PT, R2.reuse, 0x8, PT ;  /* 0x000000080200780c */ /* 0x040fe40003f24270 */
[----:B------:R-:W-:Y:S02]  /*3cd0*/  ISETP.GT.AND P0, PT, R2, 0x9, PT ;  /* 0x000000090200780c */ /* 0x000fe40003f04270 */
[----:B------:R-:W-:Y:S02]  /*3ce0*/  FSEL R7, R149, -INF , P6 ;  /* 0xff80000095077808 */ /* 0x000fe40003000000 */
[----:B------:R-:W-:-:S02]  /*3cf0*/  FSEL R9, R148, -INF , P2 ;  /* 0xff80000094097808 */ /* 0x000fc40001000000 */
[----:B------:R-:W-:Y:S02]  /*3d00*/  FSEL R11, R106, -INF , P1 ;  /* 0xff8000006a0b7808 */ /* 0x000fe40000800000 */
[----:B------:R-:W-:Y:S02]  /*3d10*/  FSEL R13, R105, -INF , P0 ;  /* 0xff800000690d7808 */ /* 0x000fe40000000000 */
[C---:B------:R-:W-:Y:S02]  /*3d20*/  ISETP.GT.AND P6, PT, R2.reuse, 0x10, PT ;  /* 0x000000100200780c */ /* 0x040fe40003fc4270 */
[C---:B------:R-:W-:Y:S02]  /*3d30*/  ISETP.GT.AND P2, PT, R2.reuse, 0x11, PT ;  /* 0x000000110200780c */ /* 0x040fe40003f44270 */
[C---:B------:R-:W-:Y:S02]  /*3d40*/  ISETP.GT.AND P1, PT, R2.reuse, 0x18, PT ;  /* 0x000000180200780c */ /* 0x040fe40003f24270 */
[----:B------:R-:W-:-:S02]  /*3d50*/  ISETP.GT.AND P0, PT, R2, 0x19, PT ;  /* 0x000000190200780c */ /* 0x000fc40003f04270 */
[----:B------:R-:W-:Y:S02]  /*3d60*/  FSEL R15, R98, -INF , P6 ;  /* 0xff800000620f7808 */ /* 0x000fe40003000000 */
[----:B------:R-:W-:Y:S02]  /*3d70*/  FSEL R18, R97, -INF , P2 ;  /* 0xff80000061127808 */ /* 0x000fe40001000000 */
[----:B------:R-:W-:Y:S02]  /*3d80*/  FSEL R20, R90, -INF , P1 ;  /* 0xff8000005a147808 */ /* 0x000fe40000800000 */
[----:B------:R-:W-:Y:S02]  /*3d90*/  FSEL R22, R89, -INF , P0 ;  /* 0xff80000059167808 */ /* 0x000fe40000000000 */
[C---:B------:R-:W-:Y:S02]  /*3da0*/  ISETP.GT.AND P6, PT, R2.reuse, 0x20, PT ;  /* 0x000000200200780c */ /* 0x040fe40003fc4270 */
[----:B------:R-:W-:-:S02]  /*3db0*/  ISETP.GT.AND P2, PT, R2, 0x21, PT ;  /* 0x000000210200780c */ /* 0x000fc40003f44270 */
[C---:B------:R-:W-:Y:S02]  /*3dc0*/  ISETP.GT.AND P1, PT, R2.reuse, 0x28, PT ;  /* 0x000000280200780c */ /* 0x040fe40003f24270 */
[----:B------:R-:W-:Y:S02]  /*3dd0*/  ISETP.GT.AND P0, PT, R2, 0x29, PT ;  /* 0x000000290200780c */ /* 0x000fe40003f04270 */
[----:B------:R-:W-:Y:S02]  /*3de0*/  FSEL R163, R85, -INF , P6 ;  /* 0xff80000055a37808 */ /* 0x000fe40003000000 */
[----:B------:R-:W-:Y:S02]  /*3df0*/  FSEL R162, R84, -INF , P2 ;  /* 0xff80000054a27808 */ /* 0x000fe40001000000 */
[----:B------:R-:W-:Y:S02]  /*3e00*/  FSEL R161, R49, -INF , P1 ;  /* 0xff80000031a17808 */ /* 0x000fe40000800000 */
[----:B------:R-:W-:-:S02]  /*3e10*/  FSEL R160, R77, -INF , P0 ;  /* 0xff8000004da07808 */ /* 0x000fc40000000000 */
[C---:B------:R-:W-:Y:S02]  /*3e20*/  ISETP.GT.AND P6, PT, R2.reuse, 0x30, PT ;  /* 0x000000300200780c */ /* 0x040fe40003fc4270 */
[C---:B------:R-:W-:Y:S02]  /*3e30*/  ISETP.GT.AND P2, PT, R2.reuse, 0x31, PT ;  /* 0x000000310200780c */ /* 0x040fe40003f44270 */
[C---:B------:R-:W-:Y:S02]  /*3e40*/  ISETP.GT.AND P1, PT, R2.reuse, 0x38, PT ;  /* 0x000000380200780c */ /* 0x040fe40003f24270 */
[----:B------:R-:W-:Y:S02]  /*3e50*/  ISETP.GT.AND P0, PT, R2, 0x39, PT ;  /* 0x000000390200780c */ /* 0x000fe40003f04270 */
[----:B------:R-:W-:Y:S02]  /*3e60*/  FSEL R192, R44, -INF , P6 ;  /* 0xff8000002cc07808 */ /* 0x000fe40003000000 */
[----:B------:R-:W-:-:S02]  /*3e70*/  FSEL R191, R45, -INF , P2 ;  /* 0xff8000002dbf7808 */ /* 0x000fc40001000000 */
[----:B------:R-:W-:Y:S02]  /*3e80*/  FSEL R190, R16, -INF , P1 ;  /* 0xff80000010be7808 */ /* 0x000fe40000800000 */
[----:B------:R-:W-:Y:S01]  /*3e90*/  FSEL R189, R14, -INF , P0 ;  /* 0xff8000000ebd7808 */ /* 0x000fe20000000000 */
[----:B------:R-:W-:Y:S05]  /*3ea0*/  BRA.DIV ~URZ, `(.L_x_612) ;  /* 0x0000e1827f007947 */ /* 0x000fea000b800000 */
[----:B------:R-:W2:Y:S04]  /*3eb0*/  SHFL.IDX PT, R2, R4, 0x2, 0x1c1f ;  /* 0x005c1f0004027f89 */ /* 0x000ea800000e0000 */
[----:B------:R-:W3:Y:S04]  /*3ec0*/  SHFL.IDX PT, R3, R4, 0x1, 0x1c1f ;  /* 0x003c1f0004037f89 */ /* 0x000ee800000e0000 */
[----:B-1----:R-:W1:Y:S01]  /*3ed0*/  SHFL.IDX PT, R4, R4, 0x3, 0x1c1f ;  /* 0x007c1f0004047f89 */ /* 0x002e6200000e0000 */
[----:B--2---:R-:W-:-:S02]  /*3ee0*/  IMAD.IADD R2, R0, 0x1, R2 ;  /* 0x0000000100027824 */ /* 0x004fc400078e0202 */
[----:B---3--:R-:W-:-:S03]  /*3ef0*/  IMAD.IADD R3, R0, 0x1, R3 ;  /* 0x0000000100037824 */ /* 0x008fc600078e0203 */
[----:B------:R-:W-:Y:S01]  /*3f00*/  IMNMX R2, R5, R2, PT ;  /* 0x0000000205027217 */ /* 0x000fe20003800200 */
[----:B-1----:R-:W-:-:S03]  /*3f10*/  IMAD.IADD R0, R0, 0x1, R4 ;  /* 0x0000000100007824 */ /* 0x002fc600078e0204 */
        /* <DEDUP_REMOVED lines=28> */
[----:B------:R-:W-:Y:S02]  /*40e0*/  IMNMX R3, R5, R3, PT ;  /* 0x0000000305037217 */ /* 0x000fe40003800200 */
[----:B------:R-:W-:-:S02]  /*40f0*/  FSEL R188, R38, -INF , P6 ;  /* 0xff80000026bc7808 */ /* 0x000fc40003000000 */
[----:B------:R-:W-:Y:S02]  /*4100*/  FSEL R187, R37, -INF , P2 ;  /* 0xff80000025bb7808 */ /* 0x000fe40001000000 */
[----:B------:R-:W-:Y:S02]  /*4110*/  FSEL R186, R29, -INF , P1 ;  /* 0xff8000001dba7808 */ /* 0x000fe40000800000 */
[----:B------:R-:W-:Y:S02]  /*4120*/  FSEL R185, R27, -INF , P0 ;  /* 0xff8000001bb97808 */ /* 0x000fe40000000000 */
[C---:B------:R-:W-:Y:S02]  /*4130*/  ISETP.GT.AND P6, PT, R3.reuse, RZ, PT ;  /* 0x000000ff0300720c */ /* 0x040fe40003fc4270 */
[C---:B------:R-:W-:Y:S02]  /*4140*/  ISETP.GT.AND P2, PT, R3.reuse, 0x1, PT ;  /* 0x000000010300780c */ /* 0x040fe40003f44270 */
[----:B------:R-:W-:-:S02]  /*4150*/  ISETP.GT.AND P1, PT, R3, 0x8, PT ;  /* 0x000000080300780c */ /* 0x000fc40003f24270 */
[----:B------:R-:W-:Y:S02]  /*4160*/  ISETP.GT.AND P0, PT, R3, 0x9, PT ;  /* 0x000000090300780c */ /* 0x000fe40003f04270 */
[----:B------:R-:W-:Y:S02]  /*4170*/  FSEL R8, R155, -INF , P6 ;  /* 0xff8000009b087808 */ /* 0x000fe40003000000 */
[----:B------:R-:W-:Y:S02]  /*4180*/  FSEL R10, R154, -INF , P2 ;  /* 0xff8000009a0a7808 */ /* 0x000fe40001000000 */
[----:B------:R-:W-:Y:S02]  /*4190*/  FSEL R12, R128, -INF , P1 ;  /* 0xff800000800c7808 */ /* 0x000fe40000800000 */
[----:B------:R-:W-:Y:S02]  /*41a0*/  FSEL R14, R115, -INF , P0 ;  /* 0xff800000730e7808 */ /* 0x000fe40000000000 */
[----:B------:R-:W-:-:S02]  /*41b0*/  ISETP.GT.AND P6, PT, R3, 0x10, PT ;  /* 0x000000100300780c */ /* 0x000fc40003fc4270 */
[C---:B------:R-:W-:Y:S02]  /*41c0*/  ISETP.GT.AND P2, PT, R3.reuse, 0x11, PT ;  /* 0x000000110300780c */ /* 0x040fe40003f44270 */
[C---:B------:R-:W-:Y:S02]  /*41d0*/  ISETP.GT.AND P1, PT, R3.reuse, 0x18, PT ;  /* 0x000000180300780c */ /* 0x040fe40003f24270 */
[----:B------:R-:W-:Y:S02]  /*41e0*/  ISETP.GT.AND P0, PT, R3, 0x19, PT ;  /* 0x000000190300780c */ /* 0x000fe40003f04270 */
[----:B------:R-:W-:Y:S02]  /*41f0*/  FSEL R17, R104, -INF , P6 ;  /* 0xff80000068117808 */ /* 0x000fe40003000000 */
[----:B------:R-:W-:Y:S02]  /*4200*/  FSEL R19, R103, -INF , P2 ;  /* 0xff80000067137808 */ /* 0x000fe40001000000 */
[----:B------:R-:W-:-:S02]  /*4210*/  FSEL R21, R96, -INF , P1 ;  /* 0xff80000060157808 */ /* 0x000fc40000800000 */
[----:B------:R-:W-:Y:S02]  /*4220*/  FSEL R24, R95, -INF , P0 ;  /* 0xff8000005f187808 */ /* 0x000fe40000000000 */
[C---:B------:R-:W-:Y:S02]  /*4230*/  ISETP.GT.AND P6, PT, R3.reuse, 0x20, PT ;  /* 0x000000200300780c */ /* 0x040fe40003fc4270 */
[C---:B------:R-:W-:Y:S02]  /*4240*/  ISETP.GT.AND P2, PT, R3.reuse, 0x21, PT ;  /* 0x000000210300780c */ /* 0x040fe40003f44270 */
[C---:B------:R-:W-:Y:S02]  /*4250*/  ISETP.GT.AND P1, PT, R3.reuse, 0x28, PT ;  /* 0x000000280300780c */ /* 0x040fe40003f24270 */
[----:B------:R-:W-:Y:S02]  /*4260*/  ISETP.GT.AND P0, PT, R3, 0x29, PT ;  /* 0x000000290300780c */ /* 0x000fe40003f04270 */
[----:B------:R-:W-:-:S02]  /*4270*/  FSEL R140, R88, -INF , P6 ;  /* 0xff800000588c7808 */ /* 0x000fc40003000000 */
[----:B------:R-:W-:Y:S02]  /*4280*/  FSEL R143, R87, -INF , P2 ;  /* 0xff800000578f7808 */ /* 0x000fe40001000000 */
[----:B------:R-:W-:Y:S02]  /*4290*/  FSEL R142, R78, -INF , P1 ;  /* 0xff8000004e8e7808 */ /* 0x000fe40000800000 */
[----:B------:R-:W-:Y:S02]  /*42a0*/  FSEL R141, R79, -INF , P0 ;  /* 0xff8000004f8d7808 */ /* 0x000fe40000000000 */
[C---:B------:R-:W-:Y:S02]  /*42b0*/  ISETP.GT.AND P6, PT, R3.reuse, 0x30, PT ;  /* 0x000000300300780c */ /* 0x040fe40003fc4270 */
[C---:B------:R-:W-:Y:S02]  /*42c0*/  ISETP.GT.AND P2, PT, R3.reuse, 0x31, PT ;  /* 0x000000310300780c */ /* 0x040fe40003f44270 */
[----:B------:R-:W-:-:S02]  /*42d0*/  ISETP.GT.AND P1, PT, R3, 0x38, PT ;  /* 0x000000380300780c */ /* 0x000fc40003f24270 */
[----:B------:R-:W-:Y:S02]  /*42e0*/  ISETP.GT.AND P0, PT, R3, 0x39, PT ;  /* 0x000000390300780c */ /* 0x000fe40003f04270 */
[----:B------:R-:W-:Y:S02]  /*42f0*/  IMNMX R0, R5, R0, PT ;  /* 0x0000000005007217 */ /* 0x000fe40003800200 */
[----:B------:R-:W-:Y:S02]  /*4300*/  FSEL R184, R40, -INF , P6 ;  /* 0xff80000028b87808 */ /* 0x000fe40003000000 */
[----:B------:R-:W-:Y:S02]  /*4310*/  FSEL R182, R47, -INF , P2 ;  /* 0xff8000002fb67808 */ /* 0x000fe40001000000 */
[----:B------:R-:W-:Y:S02]  /*4320*/  FSEL R181, R33, -INF , P1 ;  /* 0xff80000021b57808 */ /* 0x000fe40000800000 */
[----:B------:R-:W-:-:S02]  /*4330*/  FSEL R180, R31, -INF , P0 ;  /* 0xff8000001fb47808 */ /* 0x000fc40000000000 */
        /* <DEDUP_REMOVED lines=20> */
[----:B------:R-:W-:Y:S02]  /*4480*/  FMNMX.FTZ R4, R7, R9, !PT ;  /* 0x0000000907047209 */ /* 0x000fe40007810000 */
[----:B------:R-:W-:Y:S02]  /*4490*/  FSEL R100, R72, -INF , P6 ;  /* 0xff80000048647808 */ /* 0x000fe40003000000 */
[----:B------:R-:W-:Y:S02]  /*44a0*/  FSEL R105, R50, -INF , P2 ;  /* 0xff80000032697808 */ /* 0x000fe40001000000 */
[----:B------:R-:W-:-:S02]  /*44b0*/  FSEL R107, R70, -INF , P1 ;  /* 0xff800000466b7808 */ /* 0x000fc40000800000 */
[----:B------:R-:W-:Y:S02]  /*44c0*/  FSEL R106, R71, -INF , P0 ;  /* 0xff800000476a7808 */ /* 0x000fe40000000000 */
[----:B------:R-:W-:Y:S02]  /*44d0*/  FMNMX.FTZ R2, R11, R4, !PT ;  /* 0x000000040b027209 */ /* 0x000fe40007810000 */
[C---:B------:R-:W-:Y:S02]  /*44e0*/  ISETP.GT.AND P6, PT, R0.reuse, 0x30, PT ;  /* 0x000000300000780c */ /* 0x040fe40003fc4270 */
[C---:B------:R-:W-:Y:S02]  /*44f0*/  ISETP.GT.AND P2, PT, R0.reuse, 0x31, PT ;  /* 0x000000310000780c */ /* 0x040fe40003f44270 */
[C---:B------:R-:W-:Y:S02]  /*4500*/  ISETP.GT.AND P1, PT, R0.reuse, 0x38, PT ;  /* 0x000000380000780c */ /* 0x040fe40003f24270 */
[----:B------:R-:W-:-:S02]  /*4510*/  ISETP.GT.AND P0, PT, R0, 0x39, PT ;  /* 0x000000390000780c */ /* 0x000fc40003f04270 */
[----:B------:R-:W-:Y:S02]  /*4520*/  FMNMX.FTZ R0, R8, R10, !PT ;  /* 0x0000000a08007209 */ /* 0x000fe40007810000 */
[----:B------:R-:W-:Y:S02]  /*4530*/  FMNMX.FTZ R3, R23, R25, !PT ;  /* 0x0000001917037209 */ /* 0x000fe40007810000 */
[----:B------:R-:W-:Y:S02]  /*4540*/  FMNMX.FTZ R2, R13, R2, !PT ;  /* 0x000000020d027209 */ /* 0x000fe40007810000 */
[----:B------:R-:W-:Y:S02]  /*4550*/  FMNMX.FTZ R0, R12, R0, !PT ;  /* 0x000000000c007209 */ /* 0x000fe40007810000 */
[----:B------:R-:W-:Y:S02]  /*4560*/  FMNMX.FTZ R3, R26, R3, !PT ;  /* 0x000000031a037209 */ /* 0x000fe40007810000 */
[----:B------:R-:W-:-:S02]  /*4570*/  FMNMX.FTZ R4, R27, R29, !PT ;  /* 0x0000001d1b047209 */ /* 0x000fc40007810000 */
        /* <DEDUP_REMOVED lines=36> */
[----:B------:R-:W-:Y:S02]  /*47c0*/  FSEL R175, R46, -INF , P6 ;  /* 0xff8000002eaf7808 */ /* 0x000fe40003000000 */
[----:B------:R-:W-:Y:S02]  /*47d0*/  FMNMX.FTZ R0, R192, R0, !PT ;  /* 0x00000000c0007209 */ /* 0x000fe40007810000 */
[----:B------:R-:W-:Y:S02]  /*47e0*/  FMNMX.FTZ R103, R184, R103, !PT ;  /* 0x00000067b8677209 */ /* 0x000fe40007810000 */
[----:B------:R-:W-:Y:S02]  /*47f0*/  FMNMX.FTZ R3, R106, R3, !PT ;  /* 0x000000036a037209 */ /* 0x000fe40007810000 */
[----:B------:R-:W-:Y:S02]  /*4800*/  FMNMX.FTZ R2, R187, R2, !PT ;  /* 0x00000002bb027209 */ /* 0x000fe40007810000 */
[----:B------:R-:W-:-:S02]  /*4810*/  FSEL R174, R39, -INF , P2 ;  /* 0xff80000027ae7808 */ /* 0x000fc40001000000 */
        /* <DEDUP_REMOVED lines=11> */
[----:B------:R-:W1:Y:S01]  /*48d0*/  SHFL.BFLY PT, R5, R102, 0x2, 0x1f ;  /* 0x0c401f0066057f89 */ /* 0x000e6200000e0000 */
[----:B------:R-:W-:-:S02]  /*48e0*/  FSEL R172, R48, -INF , P0 ;  /* 0xff80000030ac7808 */ /* 0x000fc40000000000 */
[----:B------:R-:W-:Y:S01]  /*48f0*/  FMNMX.FTZ R2, R173, R3, !PT ;  /* 0x00000003ad027209 */ /* 0x000fe20007810000 */
[----:B------:R-:W2:Y:S03]  /*4900*/  SHFL.BFLY PT, R4, R0, 0x2, 0x1f ;  /* 0x0c401f0000047f89 */ /* 0x000ea600000e0000 */
[----:B------:R-:W-:Y:S01]  /*4910*/  FMNMX.FTZ R2, R172, R2, !PT ;  /* 0x00000002ac027209 */ /* 0x000fe20007810000 */
[----:B------:R-:W3:Y:S04]  /*4920*/  SHFL.BFLY PT, R3, R103, 0x2, 0x1f ;  /* 0x0c401f0067037f89 */ /* 0x000ee800000e0000 */
[----:B------:R-:W4:Y:S01]  /*4930*/  SHFL.BFLY PT, R6, R2, 0x2, 0x1f ;  /* 0x0c401f0002067f89 */ /* 0x000f2200000e0000 */
[----:B-1----:R-:W-:-:S02]  /*4940*/  FMNMX.FTZ R102, R102, R5, !PT ;  /* 0x0000000566667209 */ /* 0x002fc40007810000 */
[----:B--2---:R-:W-:-:S03]  /*4950*/  FMNMX.FTZ R0, R4, R0, !PT ;  /* 0x0000000004007209 */ /* 0x004fc60007810000 */
[----:B------:R-:W1:Y:S01]  /*4960*/  SHFL.BFLY PT, R4, R102, 0x1, 0x1f ;  /* 0x0c201f0066047f89 */ /* 0x000e6200000e0000 */
[----:B---3--:R-:W-:-:S03]  /*4970*/  FMNMX.FTZ R103, R103, R3, !PT ;  /* 0x0000000367677209 */ /* 0x008fc60007810000 */
[----:B------:R-:W2:Y:S01]  /*4980*/  SHFL.BFLY PT, R104, R0, 0x1, 0x1f ;  /* 0x0c201f0000687f89 */ /* 0x000ea200000e0000 */
[----:B----4-:R-:W-:-:S03]  /*4990*/  FMNMX.FTZ R101, R2, R6, !PT ;  /* 0x0000000602657209 */ /* 0x010fc60007810000 */
[----:B------:R-:W3:Y:S04]  /*49a0*/  SHFL.BFLY PT, R3, R103, 0x1, 0x1f ;  /* 0x0c201f0067037f89 */ /* 0x000ee800000e0000 */
[----:B------:R4:W4:Y:S01]  /*49b0*/  SHFL.BFLY PT, R6, R101, 0x1, 0x1f ;  /* 0x0c201f0065067f89 */ /* 0x00092200000e0000 */
[----:B-1----:R-:W-:Y:S02]  /*49c0*/  FMNMX.FTZ R102, R102, R4, !PT ;  /* 0x0000000466667209 */ /* 0x002fe40007810000 */
[----:B--2---:R-:W-:Y:S02]  /*49d0*/  FMNMX.FTZ R104, R0, R104, !PT ;  /* 0x0000006800687209 */ /* 0x004fe40007810000 */
[----:B---3--:R-:W-:-:S03]  /*49e0*/  FMNMX.FTZ R103, R103, R3, !PT ;  /* 0x0000000367677209 */ /* 0x008fc60007810000 */
.L_x_674:
[C---:B------:R-:W-:Y:S01]  /*49f0*/  FMUL.FTZ R16, R104.reuse, c[0x0][0x2d0] ;  /* 0x0000b40068107a20 */ /* 0x040fe20000410000 */
[----:B------:R-:W-:Y:S01]  /*4a00*/  FSETP.NEU.FTZ.AND P0, PT, R104, -INF , PT ;  /* 0xff8000006800780b */ /* 0x000fe20003f1d000 */
[C---:B------:R-:W-:Y:S01]  /*4a10*/  FMUL.FTZ R3, R103.reuse, c[0x0][0x2d0] ;  /* 0x0000b40067037a20 */ /* 0x040fe20000410000 */
[----:B----4-:R-:W-:Y:S01]  /*4a20*/  FMNMX.FTZ R101, R6, R101, !PT ;  /* 0x0000006506657209 */ /* 0x010fe20007810000 */
[----:B------:R-:W-:Y:S01]  /*4a30*/  WARPSYNC 0xffffffff ;  /* 0xffffffff00007948 */ /* 0x000fe20003800000 */
[----:B------:R-:W-:Y:S01]  /*4a40*/  FSEL R16, R16, RZ, P0 ;  /* 0x000000ff10107208 */ /* 0x000fe20000000000 */
[----:B------:R-:W1:Y:S01]  /*4a50*/  LDSM.16.MT88.4 R36, [R201] ;  /* 0x00000000c924783b */ /* 0x000e620000004200 */
[----:B------:R-:W-:-:S03]  /*4a60*/  FSETP.NEU.FTZ.AND P0, PT, R103, -INF , PT ;  /* 0xff8000006700780b */ /* 0x000fc60003f1d000 */
[--C-:B------:R-:W-:Y:S01]  /*4a70*/  FFMA.FTZ R0, R7, c[0x0][0x2d0], -R16.reuse ;  /* 0x0000b40007007a23 */ /* 0x100fe20000010810 */
[----:B------:R-:W-:Y:S01]  /*4a80*/  FSEL R3, R3, RZ, P0 ;  /* 0x000000ff03037208 */ /* 0x000fe20000000000 */
[----:B------:R-:W2:Y:S01]  /*4a90*/  LDSM.16.MT88.4 R52, [R202] ;  /* 0x00000000ca34783b */ /* 0x000ea20000004200 */
[----:B------:R-:W-:Y:S01]  /*4aa0*/  FSETP.NEU.FTZ.AND P0, PT, R102, -INF , PT ;  /* 0xff8000006600780b */ /* 0x000fe20003f1d000 */
[----:B------:R3:W-:Y:S02]  /*4ab0*/  MUFU.EX2 R227, R0 ;  /* 0x0000000000e37308 */ /* 0x0007e40000000800 */
[----:B------:R-:W4:Y:S04]  /*4ac0*/  LDSM.16.MT88.4 R44, [R201+0x1000] ;  /* 0x00100000c92c783b */ /* 0x000f280000004200 */
[----:B------:R-:W5:Y:S04]  /*4ad0*/  LDSM.16.MT88.4 R64, [R201+0x400] ;  /* 0x00040000c940783b */ /* 0x000f680000004200 */
[----:B------:R-:W1:Y:S04]  /*4ae0*/  LDSM.16.MT88.4 R60, [R202+0x400] ;  /* 0x00040000ca3c783b */ /* 0x000e680000004200 */
[----:B------:R-:W1:Y:S01]  /*4af0*/  LDSM.16.MT88.4 R56, [R201+0x1400] ;  /* 0x00140000c938783b */ /* 0x000e620000004200 */
[----:B---3--:R-:W-:-:S03]  /*4b00*/  FFMA.FTZ R0, R9, c[0x0][0x2d0], -R16 ;  /* 0x0000b40009007a23 */ /* 0x008fc60000010810 */
[----:B------:R-:W-:Y:S01]  /*4b10*/  LDSM.16.MT88.4 R48, [R202+0x1400] ;  /* 0x00140000ca30783b */ /* 0x000fe20000004200 */
[----:B------:R3:W-:Y:S02]  /*4b20*/  MUFU.EX2 R226, R0 ;  /* 0x0000000000e27308 */ /* 0x0007e40000000800 */
[----:B---3--:R-:W-:-:S06]  /*4b30*/  FFMA.FTZ R0, R11, c[0x0][0x2d0], -R16 ;  /* 0x0000b4000b007a23 */ /* 0x008fcc0000010810 */
[----:B------:R3:W-:Y:S02]  /*4b40*/  MUFU.EX2 R250, R0 ;  /* 0x0000000000fa7308 */ /* 0x0007e40000000800 */
[----:B---3--:R-:W-:-:S06]  /*4b50*/  FFMA.FTZ R0, R13, c[0x0][0x2d0], -R16 ;  /* 0x0000b4000d007a23 */ /* 0x008fcc0000010810 */
[----:B------:R3:W1:Y:S02]  /*4b60*/  MUFU.EX2 R2, R0 ;  /* 0x0000000000027308 */ /* 0x0006640000000800 */
[----:B---3--:R-:W-:-:S06]  /*4b70*/  FFMA.FTZ R0, R15, c[0x0][0x2d0], -R16 ;  /* 0x0000b4000f007a23 */ /* 0x008fcc0000010810 */
[----:B------:R3:W-:Y:S02]  /*4b80*/  MUFU.EX2 R5, R0 ;  /* 0x0000000000057308 */ /* 0x0007e40000000800 */
[--C-:B---3--:R-:W-:Y:S01]  /*4b90*/  FFMA.FTZ R0, R18, c[0x0][0x2d0], -R16.reuse ;  /* 0x0000b40012007a23 */ /* 0x108fe20000010810 */
[----:B-1----:R-:W-:Y:S01]  /*4ba0*/  MOV R18, R2 ;  /* 0x0000000200127202 */ /* 0x002fe20000000f00 */
[----:B------:R-:W-:Y:S01]  /*4bb0*/  FFMA.FTZ R2, R20, c[0x0][0x2d0], -R16 ;  /* 0x0000b40014027a23 */ /* 0x000fe20000010810 */
[----:B------:R-:W-:-:S03]  /*4bc0*/  F2FP.PACK_AB R20, R226, R227 ;  /* 0x000000e3e214723e */ /* 0x000fc600000000ff */
[----:B------:R1:W-:Y:S08]  /*4bd0*/  MUFU.EX2 R4, R0 ;  /* 0x0000000000047308 */ /* 0x0003f00000000800 */
[----:B------:R3:W-:Y:S01]  /*4be0*/  MUFU.EX2 R194, R2 ;  /* 0x0000000200c27308 */ /* 0x0007e20000000800 */
[----:B-1----:R-:W-:Y:S01]  /*4bf0*/  FFMA.FTZ R0, R22, c[0x0][0x2d0], -R16 ;  /* 0x0000b40016007a23 */ /* 0x002fe20000010810 */
[----:B------:R-:W-:-:S06]  /*4c00*/  F2FP.PACK_AB R22, R18, R250 ;  /* 0x000000fa1216723e */ /* 0x000fcc00000000ff */
[----:B------:R1:W1:Y:S01]  /*4c10*/  MUFU.EX2 R193, R0 ;  /* 0x0000000000c17308 */ /* 0x0002620000000800 */
[----:B---3--:R-:W-:-:S05]  /*4c20*/  FMUL.FTZ R2, R102, c[0x0][0x2d0] ;  /* 0x0000b40066027a20 */ /* 0x008fca0000410000 */
[----:B------:R-:W-:Y:S02]  /*4c30*/  FSEL R2, R2, RZ, P0 ;  /* 0x000000ff02027208 */ /* 0x000fe40000000000 */
[----:B------:R-:W-:Y:S01]  /*4c40*/  FSETP.NEU.FTZ.AND P0, PT, R101, -INF , PT ;  /* 0xff8000006500780b */ /* 0x000fe20003f1d000 */
[----:B-1----:R-:W-:-:S04]  /*4c50*/  FFMA.FTZ R0, R8, c[0x0][0x2d0], -R3 ;  /* 0x0000b40008007a23 */ /* 0x002fc80000010803 */
[----:B------:R1:W-:Y:S02]  /*4c60*/  MUFU.EX2 R225, R0 ;  /* 0x0000000000e17308 */ /* 0x0003e40000000800 */
[----:B-1----:R-:W-:Y:S01]  /*4c70*/  FFMA.FTZ R0, R10, c[0x0][0x2d0], -R3 ;  /* 0x0000b4000a007a23 */ /* 0x002fe20000010803 */
[----:B------:R-:W-:-:S05]  /*4c80*/  F2FP.PACK_AB R10, R193, R194 ;  /* 0x000000c2c10a723e */ /* 0x000fca00000000ff */
[----:B------:R1:W3:Y:S02]  /*4c90*/  MUFU.EX2 R224, R0 ;  /* 0x0000000000e07308 */ /* 0x0002e40000000800 */
[----:B-1----:R-:W-:-:S06]  /*4ca0*/  FFMA.FTZ R0, R12, c[0x0][0x2d0], -R3 ;  /* 0x0000b4000c007a23 */ /* 0x002fcc0000010803 */
[----:B------:R1:W-:Y:S02]  /*4cb0*/  MUFU.EX2 R245, R0 ;  /* 0x0000000000f57308 */ /* 0x0003e40000000800 */
[----:B-1----:R-:W-:-:S06]  /*4cc0*/  FFMA.FTZ R0, R14, c[0x0][0x2d0], -R3 ;  /* 0x0000b4000e007a23 */ /* 0x002fcc0000010803 */
[----:B------:R1:W-:Y:S02]  /*4cd0*/  MUFU.EX2 R247, R0 ;  /* 0x0000000000f77308 */ /* 0x0003e40000000800 */
[----:B-1----:R-:W-:Y:S01]  /*4ce0*/  FFMA.FTZ R0, R17, c[0x0][0x2d0], -R3 ;  /* 0x0000b40011007a23 */ /* 0x002fe20000010803 */
[----:B------:R-:W-:-:S05]  /*4cf0*/  MOV R17, R5 ;  /* 0x0000000500117202 */ /* 0x000fca0000000f00 */
[----:B------:R1:W-:Y:S02]  /*4d00*/  MUFU.EX2 R248, R0 ;  /* 0x0000000000f87308 */ /* 0x0003e40000000800 */
[--C-:B-1----:R-:W-:Y:S01]  /*4d10*/  FFMA.FTZ R0, R19, c[0x0][0x2d0], -R3.reuse ;  /* 0x0000b40013007a23 */ /* 0x102fe20000010803 */
[----:B------:R-:W-:Y:S01]  /*4d20*/  MOV R19, R4 ;  /* 0x0000000400137202 */ /* 0x000fe20000000f00 */
[----:B------:R-:W-:Y:S01]  /*4d30*/  FFMA.FTZ R4, R21, c[0x0][0x2d0], -R3 ;  /* 0x0000b40015047a23 */ /* 0x000fe20000010803 */
[----:B---3--:R-:W-:-:S03]  /*4d40*/  F2FP.PACK_AB R21, R224, R225 ;  /* 0x000000e1e015723e */ /* 0x008fc600000000ff */
[----:B------:R1:W3:Y:S01]  /*4d50*/  MUFU.EX2 R249, R0 ;  /* 0x0000000000f97308 */ /* 0x0002e20000000800 */
[----:B------:R-:W-:-:S07]  /*4d60*/  F2FP.PACK_AB R8, R19, R17 ;  /* 0x000000111308723e */ /* 0x000fce00000000ff */
[----:B------:R2:W-:Y:S01]  /*4d70*/  MUFU.EX2 R251, R4 ;  /* 0x0000000400fb7308 */ /* 0x0005e20000000800 */
[----:B-1----:R-:W-:Y:S01]  /*4d80*/  FFMA.FTZ R0, R24, c[0x0][0x2d0], -R3 ;  /* 0x0000b40018007a23 */ /* 0x002fe20000010803 */
[----:B---3--:R-:W-:-:S06]  /*4d90*/  F2FP.PACK_AB R9, R249, R248 ;  /* 0x000000f8f909723e */ /* 0x008fcc00000000ff */
[----:B------:R1:W3:Y:S01]  /*4da0*/  MUFU.EX2 R252, R0 ;  /* 0x0000000000fc7308 */ /* 0x0002e20000000800 */
[----:B--2---:R-:W-:-:S07]  /*4db0*/  FFMA.FTZ R4, R32, c[0x0][0x2d0], -R2 ;  /* 0x0000b40020047a23 */ /* 0x004fce0000010802 */
[----:B------:R2:W-:Y:S01]  /*4dc0*/  MUFU.EX2 R243, R4 ;  /* 0x0000000400f37308 */ /* 0x0005e20000000800 */
[----:B-1----:R-:W-:Y:S01]  /*4dd0*/  FFMA.FTZ R0, R23, c[0x0][0x2d0], -R2 ;  /* 0x0000b40017007a23 */ /* 0x002fe20000010802 */
[----:B------:R-:W-:Y:S02]  /*4de0*/  F2FP.PACK_AB R23, R247, R245 ;  /* 0x000000f5f717723e */ /* 0x000fe400000000ff */
[----:B---3--:R-:W-:-:S04]  /*4df0*/  F2FP.PACK_AB R11, R252, R251 ;  /* 0x000000fbfc0b723e */ /* 0x008fc800000000ff */
[----:B------:R1:W-:Y:S01]  /*4e00*/  MUFU.EX2 R236, R0 ;  /* 0x0000000000ec7308 */ /* 0x0003e20000000800 */
[--C-:B--2---:R-:W-:Y:S01]  /*4e10*/  FFMA.FTZ R4, R34, c[0x0][0x2d0], -R2.reuse ;  /* 0x0000b40022047a23 */ /* 0x104fe20000010802 */
[C---:B------:R-:W-:Y:S06]  /*4e20*/  HMMA.16816.F32 R88, R20.reuse, R36, RZ ;  /* 0x000000241458723c */ /* 0x040fec00000018ff */
[----:B------:R-:W-:Y:S02]  /*4e30*/  MUFU.EX2 R246, R4 ;  /* 0x0000000400f67308 */ /* 0x000fe40000000800 */
[----:B------:R-:W-:Y:S01]  /*4e40*/  HMMA.16816.F32 R84, R20, R52, RZ ;  /* 0x000000341454723c */ /* 0x000fe200000018ff */
[----:B-1----:R-:W-:-:S05]  /*4e50*/  FFMA.FTZ R0, R25, c[0x0][0x2d0], -R2 ;  /* 0x0000b40019007a23 */ /* 0x002fca0000010802 */
[----:B------:R1:W2:Y:S02]  /*4e60*/  MUFU.EX2 R235, R0 ;  /* 0x0000000000eb7308 */ /* 0x0002a40000000800 */
[----:B----4-:R-:W-:Y:S08]  /*4e70*/  HMMA.16816.F32 R80, R20, R44, RZ ;  /* 0x0000002c1450723c */ /* 0x010ff000000018ff */
[----:B-----5:R-:W-:Y:S01]  /*4e80*/  HMMA.16816.F32 R124, R8, R64, R88 ;  /* 0x00000040087c723c */ /* 0x020fe20000001858 */
[----:B-1----:R-:W-:Y:S01]  /*4e90*/  FFMA.FTZ R0, R26, c[0x0][0x2d0], -R2 ;  /* 0x0000b4001a007a23 */ /* 0x002fe20000010802 */
[----:B--2---:R-:W-:-:S06]  /*4ea0*/  F2FP.PACK_AB R12, R235, R236 ;  /* 0x000000eceb0c723e */ /* 0x004fcc00000000ff */
[C---:B------:R-:W-:Y:S01]  /*4eb0*/  HMMA.16816.F32 R164, R8.reuse, R60, R84 ;  /* 0x0000003c08a4723c */ /* 0x040fe20000001854 */
[----:B------:R1:W-:Y:S07]  /*4ec0*/  MUFU.EX2 R240, R0 ;  /* 0x0000000000f07308 */ /* 0x0003ee0000000800 */
[----:B------:R-:W-:Y:S01]  /*4ed0*/  HMMA.16816.F32 R168, R8, R56, R80 ;  /* 0x0000003808a8723c */ /* 0x000fe20000001850 */
[----:B-1----:R-:W-:-:S04]  /*4ee0*/  FFMA.FTZ R0, R28, c[0x0][0x2d0], -R2 ;  /* 0x0000b4001c007a23 */ /* 0x002fc80000010802 */
[----:B------:R1:W2:Y:S02]  /*4ef0*/  MUFU.EX2 R241, R0 ;  /* 0x0000000000f17308 */ /* 0x0002a40000000800 */
[----:B-1----:R-:W-:Y:S01]  /*4f00*/  FFMA.FTZ R0, R30, c[0x0][0x2d0], -R2 ;  /* 0x0000b4001e007a23 */ /* 0x002fe20000010802 */
[----:B--2---:R-:W-:-:S05]  /*4f10*/  F2FP.PACK_AB R14, R241, R240 ;  /* 0x000000f0f10e723e */ /* 0x004fca00000000ff */
[----:B------:R1:W-:Y:S02]  /*4f20*/  MUFU.EX2 R244, R0 ;  /* 0x0000000000f47308 */ /* 0x0003e40000000800 */
[----:B-1----:R-:W-:-:S05]  /*4f30*/  FMUL.FTZ R0, R101, c[0x0][0x2d0] ;  /* 0x0000b40065007a20 */ /* 0x002fca0000410000 */
[----:B------:R-:W-:-:S05]  /*4f40*/  FSEL R0, R0, RZ, P0 ;  /* 0x000000ff00007208 */ /* 0x000fca0000000000 */
[--C-:B------:R-:W-:Y:S02]  /*4f50*/  FFMA.FTZ R4, R27, c[0x0][0x2d0], -R0.reuse ;  /* 0x0000b4001b047a23 */ /* 0x100fe40000010800 */
[----:B------:R-:W-:Y:S02]  /*4f60*/  LDSM.16.MT88.4 R24, [R202+0x2000] ;  /* 0x00200000ca18783b */ /* 0x000fe40000004200 */
[----:B------:R1:W-:Y:S02]  /*4f70*/  MUFU.EX2 R232, R4 ;  /* 0x0000000400e87308 */ /* 0x0003e40000000800 */
[----:B-1----:R-:W-:-:S06]  /*4f80*/  FFMA.FTZ R4, R29, c[0x0][0x2d0], -R0 ;  /* 0x0000b4001d047a23 */ /* 0x002fcc0000010800 */
[----:B------:R1:W2:Y:S02]  /*4f90*/  MUFU.EX2 R229, R4 ;  /* 0x0000000400e57308 */ /* 0x0002a40000000800 */
[--C-:B-1----:R-:W-:Y:S01]  /*4fa0*/  FFMA.FTZ R4, R31, c[0x0][0x2d0], -R0.reuse ;  /* 0x0000b4001f047a23 */ /* 0x102fe20000010800 */
[----:B--2---:R-:W-:Y:S01]  /*4fb0*/  F2FP.PACK_AB R13, R229, R232 ;  /* 0x000000e8e50d723e */ /* 0x004fe200000000ff */
[----:B------:R-:W1:Y:S04]  /*4fc0*/  LDSM.16.MT88.4 R28, [R201+0x2000] ;  /* 0x00200000c91c783b */ /* 0x000e680000004200 */
[----:B------:R2:W-:Y:S02]  /*4fd0*/  MUFU.EX2 R231, R4 ;  /* 0x0000000400e77308 */ /* 0x0005e40000000800 */
[----:B--2---:R-:W-:-:S06]  /*4fe0*/  FFMA.FTZ R4, R33, c[0x0][0x2d0], -R0 ;  /* 0x0000b40021047a23 */ /* 0x004fcc0000010800 */
[----:B------:R2:W3:Y:S02]  /*4ff0*/  MUFU.EX2 R234, R4 ;  /* 0x0000000400ea7308 */ /* 0x0004e40000000800 */
[----:B--2---:R-:W-:Y:S01]  /*5000*/  FFMA.FTZ R4, R41, c[0x0][0x2d0], -R2 ;  /* 0x0000b40029047a23 */ /* 0x004fe20000010802 */
[----:B---3--:R-:W-:Y:S01]  /*5010*/  F2FP.PACK_AB R15, R234, R231 ;  /* 0x000000e7ea0f723e */ /* 0x008fe200000000ff */
[----:B-1----:R-:W-:Y:S04]  /*5020*/  HMMA.16816.F32 R80, R20, R28, RZ ;  /* 0x0000001c1450723c */ /* 0x002fe800000018ff */
[----:B------:R1:W2:Y:S04]  /*5030*/  MUFU.EX2 R242, R4 ;  /* 0x0000000400f27308 */ /* 0x0002a80000000800 */
[C---:B------:R-:W-:Y:S08]  /*5040*/  HMMA.16816.F32 R76, R12.reuse, R36, RZ ;  /* 0x000000240c4c723c */ /* 0x040ff000000018ff */
[C---:B------:R-:W-:Y:S01]  /*5050*/  HMMA.16816.F32 R72, R12.reuse, R52, RZ ;  /* 0x000000340c48723c */ /* 0x040fe200000018ff */
[--C-:B-1----:R-:W-:Y:S01]  /*5060*/  FFMA.FTZ R4, R35, c[0x0][0x2d0], -R0.reuse ;  /* 0x0000b40023047a23 */ /* 0x102fe20000010800 */
[----:B--2---:R-:W-:Y:S01]  /*5070*/  F2FP.PACK_AB R6, R242, R246 ;  /* 0x000000f6f206723e */ /* 0x004fe200000000ff */
[----:B------:R-:W1:Y:S02]  /*5080*/  LDSM.16.MT88.4 R32, [R202+0x1000] ;  /* 0x00100000ca20783b */ /* 0x000e640000004200 */
[----:B------:R2:W-:Y:S03]  /*5090*/  MUFU.EX2 R233, R4 ;  /* 0x0000000400e97308 */ /* 0x0005e60000000800 */
[C---:B------:R-:W-:Y:S08]  /*50a0*/  HMMA.16816.F32 R68, R12.reuse, R44, RZ ;  /* 0x0000002c0c44723c */ /* 0x040ff000000018ff */
[----:B------:R-:W-:Y:S01]  /*50b0*/  HMMA.16816.F32 R88, R12, R38, RZ ;  /* 0x000000260c58723c */ /* 0x000fe200000018ff */
[----:B--2---:R-:W-:-:S07]  /*50c0*/  FFMA.FTZ R4, R40, c[0x0][0x2d0], -R0 ;  /* 0x0000b40028047a23 */ /* 0x004fce0000010800 */
[C---:B------:R-:W-:Y:S01]  /*50d0*/  HMMA.16816.F32 R96, R12.reuse, R54, RZ ;  /* 0x000000360c60723c */ /* 0x040fe200000018ff */
[----:B------:R2:W3:Y:S07]  /*50e0*/  MUFU.EX2 R239, R4 ;  /* 0x0000000400ef7308 */ /* 0x0004ee0000000800 */
[C---:B------:R-:W-:Y:S08]  /*50f0*/  HMMA.16816.F32 R108, R12.reuse, R46, RZ ;  /* 0x0000002e0c6c723c */ /* 0x040ff000000018ff */
[----:B------:R-:W-:Y:S01]  /*5100*/  HMMA.16816.F32 R116, R12, R30, RZ ;  /* 0x0000001e0c74723c */ /* 0x000fe200000018ff */
[----:B--2---:R-:W-:Y:S01]  /*5110*/  FFMA.FTZ R4, R42, c[0x0][0x2d0], -R0 ;  /* 0x0000b4002a047a23 */ /* 0x004fe20000010800 */
[----:B---3--:R-:W-:-:S03]  /*5120*/  F2FP.PACK_AB R5, R239, R233 ;  /* 0x000000e9ef05723e */ /* 0x008fc600000000ff */
[----:B------:R2:W-:Y:S03]  /*5130*/  MUFU.EX2 R238, R4 ;  /* 0x0000000400ee7308 */ /* 0x0005e60000000800 */
[C---:B-1----:R-:W-:Y:S08]  /*5140*/  HMMA.16816.F32 R92, R12.reuse, R32, RZ ;  /* 0x000000200c5c723c */ /* 0x042ff000000018ff */
[----:B------:R-:W-:Y:S01]  /*5150*/  HMMA.16816.F32 R112, R12, R34, RZ ;  /* 0x000000220c70723c */ /* 0x000fe200000018ff */
[----:B--2---:R-:W-:-:S07]  /*5160*/  FFMA.FTZ R4, R43, c[0x0][0x2d0], -R0 ;  /* 0x0000b4002b047a23 */ /* 0x004fce0000010800 */
[----:B------:R-:W-:Y:S01]  /*5170*/  HMMA.16816.F32 R120, R12, R26, RZ ;  /* 0x0000001a0c78723c */ /* 0x000fe200000018ff */
[----:B------:R-:W1:Y:S01]  /*5180*/  LDSM.16.MT88.4 R40, [R201+0x2400] ;  /* 0x00240000c928783b */ /* 0x000e620000004200 */
[----:B------:R2:W3:Y:S06]  /*5190*/  MUFU.EX2 R237, R4 ;  /* 0x0000000400ed7308 */ /* 0x0004ec0000000800 */
[C---:B------:R-:W-:Y:S08]  /*51a0*/  HMMA.16816.F32 R84, R20.reuse, R32, RZ ;  /* 0x000000201454723c */ /* 0x040ff000000018ff */
[----:B------:R-:W-:Y:S01]  /*51b0*/  HMMA.16816.F32 R52, R20, R54, RZ ;  /* 0x000000361434723c */ /* 0x000fe200000018ff */
[----:B--2---:R-:W-:-:S02]  /*51c0*/  F2FP.PACK_AB R4, R243, R244 ;  /* 0x000000f4f304723e */ /* 0x004fc400000000ff */
[----:B---3--:R-:W-:-:S05]  /*51d0*/  F2FP.PACK_AB R7, R237, R238 ;  /* 0x000000eeed07723e */ /* 0x008fca00000000ff */
[----:B------:R-:W-:Y:S08]  /*51e0*/  HMMA.16816.F32 R44, R20, R46, RZ ;  /* 0x0000002e142c723c */ /* 0x000ff000000018ff */
[C---:B------:R-:W-:Y:S08]  /*51f0*/  HMMA.16816.F32 R128, R4.reuse, R64, R76 ;  /* 0x000000400480723c */ /* 0x040ff0000000184c */
[----:B------:R-:W-:Y:S08]  /*5200*/  HMMA.16816.F32 R156, R4, R60, R72 ;  /* 0x0000003c049c723c */ /* 0x000ff00000001848 */
[C---:B------:R-:W-:Y:S08]  /*5210*/  HMMA.16816.F32 R76, R12.reuse, R28, RZ ;  /* 0x0000001c0c4c723c */ /* 0x040ff000000018ff */
[----:B------:R-:W-:Y:S01]  /*5220*/  HMMA.16816.F32 R72, R12, R24, RZ ;  /* 0x000000180c48723c */ /* 0x000fe200000018ff */
[----:B------:R-:W2:Y:S07]  /*5230*/  LDSM.16.MT88.4 R12, [R202+0x2400] ;  /* 0x00240000ca0c783b */ /* 0x000eae0000004200 */
[----:B------:R-:W-:Y:S08]  /*5240*/  HMMA.16816.F32 R176, R4, R56, R68 ;  /* 0x0000003804b0723c */ /* 0x000ff00000001844 */
[C---:B------:R-:W-:Y:S08]  /*5250*/  HMMA.16816.F32 R68, R20.reuse, R38, RZ ;  /* 0x000000261444723c */ /* 0x040ff000000018ff */
[C---:B------:R-:W-:Y:S08]  /*5260*/  HMMA.16816.F32 R36, R20.reuse, R34, RZ ;  /* 0x000000221424723c */ /* 0x040ff000000018ff */
[C---:B------:R-:W-:Y:S08]  /*5270*/  HMMA.16816.F32 R32, R20.reuse, R30, RZ ;  /* 0x0000001e1420723c */ /* 0x040ff000000018ff */
[C---:B------:R-:W-:Y:S08]  /*5280*/  HMMA.16816.F32 R28, R20.reuse, R24, RZ ;  /* 0x00000018141c723c */ /* 0x040ff000000018ff */
[----:B------:R-:W-:Y:S01]  /*5290*/  HMMA.16816.F32 R20, R20, R26, RZ ;  /* 0x0000001a1414723c */ /* 0x000fe200000018ff */
[----:B------:R-:W-:Y:S07]  /*52a0*/  LDSM.16.MT88.4 R24, [R202+0x800] ;  /* 0x00080000ca18783b */ /* 0x000fee0000004200 */
[C---:B------:R-:W-:Y:S08]  /*52b0*/  HMMA.16816.F32 R136, R8.reuse, R62, R52 ;  /* 0x0000003e0888723c */ /* 0x040ff00000001834 */
[C---:B------:R-:W-:Y:S08]  /*52c0*/  HMMA.16816.F32 R152, R8.reuse, R58, R44 ;  /* 0x0000003a0898723c */ /* 0x040ff0000000182c */
[C---:B------:R-:W-:Y:S08]  /*52d0*/  HMMA.16816.F32 R84, R8.reuse, R48, R84 ;  /* 0x000000300854723c */ /* 0x040ff00000001854 */
[C---:B-1----:R-:W-:Y:S08]  /*52e0*/  HMMA.16816.F32 R80, R8.reuse, R40, R80 ;  /* 0x000000280850723c */ /* 0x042ff00000001850 */
[C---:B--2---:R-:W-:Y:S01]  /*52f0*/  HMMA.16816.F32 R132, R8.reuse, R12, R28 ;  /* 0x0000000c0884723c */ /* 0x044fe2000000181c */
[----:B------:R-:W-:Y:S07]  /*5300*/  LDSM.16.MT88.4 R28, [R201+0x2800] ;  /* 0x00280000c91c783b */ /* 0x000fee0000004200 */
[C---:B------:R-:W-:Y:S08]  /*5310*/  HMMA.16816.F32 R68, R8.reuse, R66, R68 ;  /* 0x000000420844723c */ /* 0x040ff00000001844 */
[C---:B------:R-:W-:Y:S08]  /*5320*/  HMMA.16816.F32 R52, R8.reuse, R50, R36 ;  /* 0x000000320834723c */ /* 0x040ff00000001824 */
[C---:B------:R-:W-:Y:S08]  /*5330*/  HMMA.16816.F32 R32, R8.reuse, R42, R32 ;  /* 0x0000002a0820723c */ /* 0x040ff00000001820 */
[----:B------:R-:W-:Y:S01]  /*5340*/  HMMA.16816.F32 R44, R8, R14, R20 ;  /* 0x0000000e082c723c */ /* 0x000fe20000001814 */
[----:B------:R-:W-:Y:S06]  /*5350*/  LDSM.16.MT88.4 R20, [R201+0x1800] ;  /* 0x00180000c914783b */ /* 0x000fec0000004200 */
[--C-:B------:R-:W-:Y:S01]  /*5360*/  FFMA.FTZ R8, R163, c[0x0][0x2d0], -R16.reuse ;  /* 0x0000b400a3087a23 */ /* 0x100fe20000010810 */
[C---:B------:R-:W-:Y:S03]  /*5370*/  HMMA.16816.F32 R92, R4.reuse, R48, R92 ;  /* 0x00000030045c723c */ /* 0x040fe6000000185c */
[----:B------:R1:W-:Y:S05]  /*5380*/  MUFU.EX2 R220, R8 ;  /* 0x0000000800dc7308 */ /* 0x0003ea0000000800 */
[C---:B------:R-:W-:Y:S08]  /*5390*/  HMMA.16816.F32 R76, R4.reuse, R40, R76 ;  /* 0x00000028044c723c */ /* 0x040ff0000000184c */
[----:B------:R-:W-:Y:S01]  /*53a0*/  HMMA.16816.F32 R148, R4, R12, R72 ;  /* 0x0000000c0494723c */ /* 0x000fe20000001848 */
[----:B-1----:R-:W-:-:S04]  /*53b0*/  FFMA.FTZ R8, R162, c[0x0][0x2d0], -R16 ;  /* 0x0000b400a2087a23 */ /* 0x002fc80000010810 */
[----:B------:R1:W-:Y:S03]  /*53c0*/  MUFU.EX2 R221, R8 ;  /* 0x0000000800dd7308 */ /* 0x0003e60000000800 */
[----:B------:R-:W-:Y:S01]  /*53d0*/  HMMA.16816.F32 R64, R4, R66, R88 ;  /* 0x000000420440723c */ /* 0x000fe20000001858 */
[----:B------:R-:W-:Y:S02]  /*53e0*/  MOV R74, R193 ;  /* 0x000000c1004a7202 */ /* 0x000fe40000000f00 */
[----:B------:R-:W-:-:S05]  /*53f0*/  MOV R75, R194 ;  /* 0x000000c2004b7202 */ /* 0x000fca0000000f00 */
[----:B------:R-:W-:Y:S01]  /*5400*/  HMMA.16816.F32 R60, R4, R62, R96 ;  /* 0x0000003e043c723c */ /* 0x000fe20000001860 */
[----:B-1----:R-:W-:-:S07]  /*5410*/  FFMA.FTZ R8, R161, c[0x0][0x2d0], -R16 ;  /* 0x0000b400a1087a23 */ /* 0x002fce0000010810 */
[C---:B------:R-:W-:Y:S01]  /*5420*/  HMMA.16816.F32 R56, R4.reuse, R58, R108 ;  /* 0x0000003a0438723c */ /* 0x040fe2000000186c */
[----:B------:R1:W-:Y:S07]  /*5430*/  MUFU.EX2 R222, R8 ;  /* 0x0000000800de7308 */ /* 0x0003ee0000000800 */
[C---:B------:R-:W-:Y:S08]  /*5440*/  HMMA.16816.F32 R48, R4.reuse, R50, R112 ;  /* 0x000000320430723c */ /* 0x040ff00000001870 */
[----:B------:R-:W-:Y:S01]  /*5450*/  HMMA.16816.F32 R40, R4, R42, R116 ;  /* 0x0000002a0428723c */ /* 0x000fe20000001874 */
[----:B------:R-:W-:Y:S01]  /*5460*/  LDSM.16.MT88.4 R116, [R201+0xc00] ;  /* 0x000c0000c974783b */ /* 0x000fe20000004200 */
[----:B-1----:R-:W-:-:S04]  /*5470*/  FFMA.FTZ R8, R160, c[0x0][0x2d0], -R16 ;  /* 0x0000b400a0087a23 */ /* 0x002fc80000010810 */
[----:B------:R1:W2:Y:S02]  /*5480*/  MUFU.EX2 R223, R8 ;  /* 0x0000000800df7308 */ /* 0x0002a40000000800 */
[----:B------:R-:W-:Y:S01]  /*5490*/  HMMA.16816.F32 R36, R4, R14, R120 ;  /* 0x0000000e0424723c */ /* 0x000fe20000001878 */
[----:B------:R-:W3:Y:S06]  /*54a0*/  LDSM.16.MT88.4 R12, [R201+0x800] ;  /* 0x00080000c90c783b */ /* 0x000eec0000004200 */
[----:B------:R-:W-:-:S04]  /*54b0*/  FFMA.FTZ R4, R147, c[0x0][0x2d0], -R2 ;  /* 0x0000b40093047a23 */ /* 0x000fc80000010802 */
[----:B------:R4:W-:Y:S01]  /*54c0*/  MUFU.EX2 R193, R4 ;  /* 0x0000000400c17308 */ /* 0x0009e20000000800 */
[----:B-1----:R-:W-:Y:S01]  /*54d0*/  FFMA.FTZ R8, R140, c[0x0][0x2d0], -R3 ;  /* 0x0000b4008c087a23 */ /* 0x002fe20000010803 */
[----:B--2---:R-:W-:-:S06]  /*54e0*/  F2FP.PACK_AB R10, R223, R222 ;  /* 0x000000dedf0a723e */ /* 0x004fcc00000000ff */
[----:B------:R1:W-:Y:S01]  /*54f0*/  MUFU.EX2 R197, R8 ;  /* 0x0000000800c57308 */ /* 0x0003e20000000800 */
[----:B----4-:R-:W-:-:S07]  /*5500*/  FFMA.FTZ R4, R100, c[0x0][0x2d0], -R0 ;  /* 0x0000b40064047a23 */ /* 0x010fce0000010800 */
[----:B------:R2:W-:Y:S01]  /*5510*/  MUFU.EX2 R100, R4 ;  /* 0x0000000400647308 */ /* 0x0005e20000000800 */
[----:B-1----:R-:W-:-:S07]  /*5520*/  FFMA.FTZ R8, R143, c[0x0][0x2d0], -R3 ;  /* 0x0000b4008f087a23 */ /* 0x002fce0000010803 */
[----:B------:R1:W4:Y:S01]  /*5530*/  MUFU.EX2 R198, R8 ;  /* 0x0000000800c67308 */ /* 0x0003220000000800 */
[----:B--2---:R-:W-:-:S07]  /*5540*/  FFMA.FTZ R4, R105, c[0x0][0x2d0], -R0 ;  /* 0x0000b40069047a23 */ /* 0x004fce0000010800 */
[----:B------:R2:W5:Y:S01]  /*5550*/  MUFU.EX2 R105, R4 ;  /* 0x0000000400697308 */ /* 0x0005620000000800 */
[----:B-1----:R-:W-:Y:S01]  /*5560*/  FFMA.FTZ R8, R142, c[0x0][0x2d0], -R3 ;  /* 0x0000b4008e087a23 */ /* 0x002fe20000010803 */
[----:B----4-:R-:W-:-:S06]  /*5570*/  F2FP.PACK_AB R9, R198, R197 ;  /* 0x000000c5c609723e */ /* 0x010fcc00000000ff */
[----:B------:R1:W-:Y:S01]  /*5580*/  MUFU.EX2 R199, R8 ;  /* 0x0000000800c77308 */ /* 0x0003e20000000800 */
[----:B--2---:R-:W-:Y:S01]  /*5590*/  FFMA.FTZ R4, R107, c[0x0][0x2d0], -R0 ;  /* 0x0000b4006b047a23 */ /* 0x004fe20000010800 */
[----:B-----5:R-:W-:-:S06]  /*55a0*/  F2FP.PACK_AB R5, R105, R100 ;  /* 0x000000646905723e */ /* 0x020fcc00000000ff */
[----:B------:R2:W-:Y:S01]  /*55b0*/  MUFU.EX2 R107, R4 ;  /* 0x00000004006b7308 */ /* 0x0005e20000000800 */
[----:B-1----:R-:W-:-:S07]  /*55c0*/  FFMA.FTZ R8, R141, c[0x0][0x2d0], -R3 ;  /* 0x0000b4008d087a23 */ /* 0x002fce0000010803 */
[----:B------:R1:W4:Y:S01]  /*55d0*/  MUFU.EX2 R219, R8 ;  /* 0x0000000800db7308 */ /* 0x0003220000000800 */
[----:B--2---:R-:W-:-:S07]  /*55e0*/  FFMA.FTZ R4, R106, c[0x0][0x2d0], -R0 ;  /* 0x0000b4006a047a23 */ /* 0x004fce0000010800 */
[----:B------:R-:W2:Y:S01]  /*55f0*/  MUFU.EX2 R106, R4 ;  /* 0x00000004006a7308 */ /* 0x000ea20000000800 */
[----:B-1----:R-:W-:Y:S01]  /*5600*/  FFMA.FTZ R8, R146, c[0x0][0x2d0], -R2 ;  /* 0x0000b40092087a23 */ /* 0x002fe20000010802 */
[----:B----4-:R-:W-:-:S06]  /*5610*/  F2FP.PACK_AB R11, R219, R199 ;  /* 0x000000c7db0b723e */ /* 0x010fcc00000000ff */
[----:B------:R1:W-:Y:S01]  /*5620*/  MUFU.EX2 R194, R8 ;  /* 0x0000000800c27308 */ /* 0x0003e20000000800 */
[----:B--2---:R-:W-:Y:S01]  /*5630*/  F2FP.PACK_AB R7, R106, R107 ;  /* 0x0000006b6a07723e */ /* 0x004fe200000000ff */
[----:B-1----:R-:W-:-:S06]  /*5640*/  FFMA.FTZ R8, R145, c[0x0][0x2d0], -R2 ;  /* 0x0000b40091087a23 */ /* 0x002fcc0000010802 */
[----:B------:R1:W2:Y:S02]  /*5650*/  MUFU.EX2 R195, R8 ;  /* 0x0000000800c37308 */ /* 0x0002a40000000800 */
[----:B-1----:R-:W-:Y:S01]  /*5660*/  FFMA.FTZ R8, R144, c[0x0][0x2d0], -R2 ;  /* 0x0000b40090087a23 */ /* 0x002fe20000010802 */
[----:B--2---:R-:W-:-:S05]  /*5670*/  F2FP.PACK_AB R4, R195, R194 ;  /* 0x000000c2c304723e */ /* 0x004fca00000000ff */
[----:B------:R1:W2:Y:S02]  /*5680*/  MUFU.EX2 R196, R8 ;  /* 0x0000000800c47308 */ /* 0x0002a40000000800 */
[----:B-1----:R-:W-:Y:S02]  /*5690*/  F2FP.PACK_AB R8, R221, R220 ;  /* 0x000000dcdd08723e */ /* 0x002fe400000000ff */
[----:B--2---:R-:W-:-:S05]  /*56a0*/  F2FP.PACK_AB R6, R193, R196 ;  /* 0x000000c4c106723e */ /* 0x004fca00000000ff */
[C---:B---3--:R-:W-:Y:S08]  /*56b0*/  HMMA.16816.F32 R120, R8.reuse, R14, R68 ;  /* 0x0000000e0878723c */ /* 0x048ff00000001844 */
[-C--:B------:R-:W-:Y:S08]  /*56c0*/  HMMA.16816.F32 R108, R8, R12.reuse, R124 ;  /* 0x0000000c086c723c */ /* 0x080ff0000000187c */
[C---:B------:R-:W-:Y:S08]  /*56d0*/  HMMA.16816.F32 R112, R4.reuse, R12, R128 ;  /* 0x0000000c0470723c */ /* 0x040ff00000001880 */
[----:B------:R-:W-:Y:S01]  /*56e0*/  HMMA.16816.F32 R64, R4, R14, R64 ;  /* 0x0000000e0440723c */ /* 0x000fe20000001840 */
[----:B------:R-:W1:Y:S07]  /*56f0*/  LDSM.16.MT88.4 R12, [R202+0x1800] ;  /* 0x00180000ca0c783b */ /* 0x000e6e0000004200 */
[C---:B------:R-:W-:Y:S08]  /*5700*/  HMMA.16816.F32 R68, R8.reuse, R28, R80 ;  /* 0x0000001c0844723c */ /* 0x040ff00000001850 */
[----:B------:R-:W-:Y:S01]  /*5710*/  HMMA.16816.F32 R80, R8, R30, R32 ;  /* 0x0000001e0850723c */ /* 0x000fe20000001820 */
[----:B------:R-:W2:Y:S07]  /*5720*/  LDSM.16.MT88.4 R32, [R202+0x2800] ;  /* 0x00280000ca20783b */ /* 0x000eae0000004200 */
[-C--:B------:R-:W-:Y:S08]  /*5730*/  HMMA.16816.F32 R128, R4, R24.reuse, R156 ;  /* 0x000000180480723c */ /* 0x080ff0000000189c */
[C---:B------:R-:W-:Y:S01]  /*5740*/  HMMA.16816.F32 R124, R8.reuse, R24, R164 ;  /* 0x00000018087c723c */ /* 0x040fe200000018a4 */
[----:B------:R-:W-:Y:S07]  /*5750*/  LDSM.16.MT88.4 R164, [R202+0x1c00] ;  /* 0x001c0000caa4783b */ /* 0x000fee0000004200 */
[C---:B------:R-:W-:Y:S08]  /*5760*/  HMMA.16816.F32 R140, R8.reuse, R20, R168 ;  /* 0x00000014088c723c */ /* 0x040ff000000018a8 */
[C---:B-1----:R-:W-:Y:S08]  /*5770*/  HMMA.16816.F32 R156, R8.reuse, R12, R84 ;  /* 0x0000000c089c723c */ /* 0x042ff00000001854 */
[C---:B------:R-:W-:Y:S08]  /*5780*/  HMMA.16816.F32 R136, R8.reuse, R26, R136 ;  /* 0x0000001a0888723c */ /* 0x040ff00000001888 */
[C---:B------:R-:W-:Y:S08]  /*5790*/  HMMA.16816.F32 R152, R8.reuse, R22, R152 ;  /* 0x000000160898723c */ /* 0x040ff00000001898 */
[C---:B------:R-:W-:Y:S08]  /*57a0*/  HMMA.16816.F32 R52, R8.reuse, R14, R52 ;  /* 0x0000000e0834723c */ /* 0x040ff00000001834 */
[C---:B--2---:R-:W-:Y:S01]  /*57b0*/  HMMA.16816.F32 R84, R8.reuse, R32, R132 ;  /* 0x000000200854723c */ /* 0x044fe20000001884 */
[----:B------:R-:W-:Y:S07]  /*57c0*/  LDSM.16.MT88.4 R132, [R202+0xc00] ;  /* 0x000c0000ca84783b */ /* 0x000fee0000004200 */
[----:B------:R-:W-:Y:S07]  /*57d0*/  HMMA.16816.F32 R44, R8, R34, R44 ;  /* 0x00000022082c723c */ /* 0x000fee000000182c */
[--C-:B------:R-:W-:Y:S01]  /*57e0*/  FFMA.FTZ R8, R192, c[0x0][0x2d0], -R16.reuse ;  /* 0x0000b400c0087a23 */ /* 0x100fe20000010810 */
[C---:B------:R-:W-:Y:S01]  /*57f0*/  HMMA.16816.F32 R56, R4.reuse, R22, R56 ;  /* 0x000000160438723c */ /* 0x040fe20000001838 */
[----:B------:R-:W2:Y:S02]  /*5800*/  LDL R192, [R1+0x58] ;  /* 0x0000580001c07983 */ /* 0x000ea40000100800 */
[----:B------:R1:W-:Y:S05]  /*5810*/  MUFU.EX2 R23, R8 ;  /* 0x0000000800177308 */ /* 0x0003ea0000000800 */
[C---:B------:R-:W-:Y:S07]  /*5820*/  HMMA.16816.F32 R60, R4.reuse, R26, R60 ;  /* 0x0000001a043c723c */ /* 0x040fee000000183c */
[----:B------:R-:W-:Y:S01]  /*5830*/  MOV R27, R74 ;  /* 0x0000004a001b7202 */ /* 0x000fe20000000f00 */
[----:B------:R-:W-:Y:S01]  /*5840*/  HMMA.16816.F32 R144, R4, R20, R176 ;  /* 0x000000140490723c */ /* 0x000fe200000018b0 */
[----:B-1----:R-:W-:-:S04]  /*5850*/  FFMA.FTZ R8, R191, c[0x0][0x2d0], -R16 ;  /* 0x0000b400bf087a23 */ /* 0x002fc80000010810 */
[----:B------:R1:W3:Y:S02]  /*5860*/  MUFU.EX2 R24, R8 ;  /* 0x0000000800187308 */ /* 0x0002e40000000800 */
[----:B------:R-:W-:Y:S01]  /*5870*/  MOV R178, R19 ;  /* 0x0000001300b27202 */ /* 0x000fe20000000f00 */
[----:B------:R-:W-:Y:S01]  /*5880*/  HMMA.16816.F32 R48, R4, R14, R48 ;  /* 0x0000000e0430723c */ /* 0x000fe20000001830 */
[----:B------:R-:W-:Y:S02]  /*5890*/  MOV R177, R17 ;  /* 0x0000001100b17202 */ /* 0x000fe40000000f00 */
[----:B------:R-:W-:-:S05]  /*58a0*/  MOV R179, R75 ;  /* 0x0000004b00b37202 */ /* 0x000fca0000000f00 */
[C---:B------:R-:W-:Y:S08]  /*58b0*/  HMMA.16816.F32 R160, R4.reuse, R12, R92 ;  /* 0x0000000c04a0723c */ /* 0x040ff0000000185c */
[----:B------:R-:W-:Y:S01]  /*58c0*/  HMMA.16816.F32 R40, R4, R30, R40 ;  /* 0x0000001e0428723c */ /* 0x000fe20000001828 */
[----:B-1----:R-:W-:-:S07]  /*58d0*/  FFMA.FTZ R8, R190, c[0x0][0x2d0], -R16 ;  /* 0x0000b400be087a23 */ /* 0x002fce0000010810 */
[C---:B------:R-:W-:Y:S01]  /*58e0*/  HMMA.16816.F32 R88, R4.reuse, R32, R148 ;  /* 0x000000200458723c */ /* 0x040fe20000001894 */
[----:B------:R1:W-:Y:S07]  /*58f0*/  MUFU.EX2 R26, R8 ;  /* 0x00000008001a7308 */ /* 0x0003ee0000000800 */
[----:B------:R-:W-:Y:S01]  /*5900*/  HMMA.16816.F32 R36, R4, R34, R36 ;  /* 0x000000220424723c */ /* 0x000fe20000001824 */
[----:B------:R-:W-:Y:S01]  /*5910*/  MOV R9, c[0x0][0x2ac] ;  /* 0x0000ab0000097a02 */ /* 0x000fe20000000f00 */
[----:B------:R-:W-:Y:S01]  /*5920*/  FADD.FTZ R10, R225, R224 ;  /* 0x000000e0e10a7221 */ /* 0x000fe20000010000 */
[----:B------:R-:W-:Y:S01]  /*5930*/  MOV R176, R18 ;  /* 0x0000001200b07202 */ /* 0x000fe20000000f00 */
[----:B------:R-:W-:Y:S01]  /*5940*/  LDSM.16.MT88.4 R148, [R201+0x1c00] ;  /* 0x001c0000c994783b */ /* 0x000fe20000004200 */
[----:B-1----:R-:W-:-:S04]  /*5950*/  FFMA.FTZ R8, R189, c[0x0][0x2d0], -R16 ;  /* 0x0000b400bd087a23 */ /* 0x002fc80000010810 */
[----:B------:R1:W-:Y:S02]  /*5960*/  MUFU.EX2 R25, R8 ;  /* 0x0000000800197308 */ /* 0x0003e40000000800 */
[----:B-1----:R-:W-:-:S06]  /*5970*/  FFMA.FTZ R8, R184, c[0x0][0x2d0], -R3 ;  /* 0x0000b400b8087a23 */ /* 0x002fcc0000010803 */
[----:B------:R1:W-:Y:S02]  /*5980*/  MUFU.EX2 R19, R8 ;  /* 0x0000000800137308 */ /* 0x0003e40000000800 */
[----:B-1----:R-:W-:-:S06]  /*5990*/  FFMA.FTZ R8, R182, c[0x0][0x2d0], -R3 ;  /* 0x0000b400b6087a23 */ /* 0x002fcc0000010803 */
[----:B------:R1:W4:Y:S02]  /*59a0*/  MUFU.EX2 R20, R8 ;  /* 0x0000000800147308 */ /* 0x0003240000000800 */
[--C-:B-1----:R-:W-:Y:S02]  /*59b0*/  FFMA.FTZ R8, R181, c[0x0][0x2d0], -R3.reuse ;  /* 0x0000b400b5087a23 */ /* 0x102fe40000010803 */
[----:B------:R-:W-:-:S04]  /*59c0*/  FFMA.FTZ R3, R180, c[0x0][0x2d0], -R3 ;  /* 0x0000b400b4037a23 */ /* 0x000fc80000010803 */
[----:B------:R1:W-:Y:S02]  /*59d0*/  MUFU.EX2 R21, R3 ;  /* 0x0000000300157308 */ /* 0x0003e40000000800 */
[----:B-1----:R-:W-:-:S06]  /*59e0*/  FFMA.FTZ R3, R188, c[0x0][0x2d0], -R2 ;  /* 0x0000b400bc037a23 */ /* 0x002fcc0000010802 */
[----:B------:R1:W-:Y:S01]  /*59f0*/  MUFU.EX2 R15, R3 ;  /* 0x00000003000f7308 */ /* 0x0003e20000000800 */
[----:B------:R-:W-:Y:S01]  /*5a00*/  HMMA.16816.F32 R72, R4, R28, R76 ;  /* 0x0000001c0448723c */ /* 0x000fe2000000184c */
[----:B------:R-:W5:Y:S01]  /*5a10*/  LDSM.16.MT88.4 R4, [R202+0x2c00] ;  /* 0x002c0000ca04783b */ /* 0x000f620000004200 */
[----:B------:R-:W-:Y:S01]  /*5a20*/  IMAD R9, R9, c[0x0][0x1d0], RZ ;  /* 0x0000740009097a24 */ /* 0x000fe200078e02ff */
[----:B---3--:R-:W-:Y:S02]  /*5a30*/  F2FP.PACK_AB R96, R24, R23 ;  /* 0x000000171860723e */ /* 0x008fe400000000ff */
[----:B----4-:R-:W-:Y:S01]  /*5a40*/  F2FP.PACK_AB R97, R20, R19 ;  /* 0x000000131461723e */ /* 0x010fe200000000ff */
[----:B------:R-:W3:Y:S01]  /*5a50*/  LDSM.16.MT88.4 R76, [R201+0x2c00] ;  /* 0x002c0000c94c783b */ /* 0x000ee20000004200 */
[----:B-1----:R-:W-:-:S04]  /*5a60*/  FFMA.FTZ R3, R187, c[0x0][0x2d0], -R2 ;  /* 0x0000b400bb037a23 */ /* 0x002fc80000010802 */
[----:B------:R1:W4:Y:S02]  /*5a70*/  MUFU.EX2 R17, R3 ;  /* 0x0000000300117308 */ /* 0x0003240000000800 */
[--C-:B-1----:R-:W-:Y:S02]  /*5a80*/  FFMA.FTZ R3, R186, c[0x0][0x2d0], -R2.reuse ;  /* 0x0000b400ba037a23 */ /* 0x102fe40000010802 */
[----:B------:R-:W-:-:S04]  /*5a90*/  FFMA.FTZ R2, R185, c[0x0][0x2d0], -R2 ;  /* 0x0000b400b9027a23 */ /* 0x000fc80000010802 */
[----:B------:R1:W-:Y:S02]  /*5aa0*/  MUFU.EX2 R16, R2 ;  /* 0x0000000200107308 */ /* 0x0003e40000000800 */
[----:B-1----:R-:W-:-:S06]  /*5ab0*/  FFMA.FTZ R2, R175, c[0x0][0x2d0], -R0 ;  /* 0x0000b400af027a23 */ /* 0x002fcc0000010800 */
[----:B------:R1:W-:Y:S02]  /*5ac0*/  MUFU.EX2 R11, R2 ;  /* 0x00000002000b7308 */ /* 0x0003e40000000800 */
[----:B-1----:R-:W-:-:S06]  /*5ad0*/  FFMA.FTZ R2, R174, c[0x0][0x2d0], -R0 ;  /* 0x0000b400ae027a23 */ /* 0x002fcc0000010800 */
[----:B------:R1:W-:Y:S02]  /*5ae0*/  MUFU.EX2 R12, R2 ;  /* 0x00000002000c7308 */ /* 0x0003e40000000800 */
[--C-:B-1----:R-:W-:Y:S02]  /*5af0*/  FFMA.FTZ R2, R173, c[0x0][0x2d0], -R0.reuse ;  /* 0x0000b400ad027a23 */ /* 0x102fe40000010800 */
[----:B------:R-:W-:-:S04]  /*5b00*/  FFMA.FTZ R0, R172, c[0x0][0x2d0], -R0 ;  /* 0x0000b400ac007a23 */ /* 0x000fc80000010800 */
[----:B------:R-:W-:Y:S08]  /*5b10*/  MUFU.EX2 R13, R2 ;  /* 0x00000002000d7308 */ /* 0x000ff00000000800 */
[----:B------:R-:W-:Y:S08]  /*5b20*/  MUFU.EX2 R14, R0 ;  /* 0x00000000000e7308 */ /* 0x000ff00000000800 */
[----:B------:R1:W1:Y:S08]  /*5b30*/  MUFU.EX2 R22, R8 ;  /* 0x0000000800167308 */ /* 0x0002700000000800 */
[----:B------:R2:W2:Y:S01]  /*5b40*/  MUFU.EX2 R18, R3 ;  /* 0x0000000300127308 */ /* 0x0004a20000000800 */
[----:B------:R-:W-:-:S02]  /*5b50*/  F2FP.PACK_AB R98, R25, R26 ;  /* 0x0000001a1962723e */ /* 0x000fc400000000ff */
[----:B----4-:R-:W-:Y:S01]  /*5b60*/  F2FP.PACK_AB R92, R17, R15 ;  /* 0x0000000f115c723e */ /* 0x010fe200000000ff */
[----:B-1----:R-:W-:Y:S02]  /*5b70*/  FADD.FTZ R8, R236, R235 ;  /* 0x000000ebec087221 */ /* 0x002fe40000010000 */
[----:B--2---:R-:W-:Y:S01]  /*5b80*/  @P5 IMAD.HI.U32 R2, R192, c[0x0][0x2c8], RZ ;  /* 0x0000b200c0025a27 */ /* 0x004fe200078e00ff */
[----:B------:R-:W-:-:S04]  /*5b90*/  MOV R0, R192 ;  /* 0x000000c000007202 */ /* 0x000fc80000000f00 */
[----:B------:R-:W-:-:S04]  /*5ba0*/  @P5 SHF.R.U32.HI R0, RZ, c[0x0][0x2cc], R2 ;  /* 0x0000b300ff005a19 */ /* 0x000fc80000011602 */
[----:B------:R-:W-:Y:S01]  /*5bb0*/  IADD3 R0, R0, -c[0x0][0x168], R9 ;  /* 0x80005a0000007a10 */ /* 0x000fe20007ffe009 */
[----:B------:R-:W-:-:S03]  /*5bc0*/  FADD.FTZ R3, R227, R226 ;  /* 0x000000e2e3037221 */ /* 0x000fc60000010000 */
[----:B------:R-:W-:Y:S01]  /*5bd0*/  SHF.R.S32.HI R2, RZ, 0x1f, R0 ;  /* 0x0000001fff027819 */ /* 0x000fe20000011400 */
[----:B------:R-:W-:-:S03]  /*5be0*/  FADD.FTZ R3, R250, R3 ;  /* 0x00000003fa037221 */ /* 0x000fc60000010000 */
[----:B------:R-:W-:Y:S01]  /*5bf0*/  LEA.HI R9, R2, R0, RZ, 0x6 ;  /* 0x0000000002097211 */ /* 0x000fe200078f30ff */
[----:B------:R-:W-:Y:S01]  /*5c00*/  FADD.FTZ R2, R245, R10 ;  /* 0x0000000af5027221 */ /* 0x000fe20000010000 */
[----:B------:R-:W-:Y:S01]  /*5c10*/  F2FP.PACK_AB R99, R21, R22 ;  /* 0x000000161563723e */ /* 0x000fe200000000ff */
[----:B------:R-:W-:Y:S01]  /*5c20*/  FADD.FTZ R0, R240, R8 ;  /* 0x00000008f0007221 */ /* 0x000fe20000010000 */
[----:B------:R-:W-:Y:S01]  /*5c30*/  F2FP.PACK_AB R94, R16, R18 ;  /* 0x00000012105e723e */ /* 0x000fe200000000ff */
[----:B------:R-:W-:Y:S01]  /*5c40*/  FADD.FTZ R8, R232, R229 ;  /* 0x000000e5e8087221 */ /* 0x000fe20000010000 */
[----:B------:R-:W-:Y:S01]  /*5c50*/  F2FP.PACK_AB R93, R12, R11 ;  /* 0x0000000b0c5d723e */ /* 0x000fe200000000ff */
[----:B------:R-:W-:Y:S01]  /*5c60*/  FADD.FTZ R3, R176, R3 ;  /* 0x00000003b0037221 */ /* 0x000fe20000010000 */
[----:B------:R-:W-:Y:S01]  /*5c70*/  F2FP.PACK_AB R95, R14, R13 ;  /* 0x0000000d0e5f723e */ /* 0x000fe200000000ff */
[----:B------:R-:W-:Y:S02]  /*5c80*/  FADD.FTZ R2, R247, R2 ;  /* 0x00000002f7027221 */ /* 0x000fe40000010000 */
[----:B------:R-:W-:-:S02]  /*5c90*/  FADD.FTZ R0, R241, R0 ;  /* 0x00000000f1007221 */ /* 0x000fc40000010000 */
[----:B------:R-:W-:Y:S02]  /*5ca0*/  FADD.FTZ R8, R231, R8 ;  /* 0x00000008e7087221 */ /* 0x000fe40000010000 */
[----:B------:R-:W-:Y:S01]  /*5cb0*/  FADD.FTZ R3, R177, R3 ;  /* 0x00000003b1037221 */ /* 0x000fe20000010000 */
[----:B-----5:R-:W-:Y:S01]  /*5cc0*/  HMMA.16816.F32 R84, R96, R4, R84 ;  /* 0x000000046054723c */ /* 0x020fe20000001854 */
[----:B------:R-:W-:Y:S02]  /*5cd0*/  FADD.FTZ R2, R248, R2 ;  /* 0x00000002f8027221 */ /* 0x000fe40000010000 */
[----:B------:R-:W-:-:S05]  /*5ce0*/  FADD.FTZ R0, R244, R0 ;  /* 0x00000000f4007221 */ /* 0x000fca0000010000 */
[----:B------:R-:W-:Y:S07]  /*5cf0*/  HMMA.16816.F32 R88, R92, R4, R88 ;  /* 0x000000045c58723c */ /* 0x000fee0000001858 */
[----:B------:R-:W-:Y:S02]  /*5d00*/  FADD.FTZ R5, R234, R8 ;  /* 0x00000008ea057221 */ /* 0x000fe40000010000 */
[----:B------:R-:W-:Y:S02]  /*5d10*/  FADD.FTZ R4, R178, R3 ;  /* 0x00000003b2047221 */ /* 0x000fe40000010000 */
        /* <DEDUP_REMOVED lines=29> */
[----:B------:R-:W-:Y:S01]  /*5ef0*/  FADD.FTZ R0, R15, R0 ;  /* 0x000000000f007221 */ /* 0x000fe20000010000 */
[----:B------:R-:W-:Y:S01]  /*5f00*/  HMMA.16816.F32 R108, R96, R116, R108 ;  /* 0x00000074606c723c */ /* 0x000fe2000000186c */
[----:B------:R-:W-:-:S02]  /*5f10*/  FADD.FTZ R2, R106, R5 ;  /* 0x000000056a027221 */ /* 0x000fc40000010000 */
[----:B------:R-:W-:Y:S02]  /*5f20*/  FADD.FTZ R5, R17, R0 ;  /* 0x0000000011057221 */ /* 0x000fe40000010000 */
[----:B------:R-:W-:-:S03]  /*5f30*/  FADD.FTZ R0, R11, R2 ;  /* 0x000000020b007221 */ /* 0x000fc60000010000 */
[----:B------:R-:W-:Y:S01]  /*5f40*/  HMMA.16816.F32 R112, R92, R116, R112 ;  /* 0x000000745c70723c */ /* 0x000fe20000001870 */
[----:B------:R-:W-:-:S07]  /*5f50*/  FADD.FTZ R4, R24, R4 ;  /* 0x0000000418047221 */ /* 0x000fce0000010000 */
[----:B------:R-:W-:Y:S01]  /*5f60*/  HMMA.16816.F32 R120, R96, R118, R120 ;  /* 0x000000766078723c */ /* 0x000fe20000001878 */
[----:B------:R-:W-:-:S07]  /*5f70*/  FADD.FTZ R0, R12, R0 ;  /* 0x000000000c007221 */ /* 0x000fce0000010000 */
[C---:B------:R-:W-:Y:S08]  /*5f80*/  HMMA.16816.F32 R124, R96.reuse, R132, R124 ;  /* 0x00000084607c723c */ /* 0x040ff0000000187c */
[C---:B------:R-:W-:Y:S08]  /*5f90*/  HMMA.16816.F32 R136, R96.reuse, R134, R136 ;  /* 0x000000866088723c */ /* 0x040ff00000001888 */
[C---:B------:R-:W-:Y:S08]  /*5fa0*/  HMMA.16816.F32 R140, R96.reuse, R148, R140 ;  /* 0x00000094608c723c */ /* 0x040ff0000000188c */
[C---:B------:R-:W-:Y:S08]  /*5fb0*/  HMMA.16816.F32 R152, R96.reuse, R150, R152 ;  /* 0x000000966098723c */ /* 0x040ff00000001898 */
[C---:B------:R-:W-:Y:S08]  /*5fc0*/  HMMA.16816.F32 R156, R96.reuse, R164, R156 ;  /* 0x000000a4609c723c */ /* 0x040ff0000000189c */
[C---:B------:R-:W-:Y:S08]  /*5fd0*/  HMMA.16816.F32 R168, R96.reuse, R166, R52 ;  /* 0x000000a660a8723c */ /* 0x040ff00000001834 */
[C---:B---3--:R-:W-:Y:S08]  /*5fe0*/  HMMA.16816.F32 R68, R96.reuse, R76, R68 ;  /* 0x0000004c6044723c */ /* 0x048ff00000001844 */
[----:B------:R-:W-:Y:S08]  /*5ff0*/  HMMA.16816.F32 R80, R96, R78, R80 ;  /* 0x0000004e6050723c */ /* 0x000ff00000001850 */
        /* <DEDUP_REMOVED lines=8> */
[----:B------:R-:W-:Y:S08]  /*6080*/  HMMA.16816.F32 R76, R92, R78, R40 ;  /* 0x0000004e5c4c723c */ /* 0x000ff00000001828 */
[-C--:B------:R-:W-:Y:S08]  /*6090*/  HMMA.16816.F32 R96, R96, R6.reuse, R44 ;  /* 0x000000066060723c */ /* 0x080ff0000000182c */
[----:B------:R-:W-:Y:S07]  /*60a0*/  HMMA.16816.F32 R92, R92, R6, R36 ;  /* 0x000000065c5c723c */ /* 0x000fee0000001824 */
[----:B------:R-:W-:Y:S01]  /*60b0*/  FADD.FTZ R6, R20, R3 ;  /* 0x0000000314067221 */ /* 0x000fe20000010000 */
[----:B------:R-:W-:Y:S01]  /*60c0*/  SHF.R.S32.HI R3, RZ, 0x6, R9 ;  /* 0x00000006ff037819 */ /* 0x000fe20000011409 */
[----:B------:R-:W-:-:S03]  /*60d0*/  FADD.FTZ R0, R13, R0 ;  /* 0x000000000d007221 */ /* 0x000fc60000010000 */
[----:B------:R-:W-:Y:S01]  /*60e0*/  IMNMX R7, RZ, R3, !PT ;  /* 0x00000003ff077217 */ /* 0x000fe20007800200 */
[----:B------:R-:W-:Y:S02]  /*60f0*/  FADD.FTZ R3, R26, R4 ;  /* 0x000000041a037221 */ /* 0x000fe40000010000 */
[----:B------:R-:W-:Y:S02]  /*6100*/  FADD.FTZ R2, R22, R6 ;  /* 0x0000000616027221 */ /* 0x000fe40000010000 */
[----:B------:R-:W-:Y:S02]  /*6110*/  FADD.FTZ R4, R18, R5 ;  /* 0x0000000512047221 */ /* 0x000fe40000010000 */
[----:B------:R-:W-:Y:S02]  /*6120*/  FADD.FTZ R5, R25, R3 ;  /* 0x0000000319057221 */ /* 0x000fe40000010000 */
[----:B------:R-:W-:Y:S02]  /*6130*/  FADD.FTZ R3, R21, R2 ;  /* 0x0000000215037221 */ /* 0x000fe40000010000 */
[----:B------:R-:W-:Y:S01]  /*6140*/  FADD.FTZ R0, R14, R0 ;  /* 0x000000000e007221 */ /* 0x000fe20000010000 */
[----:B------:R1:W-:Y:S01]  /*6150*/  STL [R1+0x1c], R7 ;  /* 0x00001c0701007387 */ /* 0x0003e20000100800 */
[----:B------:R-:W-:-:S03]  /*6160*/  FADD.FTZ R2, R16, R4 ;  /* 0x0000000410027221 */ /* 0x000fc60000010000 */
[----:B------:R1:W-:Y:S01]  /*6170*/  STL [R1+0x20], R5 ;  /* 0x0000200501007387 */ /* 0x0003e20000100800 */
[----:B------:R-:W-:-:S03]  /*6180*/  IADD3 R225, R183, -0x2, RZ ;  /* 0xfffffffeb7e17810 */ /* 0x000fc60007ffe0ff */
[----:B------:R1:W-:Y:S04]  /*6190*/  STL [R1+0x2c], R3 ;  /* 0x00002c0301007387 */ /* 0x0003e80000100800 */
[----:B------:R1:W-:Y:S04]  /*61a0*/  STL [R1+0x24], R0 ;  /* 0x0000240001007387 */ /* 0x0003e80000100800 */
[----:B------:R1:W-:Y:S01]  /*61b0*/  STL [R1+0x28], R2 ;  /* 0x0000280201007387 */ /* 0x0003e20000100800 */
[----:B------:R-:W-:-:S13]  /*61c0*/  ISETP.GE.AND P0, PT, R225, R7, PT ;  /* 0x00000007e100720c */ /* 0x000fda0003f06270 */
[----:B------:R-:W-:Y:S05]  /*61d0*/  @!P0 BRA `(.L_x_613) ;  /* 0x00004b5000008947 */ /* 0x000fea0003800000 */
[----:B------:R-:W-:Y:S01]  /*61e0*/  MOV R105, R103 ;  /* 0x0000006700697202 */ /* 0x000fe20000000f00 */
[----:B------:R-:W-:Y:S01]  /*61f0*/  IMAD.MOV.U32 R107, RZ, RZ, R101 ;  /* 0x000000ffff6b7224 */ /* 0x000fe200078e0065 */
[----:B------:R-:W-:Y:S01]  /*6200*/  MOV R100, R104 ;  /* 0x0000006800647202 */ /* 0x000fe20000000f00 */
[----:B------:R-:W-:Y:S01]  /*6210*/  IMAD.MOV.U32 R239, RZ, RZ, R225 ;  /* 0x000000ffffef7224 */ /* 0x000fe200078e00e1 */
[----:B------:R-:W-:Y:S02]  /*6220*/  MOV R106, R102 ;  /* 0x00000066006a7202 */ /* 0x000fe40000000f00 */
.L_x_624:
[----:B------:R-:W-:Y:S04]  /*6230*/  DEPBAR.LE SB0, 0x0 ;  /* 0x000080000000791a */ /* 0x000fe80000000000 */
[----:B------:R-:W-:Y:S01]  /*6240*/  WARPSYNC 0xffffffff ;  /* 0xffffffff00007948 */ /* 0x000fe20003800000 */
[----:B------:R-:W-:Y:S01]  /*6250*/  BAR.SYNC.DEFER_BLOCKING 0x0 ;  /* 0x0000000000007b1d */ /* 0x000fe20000010000 */
[----:B------:R-:W-:Y:S05]  /*6260*/  ISETP.GE.AND P0, PT, R239, RZ, PT ;  /* 0x000000ffef00720c */ /* 0x000fea0003f06270 */
[----:B------:R2:W3:Y:S01]  /*6270*/  LDSM.16.M88.4 R64, [R203] ;  /* 0x00000000cb40783b */ /* 0x0004e20000000200 */
[----:B------:R-:W-:Y:S03]  /*6280*/  BSSY B0, `(.L_x_614) ;  /* 0x0000057000007945 */ /* 0x000fe60003800000 */
[----:B------:R2:W4:Y:S04]  /*6290*/  LDSM.16.M88.4 R60, [R203+0x1000] ;  /* 0x00100000cb3c783b */ /* 0x0005280000000200 */
[----:B------:R2:W1:Y:S04]  /*62a0*/  LDSM.16.M88.4 R16, [R200] ;  /* 0x00000000c810783b */ /* 0x0004680000000200 */
[----:B------:R2:W1:Y:S04]  /*62b0*/  LDSM.16.M88.4 R32, [R200+0x400] ;  /* 0x00040000c820783b */ /* 0x0004680000000200 */
[----:B------:R2:W1:Y:S04]  /*62c0*/  LDSM.16.M88.4 R48, [R200+0x800] ;  /* 0x00080000c830783b */ /* 0x0004680000000200 */
[----:B------:R2:W1:Y:S04]  /*62d0*/  LDSM.16.M88.4 R172, [R200+0xc00] ;  /* 0x000c0000c8ac783b */ /* 0x0004680000000200 */
[----:B------:R2:W1:Y:S04]  /*62e0*/  LDSM.16.M88.4 R176, [R204] ;  /* 0x00000000ccb0783b */ /* 0x0004680000000200 */
[----:B------:R2:W1:Y:S04]  /*62f0*/  LDSM.16.M88.4 R184, [R204+0x1000] ;  /* 0x00100000ccb8783b */ /* 0x0004680000000200 */
[----:B------:R2:W1:Y:S04]  /*6300*/  LDSM.16.M88.4 R180, [R205] ;  /* 0x00000000cdb4783b */ /* 0x0004680000000200 */
[----:B------:R2:W1:Y:S04]  /*6310*/  LDSM.16.M88.4 R188, [R216] ;  /* 0x00000000d8bc783b */ /* 0x0004680000000200 */
[----:B------:R2:W1:Y:S04]  /*6320*/  LDSM.16.M88.4 R192, [R215] ;  /* 0x00000000d7c0783b */ /* 0x0004680000000200 */
[----:B------:R2:W1:Y:S01]  /*6330*/  LDSM.16.M88.4 R196, [R214] ;  /* 0x00000000d6c4783b */ /* 0x0004620000000200 */
[----:B------:R-:W-:-:S05]  /*6340*/  @!P0 BRA `(.L_x_615) ;  /* 0x000004a000008947 */ /* 0x000fca0003800000 */
[----:B-1-34-:R-:W-:Y:S01]  /*6350*/  SHF.R.S32.HI R0, RZ, 0x1f, R230 ;  /* 0x0000001fff007819 */ /* 0x01afe200000114e6 */
[----:B------:R-:W3:Y:S01]  /*6360*/  LDL.64 R8, [R1+0x48] ;  /* 0x0000480001087983 */ /* 0x000ee20000100a00 */
[----:B------:R-:W-:Y:S01]  /*6370*/  SHF.R.S32.HI R4, RZ, 0x1f, R228 ;  /* 0x0000001fff047819 */ /* 0x000fe200000114e4 */
[----:B------:R-:W-:Y:S01]  /*6380*/  IMAD.WIDE.U32 R2, R230, c[0x0][0x208], RZ ;  /* 0x00008200e6027a25 */ /* 0x000fe200078e00ff */
[C---:B------:R-:W-:Y:S02]  /*6390*/  IADD3 R6, R217.reuse, 0x40, RZ ;  /* 0x00000040d9067810 */ /* 0x040fe40007ffe0ff */
[----:B------:R-:W-:Y:S01]  /*63a0*/  IADD3 R5, R217, 0x40, RZ ;  /* 0x00000040d9057810 */ /* 0x000fe20007ffe0ff */
[----:B------:R-:W4:Y:S01]  /*63b0*/  LDL R7, [R1+0x54] ;  /* 0x0000540001077983 */ /* 0x000f220000100800 */
[----:B------:R-:W-:Y:S01]  /*63c0*/  SHF.R.S32.HI R6, RZ, 0x1f, R6 ;  /* 0x0000001fff067819 */ /* 0x000fe20000011406 */
[----:B------:R-:W-:Y:S02]  /*63d0*/  IMAD R0, R0, c[0x0][0x208], RZ ;  /* 0x0000820000007a24 */ /* 0x000fe400078e02ff */
[----:B------:R-:W-:Y:S01]  /*63e0*/  IMAD R4, R4, c[0x0][0x218], RZ ;  /* 0x0000860004047a24 */ /* 0x000fe200078e02ff */
[----:B------:R-:W-:Y:S01]  /*63f0*/  SHF.L.U64.HI R20, R5, 0x1, R6 ;  /* 0x0000000105147819 */ /* 0x000fe20000010206 */
[----:B------:R-:W-:Y:S01]  /*6400*/  IMAD R0, R230, c[0x0][0x20c], R0 ;  /* 0x00008300e6007a24 */ /* 0x000fe200078e0200 */
[----:B------:R-:W-:Y:S01]  /*6410*/  IADD3 R6, R217, 0x20, RZ ;  /* 0x00000020d9067810 */ /* 0x000fe20007ffe0ff */
[C---:B------:R-:W-:Y:S02]  /*6420*/  IMAD R4, R228.reuse, c[0x0][0x21c], R4 ;  /* 0x00008700e4047a24 */ /* 0x040fe400078e0204 */
[----:B------:R-:W-:Y:S02]  /*6430*/  IMAD.IADD R3, R3, 0x1, R0 ;  /* 0x0000000103037824 */ /* 0x000fe400078e0200 */
[----:B------:R-:W-:Y:S01]  /*6440*/  IMAD.SHL.U32 R23, R5, 0x2, RZ ;  /* 0x0000000205177824 */ /* 0x000fe200078e00ff */
[----:B------:R-:W-:Y:S01]  /*6450*/  SHF.R.S32.HI R5, RZ, 0x1f, R217 ;  /* 0x0000001fff057819 */ /* 0x000fe200000114d9 */
[----:B------:R-:W-:Y:S03]  /*6460*/  IMAD.WIDE.U32 R2, R228, c[0x0][0x218], R2 ;  /* 0x00008600e4027a25 */ /* 0x000fe600078e0002 */
[C---:B------:R-:W-:Y:S01]  /*6470*/  SHF.L.U64.HI R14, R217.reuse, 0x1, R5 ;  /* 0x00000001d90e7819 */ /* 0x040fe20000010205 */
[----:B------:R-:W-:Y:S02]  /*6480*/  IMAD.SHL.U32 R22, R6, 0x2, RZ ;  /* 0x0000000206167824 */ /* 0x000fe400078e00ff */
[----:B------:R-:W-:Y:S01]  /*6490*/  IMAD.SHL.U32 R21, R217, 0x2, RZ ;  /* 0x00000002d9157824 */ /* 0x000fe200078e00ff */
[----:B---3--:R-:W-:Y:S04]  /*64a0*/  IADD3 R0, P0, R8, R2, RZ ;  /* 0x0000000208007210 */ /* 0x008fe80007f1e0ff */
[----:B----4-:R-:W-:Y:S02]  /*64b0*/  IADD3.X R4, R7, R3, R4, P0, !PT ;  /* 0x0000000307047210 */ /* 0x010fe400007fe404 */
[----:B------:R-:W-:Y:S02]  /*64c0*/  IADD3 R7, R217, 0x20, RZ ;  /* 0x00000020d9077810 */ /* 0x000fe40007ffe0ff */
[C---:B------:R-:W-:Y:S02]  /*64d0*/  LEA R13, P0, R0.reuse, c[0x0][0x1f8], 0x1 ;  /* 0x00007e00000d7a11 */ /* 0x040fe400078008ff */
[----:B------:R-:W-:Y:S02]  /*64e0*/  SHF.R.S32.HI R7, RZ, 0x1f, R7 ;  /* 0x0000001fff077819 */ /* 0x000fe40000011407 */
[----:B------:R-:W-:Y:S02]  /*64f0*/  LEA.HI.X R10, R0, c[0x0][0x1fc], R4, 0x1, P0 ;  /* 0x00007f00000a7a11 */ /* 0x000fe400000f0c04 */
[----:B------:R-:W-:Y:S01]  /*6500*/  SHF.L.U64.HI R15, R6, 0x1, R7 ;  /* 0x00000001060f7819 */ /* 0x000fe20000010207 */
[----:B------:R-:W-:-:S05]  /*6510*/  BRA.DIV ~URZ, `(.L_x_616) ;  /* 0x0000c8727f007947 */ /* 0x000fca000b800000 */
[----:B------:R1:W3:Y:S02]  /*6520*/  SHFL.IDX PT, R5, R10, RZ, 0x1c1f ;  /* 0x001c1fff0a057589 */ /* 0x0002e400000e0000 */
.L_x_675:
[----:B------:R-:W-:-:S05]  /*6530*/  BRA.DIV ~URZ, `(.L_x_617) ;  /* 0x0000c8c27f007947 */ /* 0x000fca000b800000 */
[----:B------:R-:W4:Y:S01]  /*6540*/  SHFL.IDX PT, R0, R13, RZ, 0x1c1f ;  /* 0x001c1fff0d007589 */ /* 0x000f2200000e0000 */
[C---:B------:R-:W-:Y:S02]  /*6550*/  IADD3 R2, R217.reuse, 0x20, RZ ;  /* 0x00000020d9027810 */ /* 0x040fe40007ffe0ff */
[C---:B------:R-:W-:Y:S02]  /*6560*/  ISETP.GE.AND P2, PT, R217.reuse, c[0x0][0x1d4], PT ;  /* 0x00007500d9007a0c */ /* 0x040fe40003f46270 */
[----:B------:R-:W-:Y:S02]  /*6570*/  ISETP.GE.AND P1, PT, R2, c[0x0][0x1d4], PT ;  /* 0x0000750002007a0c */ /* 0x000fe40003f26270 */
[----:B------:R-:W-:Y:S02]  /*6580*/  IADD3 R4, R217, 0x40, RZ ;  /* 0x00000040d9047810 */ /* 0x000fe40007ffe0ff */
[----:B------:R-:W-:Y:S02]  /*6590*/  SEL R12, RZ, 0x10, P2 ;  /* 0x00000010ff0c7807 */ /* 0x000fe40001000000 */
[----:B------:R-:W-:Y:S02]  /*65a0*/  SEL R11, RZ, 0x10, P1 ;  /* 0x00000010ff0b7807 */ /* 0x000fe40000800000 */
[C---:B----4-:R-:W-:Y:S02]  /*65b0*/  IADD3 R6, P0, R0.reuse, R21, RZ ;  /* 0x0000001500067210 */ /* 0x050fe40007f1e0ff */
[----:B------:R-:W-:Y:S03]  /*65c0*/  IADD3 R2, P6, R0, R22, RZ ;  /* 0x0000001600027210 */ /* 0x000fe60007fde0ff */
[C---:B---3--:R-:W-:Y:S01]  /*65d0*/  IMAD.X R7, R5.reuse, 0x1, R14, P0 ;  /* 0x0000000105077824 */ /* 0x048fe200000e060e */
        /* <DEDUP_REMOVED lines=8> */
[----:B------:R4:W1:Y:S04]  /*6660*/  SHFL.IDX PT, R5, R10, 0x1, 0x1c1f ;  /* 0x003c1f000a057f89 */ /* 0x00086800000e0000 */
[----:B------:R3:W2:Y:S04]  /*6670*/  SHFL.IDX PT, R0, R13, 0x1, 0x1c1f ;  /* 0x003c1f000d007f89 */ /* 0x0006a800000e0000 */
[----:B------:R3:W-:Y:S01]  /*6680*/  LDGSTS.E.BYPASS.LTC128B.128 [R218+0x2100], [R8.64], !P0 ;  /* 0x0210000008da7fae */ /* 0x0007e2000c101d46 */
[----:B-1--4-:R-:W-:Y:S03]  /*6690*/  SEL R10, RZ, 0x10, P0 ;  /* 0x00000010ff0a7807 */ /* 0x012fe60000000000 */
.L_x_676:
[----:B---3--:R-:W-:Y:S02]  /*66a0*/  IADD3 R2, -R11, 0x10, RZ ;  /* 0x000000100b027810 */ /* 0x008fe40007ffe1ff */
[----:B------:R-:W-:Y:S02]  /*66b0*/  IADD3 R8, -R12, 0x10, RZ ;  /* 0x000000100c087810 */ /* 0x000fe40007ffe1ff */
[----:B------:R-:W-:Y:S02]  /*66c0*/  LOP3.LUT R6, R2, 0xf, RZ, 0xc0, !PT ;  /* 0x0000000f02067812 */ /* 0x000fe400078ec0ff */
[----:B------:R-:W-:Y:S02]  /*66d0*/  LOP3.LUT R8, R8, 0xf, RZ, 0xc0, !PT ;  /* 0x0000000f08087812 */ /* 0x000fe400078ec0ff */
[----:B------:R-:W-:Y:S02]  /*66e0*/  IADD3 R3, -R10, 0x10, RZ ;  /* 0x000000100a037810 */ /* 0x000fe40007ffe1ff */
[-C--:B--2---:R-:W-:Y:S02]  /*66f0*/  IADD3 R6, P6, P2, R6, R0.reuse, R22 ;  /* 0x0000000006067210 */ /* 0x084fe40007ade016 */
[-C--:B------:R-:W-:Y:S02]  /*6700*/  IADD3 R8, P1, P0, R8, R0.reuse, R21 ;  /* 0x0000000008087210 */ /* 0x080fe4000783e015 */
[----:B------:R-:W-:Y:S02]  /*6710*/  LOP3.LUT R2, R3, 0xf, RZ, 0xc0, !PT ;  /* 0x0000000f03027812 */ /* 0x000fe400078ec0ff */
[-C--:B------:R-:W-:Y:S02]  /*6720*/  IADD3.X R7, RZ, R5.reuse, R15, P6, P2 ;  /* 0x00000005ff077210 */ /* 0x080fe400037e440f */
[----:B------:R-:W-:Y:S02]  /*6730*/  ISETP.NE.U32.AND P6, PT, R12, RZ, PT ;  /* 0x000000ff0c00720c */ /* 0x000fe40003fc5070 */
[-C--:B------:R-:W-:Y:S02]  /*6740*/  IADD3.X R9, RZ, R5.reuse, R14, P1, P0 ;  /* 0x00000005ff097210 */ /* 0x080fe40000fe040e */
[----:B------:R-:W-:Y:S02]  /*6750*/  IADD3 R2, P1, P0, R2, R0, R23 ;  /* 0x0000000002027210 */ /* 0x000fe4000783e017 */
[----:B------:R-:W-:Y:S02]  /*6760*/  ISETP.NE.U32.AND P2, PT, R11, RZ, PT ;  /* 0x000000ff0b00720c */ /* 0x000fe40003f45070 */
[----:B------:R-:W-:Y:S02]  /*6770*/  IADD3.X R3, RZ, R5, R20, P1, P0 ;  /* 0x00000005ff037210 */ /* 0x000fe40000fe0414 */
[----:B------:R-:W-:Y:S03]  /*6780*/  ISETP.NE.U32.AND P0, PT, R10, RZ, PT ;  /* 0x000000ff0a00720c */ /* 0x000fe60003f05070 */
[----:B------:R-:W-:Y:S01]  /*6790*/  @!PT LDS RZ, [RZ] ;  /* 0x00000000fffff984 */ /* 0x000fe20000000800 */
[----:B------:R-:W-:Y:S01]  /*67a0*/  @!PT LDS RZ, [RZ] ;  /* 0x00000000fffff984 */ /* 0x000fe20000000800 */
[----:B------:R-:W-:Y:S01]  /*67b0*/  @!PT LDS RZ, [RZ] ;  /* 0x00000000fffff984 */ /* 0x000fe20000000800 */
[----:B------:R1:W-:Y:S06]  /*67c0*/  LDGSTS.E.BYPASS.LTC128B.128.ZFILL [R218+0x900], [R8.64], P6 ;  /* 0x0090000008da7fae */ /* 0x0003ec000b141d46 */
[----:B------:R1:W-:Y:S04]  /*67d0*/  LDGSTS.E.BYPASS.LTC128B.128.ZFILL [R218+0x1900], [R6.64], P2 ;  /* 0x0190000006da7fae */ /* 0x0003e80009141d46 */
[----:B------:R1:W-:Y:S02]  /*67e0*/  LDGSTS.E.BYPASS.LTC128B.128.ZFILL [R218+0x2900], [R2.64], P0 ;  /* 0x0290000002da7fae */ /* 0x0003e40008141d46 */
.L_x_615:
[----:B---34-:R-:W-:Y:S05]  /*67f0*/  BSYNC B0 ;  /* 0x0000000000007941 */ /* 0x018fea0003800000 */
.L_x_614:
[----:B------:R-:W0:Y:S01]  /*6800*/  LDGDEPBAR ;  /* 0x00000000000079af */ /* 0x000e220000000000 */
[----:B------:R-:W-:Y:S01]  /*6810*/  WARPSYNC 0xffffffff ;  /* 0xffffffff00007948 */ /* 0x000fe20003800000 */
[-C--:B-1----:R-:W-:Y:S01]  /*6820*/  HMMA.16816.F32 R4, R64, R16.reuse, RZ ;  /* 0x000000104004723c */ /* 0x082fe200000018ff */
[----:B------:R-:W-:Y:S02]  /*6830*/  BSSY B0, `(.L_x_618) ;  /* 0x0000157000007945 */ /* 0x000fe40003800000 */
[----:B------:R-:W-:Y:S05]  /*6840*/  ISETP.GE.AND P0, PT, R239, 0x1, PT ;  /* 0x00000001ef00780c */ /* 0x000fea0003f06270 */
        /* <DEDUP_REMOVED lines=36> */
[----:B------:R-:W4:Y:S07]  /*6a90*/  LDSM.16.M88.4 R176, [R200+0x1400] ;  /* 0x00140000c8b0783b */ /* 0x000f2e0000000200 */
[-C--:B-1----:R-:W-:Y:S08]  /*6aa0*/  HMMA.16816.F32 R4, R172, R180.reuse, R4 ;  /* 0x000000b4ac04723c */ /* 0x082ff00000001804 */
[C---:B---3--:R-:W-:Y:S08]  /*6ab0*/  HMMA.16816.F32 R8, R188.reuse, R180, R8 ;  /* 0x000000b4bc08723c */ /* 0x048ff00000001808 */
[-C--:B------:R-:W-:Y:S08]  /*6ac0*/  HMMA.16816.F32 R12, R188, R182.reuse, R12 ;  /* 0x000000b6bc0c723c */ /* 0x080ff0000000180c */
[C---:B------:R-:W-:Y:S01]  /*6ad0*/  HMMA.16816.F32 R16, R172.reuse, R182, R16 ;  /* 0x000000b6ac10723c */ /* 0x040fe20000001810 */
[----:B------:R-:W-:Y:S07]  /*6ae0*/  LDSM.16.M88.4 R180, [R213] ;  /* 0x00000000d5b4783b */ /* 0x000fee0000000200 */
[-C--:B----4-:R-:W-:Y:S08]  /*6af0*/  HMMA.16816.F32 R20, R172, R176.reuse, R20 ;  /* 0x000000b0ac14723c */ /* 0x090ff00000001814 */
        /* <DEDUP_REMOVED lines=11> */
[-C--:B------:R-:W-:Y:S01]  /*6bb0*/  HMMA.16816.F32 R60, R188, R194.reuse, R60 ;  /* 0x000000c2bc3c723c */ /* 0x080fe2000000183c */
[----:B------:R-:W-:Y:S07]  /*6bc0*/  LDSM.16.M88.4 R188, [R211] ;  /* 0x00000000d3bc783b */ /* 0x000fee0000000200 */
[----:B------:R-:W-:Y:S01]  /*6bd0*/  HMMA.16816.F32 R64, R172, R194, R64 ;  /* 0x000000c2ac40723c */ /* 0x000fe20000001840 */
[----:B------:R-:W4:Y:S07]  /*6be0*/  LDSM.16.M88.4 R172, [R212] ;  /* 0x00000000d4ac783b */ /* 0x000f2e0000000200 */
[-C--:B-1----:R-:W-:Y:S01]  /*6bf0*/  HMMA.16816.F32 R4, R176, R180.reuse, R4 ;  /* 0x000000b4b004723c */ /* 0x082fe20000001804 */
[----:B------:R-:W1:Y:S07]  /*6c00*/  LDSM.16.M88.4 R192, [R210] ;  /* 0x00000000d2c0783b */ /* 0x000e6e0000000200 */
        /* <DEDUP_REMOVED lines=13> */
[----:B------:R-:W4:Y:S07]  /*6ce0*/  LDSM.16.M88.4 R188, [R203+0x5000] ;  /* 0x00500000cbbc783b */ /* 0x000f2e0000000200 */
[-C--:B-1----:R-:W-:Y:S08]  /*6cf0*/  HMMA.16816.F32 R52, R176, R192.reuse, R52 ;  /* 0x000000c0b034723c */ /* 0x082ff00000001834 */
[C---:B------:R-:W-:Y:S08]  /*6d00*/  HMMA.16816.F32 R56, R184.reuse, R192, R56 ;  /* 0x000000c0b838723c */ /* 0x040ff00000001838 */
[-C--:B------:R-:W-:Y:S01]  /*6d10*/  HMMA.16816.F32 R60, R184, R194.reuse, R60 ;  /* 0x000000c2b83c723c */ /* 0x080fe2000000183c */
[----:B------:R-:W1:Y:S07]  /*6d20*/  LDSM.16.M88.4 R184, [R200+0x2400] ;  /* 0x00240000c8b8783b */ /* 0x000e6e0000000200 */
[----:B------:R-:W-:Y:S01]  /*6d30*/  HMMA.16816.F32 R64, R176, R194, R64 ;  /* 0x000000c2b040723c */ /* 0x000fe20000001840 */
[----:B------:R-:W5:Y:S07]  /*6d40*/  LDSM.16.M88.4 R176, [R200+0x2800] ;  /* 0x00280000c8b0783b */ /* 0x000f6e0000000200 */
[-C--:B---3--:R-:W-:Y:S01]  /*6d50*/  HMMA.16816.F32 R4, R172, R180.reuse, R4 ;  /* 0x000000b4ac04723c */ /* 0x088fe20000001804 */
[----:B------:R-:W3:Y:S07]  /*6d60*/  LDSM.16.M88.4 R192, [R200+0x2c00] ;  /* 0x002c0000c8c0783b */ /* 0x000eee0000000200 */
[C---:B----4-:R-:W-:Y:S08]  /*6d70*/  HMMA.16816.F32 R8, R188.reuse, R180, R8 ;  /* 0x000000b4bc08723c */ /* 0x050ff00000001808 */
[-C--:B------:R-:W-:Y:S08]  /*6d80*/  HMMA.16816.F32 R12, R188, R182.reuse, R12 ;  /* 0x000000b6bc0c723c */ /* 0x080ff0000000180c */
[C---:B------:R-:W-:Y:S01]  /*6d90*/  HMMA.16816.F32 R16, R172.reuse, R182, R16 ;  /* 0x000000b6ac10723c */ /* 0x040fe20000001810 */
[----:B------:R-:W-:Y:S07]  /*6da0*/  LDSM.16.M88.4 R180, [R204+0x4000] ;  /* 0x00400000ccb4783b */ /* 0x000fee0000000200 */
[-C--:B-1----:R-:W-:Y:S08]  /*6db0*/  HMMA.16816.F32 R20, R172, R184.reuse, R20 ;  /* 0x000000b8ac14723c */ /* 0x082ff00000001814 */
[C---:B------:R-:W-:Y:S08]  /*6dc0*/  HMMA.16816.F32 R24, R188.reuse, R184, R24 ;  /* 0x000000b8bc18723c */ /* 0x040ff00000001818 */
[-C--:B------:R-:W-:Y:S08]  /*6dd0*/  HMMA.16816.F32 R28, R188, R186.reuse, R28 ;  /* 0x000000babc1c723c */ /* 0x080ff0000000181c */
[C---:B------:R-:W-:Y:S01]  /*6de0*/  HMMA.16816.F32 R32, R172.reuse, R186, R32 ;  /* 0x000000baac20723c */ /* 0x040fe20000001820 */
[----:B------:R-:W1:Y:S07]  /*6df0*/  LDSM.16.M88.4 R184, [R209] ;  /* 0x00000000d1b8783b */ /* 0x000e6e0000000200 */
[-C--:B-----5:R-:W-:Y:S08]  /*6e00*/  HMMA.16816.F32 R36, R172, R176.reuse, R36 ;  /* 0x000000b0ac24723c */ /* 0x0a0ff00000001824 */
[C---:B------:R-:W-:Y:S08]  /*6e10*/  HMMA.16816.F32 R40, R188.reuse, R176, R40 ;  /* 0x000000b0bc28723c */ /* 0x040ff00000001828 */
[-C--:B------:R-:W-:Y:S08]  /*6e20*/  HMMA.16816.F32 R44, R188, R178.reuse, R44 ;  /* 0x000000b2bc2c723c */ /* 0x080ff0000000182c */
[C---:B------:R-:W-:Y:S01]  /*6e30*/  HMMA.16816.F32 R48, R172.reuse, R178, R48 ;  /* 0x000000b2ac30723c */ /* 0x040fe20000001830 */
[----:B------:R-:W4:Y:S07]  /*6e40*/  LDSM.16.M88.4 R176, [R204+0x5000] ;  /* 0x00500000ccb0783b */ /* 0x000f2e0000000200 */
[-C--:B---3--:R-:W-:Y:S08]  /*6e50*/  HMMA.16816.F32 R52, R172, R192.reuse, R52 ;  /* 0x000000c0ac34723c */ /* 0x088ff00000001834 */
[C---:B------:R-:W-:Y:S08]  /*6e60*/  HMMA.16816.F32 R56, R188.reuse, R192, R56 ;  /* 0x000000c0bc38723c */ /* 0x040ff00000001838 */
[-C--:B------:R-:W-:Y:S08]  /*6e70*/  HMMA.16816.F32 R60, R188, R194.reuse, R60 ;  /* 0x000000c2bc3c723c */ /* 0x080ff0000000183c */
[----:B------:R-:W-:Y:S08]  /*6e80*/  HMMA.16816.F32 R64, R172, R194, R64 ;  /* 0x000000c2ac40723c */ /* 0x000ff00000001840 */
[-C--:B-1----:R-:W-:Y:S08]  /*6e90*/  HMMA.16816.F32 R4, R180, R184.reuse, R4 ;  /* 0x000000b8b404723c */ /* 0x082ff00000001804 */
[C---:B----4-:R-:W-:Y:S08]  /*6ea0*/  HMMA.16816.F32 R8, R176.reuse, R184, R8 ;  /* 0x000000b8b008723c */ /* 0x050ff00000001808 */
        /* <DEDUP_REMOVED lines=8> */
[----:B------:R-:W3:Y:S01]  /*6f30*/  MUFU.TANH R184, R5 ;  /* 0x0000000500b87308 */ /* 0x000ee20000002400 */
[----:B------:R-:W-:Y:S02]  /*6f40*/  FMUL.FTZ R9, R9, c[0x0][0x320] ;  /* 0x0000c80009097a20 */ /* 0x000fe40000410000 */
[----:B------:R-:W-:Y:S02]  /*6f50*/  FMUL.FTZ R10, R10, c[0x0][0x320] ;  /* 0x0000c8000a0a7a20 */ /* 0x000fe40000410000 */
[----:B------:R-:W-:Y:S02]  /*6f60*/  FMUL.FTZ R11, R11, c[0x0][0x320] ;  /* 0x0000c8000b0b7a20 */ /* 0x000fe40000410000 */
[----:B------:R-:W-:Y:S02]  /*6f70*/  FMUL.FTZ R12, R12, c[0x0][0x320] ;  /* 0x0000c8000c0c7a20 */ /* 0x000fe40000410000 */
[----:B------:R-:W-:Y:S01]  /*6f80*/  FMUL.FTZ R13, R13, c[0x0][0x320] ;  /* 0x0000c8000d0d7a20 */ /* 0x000fe20000410000 */
[----:B------:R-:W4:Y:S01]  /*6f90*/  MUFU.TANH R221, R6 ;  /* 0x0000000600dd7308 */ /* 0x000f220000002400 */
[----:B------:R-:W-:Y:S02]  /*6fa0*/  FMUL.FTZ R17, R17, c[0x0][0x320] ;  /* 0x0000c80011117a20 */ /* 0x000fe40000410000 */
[----:B------:R-:W-:Y:S02]  /*6fb0*/  FMUL.FTZ R18, R18, c[0x0][0x320] ;  /* 0x0000c80012127a20 */ /* 0x000fe40000410000 */
[----:B------:R-:W-:Y:S02]  /*6fc0*/  FMUL.FTZ R19, R19, c[0x0][0x320] ;  /* 0x0000c80013137a20 */ /* 0x000fe40000410000 */
[----:B------:R-:W-:Y:S02]  /*6fd0*/  FMUL.FTZ R14, R14, c[0x0][0x320] ;  /* 0x0000c8000e0e7a20 */ /* 0x000fe40000410000 */
[----:B------:R-:W-:Y:S01]  /*6fe0*/  FMUL.FTZ R15, R15, c[0x0][0x320] ;  /* 0x0000c8000f0f7a20 */ /* 0x000fe20000410000 */
[----:B------:R5:W2:Y:S01]  /*6ff0*/  MUFU.TANH R219, R7 ;  /* 0x0000000700db7308 */ /* 0x000aa20000002400 */
[----:B------:R-:W-:Y:S09]  /*7000*/  FMUL.FTZ R16, R16, c[0x0][0x320] ;  /* 0x0000c80010107a20 */ /* 0x000ff20000410000 */
[----:B------:R-:W1:Y:S10]  /*7010*/  MUFU.TANH R232, R8 ;  /* 0x0000000800e87308 */ /* 0x000e740000002400 */
[----:B------:R-:W1:Y:S01]  /*7020*/  MUFU.TANH R231, R9 ;  /* 0x0000000900e77308 */ /* 0x000e620000002400 */
[----:B-----5:R-:W5:Y:S09]  /*7030*/  LDSM.16.M88.4 R4, [R208] ;  /* 0x00000000d004783b */ /* 0x020f720000000200 */
[----:B------:R-:W1:Y:S10]  /*7040*/  MUFU.TANH R237, R10 ;  /* 0x0000000a00ed7308 */ /* 0x000e740000002400 */
[----:B------:R1:W1:Y:S10]  /*7050*/  MUFU.TANH R236, R11 ;  /* 0x0000000b00ec7308 */ /* 0x0002740000002400 */
[----:B------:R-:W2:Y:S10]  /*7060*/  MUFU.TANH R103, R17 ;  /* 0x0000001100677308 */ /* 0x000eb40000002400 */
[----:B------:R-:W2:Y:S01]  /*7070*/  MUFU.TANH R174, R18 ;  /* 0x0000001200ae7308 */ /* 0x000ea20000002400 */
[----:B-1----:R-:W1:Y:S01]  /*7080*/  LDSM.16.M88.4 R8, [R207] ;  /* 0x00000000cf08783b */ /* 0x002e620000000200 */
[-C--:B-----5:R-:W-:Y:S08]  /*7090*/  HMMA.16816.F32 R20, R180, R4.reuse, R20 ;  /* 0x00000004b414723c */ /* 0x0a0ff00000001814 */
[----:B------:R-:W1:Y:S01]  /*70a0*/  MUFU.TANH R175, R19 ;  /* 0x0000001300af7308 */ /* 0x000e620000002400 */
[C---:B------:R-:W-:Y:S09]  /*70b0*/  HMMA.16816.F32 R24, R176.reuse, R4, R24 ;  /* 0x00000004b018723c */ /* 0x040ff20000001818 */
[----:B------:R-:W1:Y:S01]  /*70c0*/  MUFU.TANH R192, R12 ;  /* 0x0000000c00c07308 */ /* 0x000e620000002400 */
[-C--:B------:R-:W-:Y:S08]  /*70d0*/  HMMA.16816.F32 R28, R176, R6.reuse, R28 ;  /* 0x00000006b01c723c */ /* 0x080ff0000000181c */
[C---:B------:R-:W-:Y:S01]  /*70e0*/  HMMA.16816.F32 R32, R180.reuse, R6, R32 ;  /* 0x00000006b420723c */ /* 0x040fe20000001820 */
[----:B------:R-:W2:Y:S01]  /*70f0*/  MUFU.TANH R191, R13 ;  /* 0x0000000d00bf7308 */ /* 0x000ea20000002400 */
[----:B------:R-:W5:Y:S01]  /*7100*/  LDSM.16.M88.4 R4, [R206] ;  /* 0x00000000ce04783b */ /* 0x000f620000000200 */
[----:B------:R-:W-:Y:S04]  /*7110*/  DEPBAR.LE SB0, 0x0 ;  /* 0x000080000000791a */ /* 0x000fe80000000000 */
[----:B------:R-:W-:Y:S02]  /*7120*/  FMUL.FTZ R20, R20, c[0x0][0x320] ;  /* 0x0000c80014147a20 */ /* 0x000fe40000410000 */
[----:B------:R-:W-:Y:S02]  /*7130*/  FMUL.FTZ R21, R21, c[0x0][0x320] ;  /* 0x0000c80015157a20 */ /* 0x000fe40000410000 */
[----:B------:R-:W2:Y:S01]  /*7140*/  MUFU.TANH R102, R20 ;  /* 0x0000001400667308 */ /* 0x000ea20000002400 */
[----:B------:R-:W-:Y:S01]  /*7150*/  BAR.SYNC.DEFER_BLOCKING 0x0 ;  /* 0x0000000000007b1d */ /* 0x000fe20000010000 */
[----:B------:R-:W-:Y:S01]  /*7160*/  FMUL.FTZ R23, R23, c[0x0][0x320] ;  /* 0x0000c80017177a20 */ /* 0x000fe20000410000 */
[-C--:B-1----:R-:W-:Y:S05]  /*7170*/  HMMA.16816.F32 R36, R180, R8.reuse, R36 ;  /* 0x00000008b424723c */ /* 0x082fea0000001824 */
[----:B------:R-:W-:Y:S02]  /*7180*/  FMUL.FTZ R25, R25, c[0x0][0x320] ;  /* 0x0000c80019197a20 */ /* 0x000fe40000410000 */
        /* <DEDUP_REMOVED lines=10> */
[C---:B------:R-:W-:Y:S01]  /*7230*/  HMMA.16816.F32 R48, R180.reuse, R10, R48 ;  /* 0x0000000ab430723c */ /* 0x040fe20000001830 */
[----:B------:R1:W1:Y:S03]  /*7240*/  MUFU.TANH R186, R25 ;  /* 0x0000001900ba7308 */ /* 0x0002660000002400 */
[----:B------:R-:W-:Y:S02]  /*7250*/  FMUL.FTZ R33, R33, c[0x0][0x320] ;  /* 0x0000c80021217a20 */ /* 0x000fe40000410000 */
[----:B------:R-:W-:Y:S02]  /*7260*/  FMUL.FTZ R34, R34, c[0x0][0x320] ;  /* 0x0000c80022227a20 */ /* 0x000fe40000410000 */
[-C--:B-----5:R-:W-:Y:S03]  /*7270*/  HMMA.16816.F32 R52, R180, R4.reuse, R52 ;  /* 0x00000004b434723c */ /* 0x0a0fe60000001834 */
        /* <DEDUP_REMOVED lines=10> */
[----:B------:R2:W2:Y:S01]  /*7320*/  MUFU.TANH R104, R16 ;  /* 0x0000001000687308 */ /* 0x0004a20000002400 */
[----:B------:R-:W-:Y:S04]  /*7330*/  HMMA.16816.F32 R64, R180, R6, R64 ;  /* 0x00000006b440723c */ /* 0x000fe80000001840 */
[----:B------:R-:W-:Y:S02]  /*7340*/  FMUL.FTZ R41, R41, c[0x0][0x320] ;  /* 0x0000c80029297a20 */ /* 0x000fe40000410000 */
[----:B------:R-:W-:Y:S02]  /*7350*/  FMUL.FTZ R42, R42, c[0x0][0x320] ;  /* 0x0000c8002a2a7a20 */ /* 0x000fe40000410000 */
[----:B------:R-:W-:Y:S01]  /*7360*/  FMUL.FTZ R43, R43, c[0x0][0x320] ;  /* 0x0000c8002b2b7a20 */ /* 0x000fe20000410000 */
[----:B------:R2:W2:Y:S03]  /*7370*/  MUFU.TANH R172, R22 ;  /* 0x0000001600ac7308 */ /* 0x0004a60000002400 */
[----:B------:R-:W-:Y:S02]  /*7380*/  FMUL.FTZ R44, R44, c[0x0][0x320] ;  /* 0x0000c8002c2c7a20 */ /* 0x000fe40000410000 */
[----:B------:R-:W-:Y:S02]  /*7390*/  FMUL.FTZ R45, R45, c[0x0][0x320] ;  /* 0x0000c8002d2d7a20 */ /* 0x000fe40000410000 */
[----:B------:R-:W-:Y:S02]  /*73a0*/  FMUL.FTZ R46, R46, c[0x0][0x320] ;  /* 0x0000c8002e2e7a20 */ /* 0x000fe40000410000 */
[----:B------:R-:W-:Y:S01]  /*73b0*/  FMUL.FTZ R47, R47, c[0x0][0x320] ;  /* 0x0000c8002f2f7a20 */ /* 0x000fe20000410000 */
[----:B------:R2:W2:Y:S01]  /*73c0*/  MUFU.TANH R189, R26 ;  /* 0x0000001a00bd7308 */ /* 0x0004a20000002400 */
[----:B-1----:R-:W-:Y:S02]  /*73d0*/  FMUL.FTZ R21, R49, c[0x0][0x320] ;  /* 0x0000c80031157a20 */ /* 0x002fe40000410000 */
[----:B------:R-:W-:Y:S02]  /*73e0*/  FMUL.FTZ R50, R50, c[0x0][0x320] ;  /* 0x0000c80032327a20 */ /* 0x000fe40000410000 */
[----:B------:R-:W-:Y:S02]  /*73f0*/  FMUL.FTZ R51, R51, c[0x0][0x320] ;  /* 0x0000c80033337a20 */ /* 0x000fe40000410000 */
[----:B------:R-:W-:Y:S02]  /*7400*/  FMUL.FTZ R20, R52, c[0x0][0x320] ;  /* 0x0000c80034147a20 */ /* 0x000fe40000410000 */
[----:B------:R-:W-:Y:S01]  /*7410*/  FMUL.FTZ R19, R53, c[0x0][0x320] ;  /* 0x0000c80035137a20 */ /* 0x000fe20000410000 */
[----:B------:R-:W1:Y:S01]  /*7420*/  MUFU.TANH R29, R29 ;  /* 0x0000001d001d7308 */ /* 0x000e620000002400 */
[----:B------:R-:W-:Y:S02]  /*7430*/  FMUL.FTZ R54, R54, c[0x0][0x320] ;  /* 0x0000c80036367a20 */ /* 0x000fe40000410000 */
        /* <DEDUP_REMOVED lines=19> */
[----:B------:R-:W-:Y:S05]  /*7570*/  FMUL.FTZ R63, R63, c[0x0][0x320] ;  /* 0x0000c8003f3f7a20 */ /* 0x000fea0000410000 */
        /* <DEDUP_REMOVED lines=37> */
[----:B------:R-:W1:Y:S01]  /*77d0*/  MUFU.TANH R25, R25 ;  /* 0x0000001900197308 */ /* 0x000e620000002400 */
[----:B------:R-:W-:-:S05]  /*77e0*/  @!P0 BRA `(.L_x_619) ;  /* 0x000005b000008947 */ /* 0x000fca0003800000 */
[C---:B--234-:R-:W-:Y:S01]  /*77f0*/  IADD3 R222, R217.reuse, 0x40, RZ ;  /* 0x00000040d9de7810 */ /* 0x05cfe20007ffe0ff */
[----:B------:R-:W2:Y:S01]  /*7800*/  LDL R2, [R1+0x38] ;  /* 0x0000380001027983 */ /* 0x000ea20000100800 */
[C---:B------:R-:W-:Y:S01]  /*7810*/  IADD3 R7, R217.reuse, 0x20, RZ ;  /* 0x00000020d9077810 */ /* 0x040fe20007ffe0ff */
[----:B------:R-:W-:Y:S01]  /*7820*/  IMAD.MOV.U32 R228, RZ, RZ, RZ ;  /* 0x000000ffffe47224 */ /* 0x000fe200078e00ff */
[----:B------:R-:W-:Y:S01]  /*7830*/  SHF.R.S32.HI R6, RZ, 0x1f, R217 ;  /* 0x0000001fff067819 */ /* 0x000fe200000114d9 */
[----:B------:R-:W3:Y:S01]  /*7840*/  LDL R0, [R1+0x18] ;  /* 0x0000180001007983 */ /* 0x000ee20000100800 */
[----:B------:R-:W-:Y:S01]  /*7850*/  SHF.R.S32.HI R7, RZ, 0x1f, R7 ;  /* 0x0000001fff077819 */ /* 0x000fe20000011407 */
[----:B-1----:R-:W-:Y:S01]  /*7860*/  IMAD.SHL.U32 R28, R222, 0x2, RZ ;  /* 0x00000002de1c7824 */ /* 0x002fe200078e00ff */
[C---:B------:R-:W-:Y:S01]  /*7870*/  SHF.L.U64.HI R14, R217.reuse, 0x1, R6 ;  /* 0x00000001d90e7819 */ /* 0x040fe20000010206 */
[----:B------:R-:W4:Y:S01]  /*7880*/  LDL.64 R226, [R1+0x40] ;  /* 0x0000400001e27983 */ /* 0x000f220000100a00 */
[----:B------:R-:W-:Y:S05]  /*7890*/  IMAD.SHL.U32 R24, R217, 0x2, RZ ;  /* 0x00000002d9187824 */ /* 0x000fea00078e00ff */
[----:B------:R-:W5:Y:S04]  /*78a0*/  LDL R220, [R1+0x50] ;  /* 0x0000500001dc7983 */ /* 0x000f680000100800 */
[----:B------:R-:W4:Y:S06]  /*78b0*/  LDL.64 R224, [R1+0x30] ;  /* 0x0000300001e07983 */ /* 0x000f2c0000100a00 */
[----:B------:R-:W5:Y:S01]  /*78c0*/  LDL R223, [R1+0x3c] ;  /* 0x00003c0001df7983 */ /* 0x000f620000100800 */
[----:B--2---:R-:W-:Y:S05]  /*78d0*/  IMAD R2, R239, 0x40, R2 ;  /* 0x00000040ef027824 */ /* 0x004fea00078e0202 */
[----:B---3--:R-:W-:Y:S05]  /*78e0*/  IADD3 R2, R2, -0x40, R0 ;  /* 0xffffffc002027810 */ /* 0x008fea0007ffe000 */
[----:B------:R-:W-:Y:S04]  /*78f0*/  @P4 IMAD.HI.U32 R3, R2, c[0x0][0x2bc], RZ ;  /* 0x0000af0002034a27 */ /* 0x000fe800078e00ff */
[----:B------:R-:W-:Y:S01]  /*7900*/  IMAD.MOV.U32 R0, RZ, RZ, R2 ;  /* 0x000000ffff007224 */ /* 0x000fe200078e0002 */
[----:B------:R-:W-:Y:S04]  /*7910*/  @P4 SHF.R.U32.HI R0, RZ, c[0x0][0x2c0], R3 ;  /* 0x0000b000ff004a19 */ /* 0x000fe80000011603 */
[C---:B----4-:R-:W-:Y:S04]  /*7920*/  @!P3 IADD3 R3, P0, R0.reuse, R226, RZ ;  /* 0x000000e20003b210 */ /* 0x050fe80007f1e0ff */
[----:B-----5:R-:W-:Y:S01]  /*7930*/  @!P3 LEA.HI.X.SX32 R5, R0, R220, 0x1, P0 ;  /* 0x000000dc0005b211 */ /* 0x020fe200000f0eff */
[----:B------:R-:W-:Y:S01]  /*7940*/  IMAD.MOV R0, RZ, RZ, -R0 ;  /* 0x000000ffff007224 */ /* 0x000fe200078e0a00 */
[----:B------:R-:W-:Y:S02]  /*7950*/  @!P3 LEA R4, P0, R3, c[0x0][0x2a0], 0x2 ;  /* 0x0000a8000304ba11 */ /* 0x000fe400078010ff */
[----:B------:R-:W-:Y:S01]  /*7960*/  IADD3 R220, R217, 0x40, RZ ;  /* 0x00000040d9dc7810 */ /* 0x000fe20007ffe0ff */
[----:B------:R-:W-:Y:S01]  /*7970*/  IMAD R230, R0, c[0x0][0x2b8], R2 ;  /* 0x0000ae0000e67a24 */ /* 0x000fe200078e0202 */
[----:B------:R-:W-:Y:S02]  /*7980*/  @!P3 LEA.HI.X R5, R3, c[0x0][0x2a4], R5, 0x2, P0 ;  /* 0x0000a9000305ba11 */ /* 0x000fe400000f1405 */
[----:B------:R-:W-:Y:S01]  /*7990*/  SHF.R.S32.HI R220, RZ, 0x1f, R220 ;  /* 0x0000001fffdc7819 */ /* 0x000fe200000114dc */
[----:B------:R-:W-:Y:S01]  /*79a0*/  IMAD.WIDE.U32 R2, R230, c[0x0][0x1e0], RZ ;  /* 0x00007800e6027a25 */ /* 0x000fe200078e00ff */
[----:B------:R-:W-:Y:S01]  /*79b0*/  SHF.R.S32.HI R0, RZ, 0x1f, R230 ;  /* 0x0000001fff007819 */ /* 0x000fe200000114e6 */
[----:B------:R-:W2:Y:S01]  /*79c0*/  @!P3 LDG.E R228, [R4.64] ;  /* 0x0000000604e4b981 */ /* 0x000ea2000c1e1900 */
[----:B------:R-:W-:Y:S02]  /*79d0*/  SHF.L.U64.HI R16, R222, 0x1, R220 ;  /* 0x00000001de107819 */ /* 0x000fe400000102dc */
[----:B------:R-:W-:Y:S01]  /*79e0*/  IADD3 R220, R217, 0x20, RZ ;  /* 0x00000020d9dc7810 */ /* 0x000fe20007ffe0ff */
[----:B------:R-:W-:Y:S03]  /*79f0*/  IMAD R0, R0, c[0x0][0x1e0], RZ ;  /* 0x0000780000007a24 */ /* 0x000fe600078e02ff */
[----:B------:R-:W-:Y:S01]  /*7a00*/  SHF.L.U64.HI R15, R220, 0x1, R7 ;  /* 0x00000001dc0f7819 */ /* 0x000fe20000010207 */
[----:B------:R-:W-:Y:S02]  /*7a10*/  IMAD R0, R230, c[0x0][0x1e4], R0 ;  /* 0x00007900e6007a24 */ /* 0x000fe400078e0200 */
[----:B------:R-:W-:Y:S02]  /*7a20*/  IMAD.SHL.U32 R27, R220, 0x2, RZ ;  /* 0x00000002dc1b7824 */ /* 0x000fe400078e00ff */
        /* <DEDUP_REMOVED lines=9> */
[----:B------:R-:W-:-:S06]  /*7ac0*/  BRA.DIV ~URZ, `(.L_x_620) ;  /* 0x0000b5927f007947 */ /* 0x000fcc000b800000 */
[----:B------:R1:W2:Y:S02]  /*7ad0*/  SHFL.IDX PT, R5, R10, RZ, 0x1c1f ;  /* 0x001c1fff0a057589 */ /* 0x0002a400000e0000 */
.L_x_677:
[----:B------:R-:W-:-:S05]  /*7ae0*/  BRA.DIV ~URZ, `(.L_x_621) ;  /* 0x0000b5e27f007947 */ /* 0x000fca000b800000 */
[----:B------:R-:W3:Y:S01]  /*7af0*/  SHFL.IDX PT, R0, R13, RZ, 0x1c1f ;  /* 0x001c1fff0d007589 */ /* 0x000ee200000e0000 */
[C---:B------:R-:W-:Y:S02]  /*7b00*/  IADD3 R2, R217.reuse, 0x20, RZ ;  /* 0x00000020d9027810 */ /* 0x040fe40007ffe0ff */
[C---:B------:R-:W-:Y:S02]  /*7b10*/  ISETP.GE.AND P2, PT, R217.reuse, c[0x0][0x1d4], PT ;  /* 0x00007500d9007a0c */ /* 0x040fe40003f46270 */
[----:B------:R-:W-:Y:S02]  /*7b20*/  ISETP.GE.AND P1, PT, R2, c[0x0][0x1d4], PT ;  /* 0x0000750002007a0c */ /* 0x000fe40003f26270 */
[----:B------:R-:W-:Y:S02]  /*7b30*/  IADD3 R4, R217, 0x40, RZ ;  /* 0x00000040d9047810 */ /* 0x000fe40007ffe0ff */
[----:B------:R-:W-:Y:S02]  /*7b40*/  SEL R12, RZ, 0x10, P2 ;  /* 0x00000010ff0c7807 */ /* 0x000fe40001000000 */
[----:B------:R-:W-:Y:S02]  /*7b50*/  SEL R11, RZ, 0x10, P1 ;  /* 0x00000010ff0b7807 */ /* 0x000fe40000800000 */
[C---:B---3--:R-:W-:Y:S02]  /*7b60*/  IADD3 R6, P0, R0.reuse, R24, RZ ;  /* 0x0000001800067210 */ /* 0x048fe40007f1e0ff */
[----:B------:R-:W-:Y:S03]  /*7b70*/  IADD3 R2, P6, R0, R27, RZ ;  /* 0x0000001b00027210 */ /* 0x000fe60007fde0ff */
        /* <DEDUP_REMOVED lines=9> */
[----:B------:R3:W4:Y:S04]  /*7c10*/  SHFL.IDX PT, R5, R10, 0x1, 0x1c1f ;  /* 0x003c1f000a057f89 */ /* 0x00072800000e0000 */
[----:B------:R2:W1:Y:S04]  /*7c20*/  SHFL.IDX PT, R0, R13, 0x1, 0x1c1f ;  /* 0x003c1f000d007f89 */ /* 0x00046800000e0000 */
[----:B------:R2:W-:Y:S01]  /*7c30*/  LDGSTS.E.BYPASS.LTC128B.128 [R218+0x5100], [R8.64], !P0 ;  /* 0x0510000008da7fae */ /* 0x0005e2000c101d46 */
[----:B-1-3--:R-:W-:Y:S03]  /*7c40*/  SEL R10, RZ, 0x10, P0 ;  /* 0x00000010ff0a7807 */ /* 0x00afe60000000000 */
.L_x_678:
[----:B--2---:R-:W-:Y:S02]  /*7c50*/  IADD3 R2, -R11, 0x10, RZ ;  /* 0x000000100b027810 */ /* 0x004fe40007ffe1ff */
[----:B------:R-:W-:Y:S02]  /*7c60*/  IADD3 R8, -R12, 0x10, RZ ;  /* 0x000000100c087810 */ /* 0x000fe40007ffe1ff */
[----:B------:R-:W-:Y:S02]  /*7c70*/  LOP3.LUT R6, R2, 0xf, RZ, 0xc0, !PT ;  /* 0x0000000f02067812 */ /* 0x000fe400078ec0ff */
[----:B------:R-:W-:Y:S02]  /*7c80*/  LOP3.LUT R8, R8, 0xf, RZ, 0xc0, !PT ;  /* 0x0000000f08087812 */ /* 0x000fe400078ec0ff */
[----:B------:R-:W-:Y:S02]  /*7c90*/  IADD3 R3, -R10, 0x10, RZ ;  /* 0x000000100a037810 */ /* 0x000fe40007ffe1ff */
[-C--:B------:R-:W-:Y:S02]  /*7ca0*/  IADD3 R6, P6, P2, R6, R0.reuse, R27 ;  /* 0x0000000006067210 */ /* 0x080fe40007ade01b */
[-C--:B------:R-:W-:Y:S02]  /*7cb0*/  IADD3 R8, P1, P0, R8, R0.reuse, R24 ;  /* 0x0000000008087210 */ /* 0x080fe4000783e018 */
[----:B------:R-:W-:Y:S02]  /*7cc0*/  LOP3.LUT R2, R3, 0xf, RZ, 0xc0, !PT ;  /* 0x0000000f03027812 */ /* 0x000fe400078ec0ff */
[-C--:B----4-:R-:W-:Y:S02]  /*7cd0*/  IADD3.X R7, RZ, R5.reuse, R15, P6, P2 ;  /* 0x00000005ff077210 */ /* 0x090fe400037e440f */
        /* <DEDUP_REMOVED lines=12> */
.L_x_619:
[----:B--234-:R-:W-:Y:S05]  /*7da0*/  BSYNC B0 ;  /* 0x0000000000007941 */ /* 0x01cfea0003800000 */
.L_x_618:
[----:B------:R-:W2:Y:S01]  /*7db0*/  LDL R4, [R1+0x58] ;  /* 0x0000580001047983 */ /* 0x000ea20000100800 */
[----:B------:R-:W-:Y:S03]  /*7dc0*/  MOV R0, 0x1 ;  /* 0x0000000100007802 */ /* 0x000fe60000000f00 */
[----:B-1----:R-:W2:Y:S02]  /*7dd0*/  LDL R3, [R1+0x68] ;  /* 0x0000680001037983 */ /* 0x002ea40000100800 */
[----:B------:R-:W-:Y:S02]  /*7de0*/  IMAD R0, R239, -0x40, R0 ;  /* 0xffffffc0ef007824 */ /* 0x000fe400078e0200 */
[----:B------:R-:W3:Y:S04]  /*7df0*/  LDL R2, [R1+0x64] ;  /* 0x0000640001027983 */ /* 0x000ee80000100800 */
[----:B------:R-:W0:Y:S01]  /*7e00*/  LDGDEPBAR ;  /* 0x00000000000079af */ /* 0x000e220000000000 */
[----:B--2---:R-:W-:Y:S02]  /*7e10*/  IADD3 R4, R3, R4, RZ ;  /* 0x0000000403047210 */ /* 0x004fe40007ffe0ff */
[----:B------:R-:W-:Y:S02]  /*7e20*/  MOV R3, c[0x0][0x2ac] ;  /* 0x0000ab0000037a02 */ /* 0x000fe40000000f00 */
[----:B---3--:R-:W-:Y:S01]  /*7e30*/  IADD3 R0, -R2, R0, RZ ;  /* 0x0000000002007210 */ /* 0x008fe20007ffe1ff */
[----:B------:R-:W-:Y:S04]  /*7e40*/  @P5 IMAD.HI.U32 R2, R4, c[0x0][0x2c8], RZ ;  /* 0x0000b20004025a27 */ /* 0x000fe800078e00ff */
[----:B------:R-:W-:Y:S01]  /*7e50*/  IMAD R0, R3, c[0x0][0x1d0], R0 ;  /* 0x0000740003007a24 */ /* 0x000fe200078e0200 */
[----:B------:R-:W-:Y:S04]  /*7e60*/  @P5 SHF.R.U32.HI R4, RZ, c[0x0][0x2cc], R2 ;  /* 0x0000b300ff045a19 */ /* 0x000fe80000011602 */
[----:B------:R-:W-:Y:S01]  /*7e70*/  IADD3 R5, R0, -c[0x0][0x168], RZ ;  /* 0x80005a0000057a10 */ /* 0x000fe20007ffe0ff */
[----:B------:R-:W-:-:S05]  /*7e80*/  BRA.DIV ~URZ, `(.L_x_622) ;  /* 0x0000b4a27f007947 */ /* 0x000fca000b800000 */
[----:B------:R1:W2:Y:S02]  /*7e90*/  SHFL.IDX PT, R0, R4, RZ, 0x1c1f ;  /* 0x001c1fff04007589 */ /* 0x0002a400000e0000 */
.L_x_679:
[----:B--2---:R-:W-:Y:S05]  /*7ea0*/  IMAD.IADD R0, R5, 0x1, R0 ;  /* 0x0000000105007824 */ /* 0x004fea00078e0200 */
[C---:B------:R-:W-:Y:S02]  /*7eb0*/  ISETP.GT.AND P6, PT, R0.reuse, RZ, PT ;  /* 0x000000ff0000720c */ /* 0x040fe40003fc4270 */
[C---:B------:R-:W-:Y:S02]  /*7ec0*/  ISETP.GT.AND P2, PT, R0.reuse, 0x1, PT ;  /* 0x000000010000780c */ /* 0x040fe40003f44270 */
[C---:B------:R-:W-:Y:S02]  /*7ed0*/  ISETP.GT.AND P1, PT, R0.reuse, 0x8, PT ;  /* 0x000000080000780c */ /* 0x040fe40003f24270 */
[----:B------:R-:W-:Y:S02]  /*7ee0*/  ISETP.GT.AND P0, PT, R0, 0x9, PT ;  /* 0x000000090000780c */ /* 0x000fe40003f04270 */
[----:B------:R-:W-:Y:S02]  /*7ef0*/  FSEL R9, R188, -INF , P6 ;  /* 0xff800000bc097808 */ /* 0x000fe40003000000 */
[----:B------:R-:W-:Y:S02]  /*7f00*/  ISETP.GT.AND P6, PT, R0, 0x10, PT ;  /* 0x000000100000780c */ /* 0x000fe40003fc4270 */
[----:B------:R-:W-:Y:S02]  /*7f10*/  FSEL R11, R184, -INF , P2 ;  /* 0xff800000b80b7808 */ /* 0x000fe40001000000 */
[----:B------:R-:W-:Y:S02]  /*7f20*/  ISETP.GT.AND P2, PT, R0, 0x11, PT ;  /* 0x000000110000780c */ /* 0x000fe40003f44270 */
[----:B------:R-:W-:Y:S02]  /*7f30*/  FSEL R15, R104, -INF , P1 ;  /* 0xff800000680f7808 */ /* 0x000fe40000800000 */
[C---:B------:R-:W-:Y:S02]  /*7f40*/  ISETP.GT.AND P1, PT, R0.reuse, 0x18, PT ;  /* 0x000000180000780c */ /* 0x040fe40003f24270 */
        /* <DEDUP_REMOVED lines=19> */
[----:B------:R-:W-:Y:S02]  /*8080*/  FSEL R198, R19, -INF , P2 ;  /* 0xff80000013c67808 */ /* 0x000fe40001000000 */
[----:B------:R-:W-:Y:S02]  /*8090*/  FSEL R197, R18, -INF , P1 ;  /* 0xff80000012c57808 */ /* 0x000fe40000800000 */
[----:B------:R-:W-:Y:S01]  /*80a0*/  FSEL R196, R17, -INF , P0 ;  /* 0xff80000011c47808 */ /* 0x000fe20000000000 */
[----:B------:R-:W-:-:S05]  /*80b0*/  BRA.DIV ~URZ, `(.L_x_623) ;  /* 0x0000b2d27f007947 */ /* 0x000fca000b800000 */
[----:B------:R-:W2:Y:S08]  /*80c0*/  SHFL.IDX PT, R2, R4, 0x1, 0x1c1f ;  /* 0x003c1f0004027f89 */ /* 0x000eb000000e0000 */
[----:B------:R-:W3:Y:S08]  /*80d0*/  SHFL.IDX PT, R0, R4, 0x2, 0x1c1f ;  /* 0x005c1f0004007f89 */ /* 0x000ef000000e0000 */
[----:B-1----:R-:W1:Y:S01]  /*80e0*/  SHFL.IDX PT, R4, R4, 0x3, 0x1c1f ;  /* 0x007c1f0004047f89 */ /* 0x002e6200000e0000 */
[C---:B--2---:R-:W-:Y:S05]  /*80f0*/  IMAD.IADD R2, R5.reuse, 0x1, R2 ;  /* 0x0000000105027824 */ /* 0x044fea00078e0202 */
[C---:B------:R-:W-:Y:S02]  /*8100*/  ISETP.GT.AND P6, PT, R2.reuse, RZ, PT ;  /* 0x000000ff0200720c */ /* 0x040fe40003fc4270 */
[----:B------:R-:W-:Y:S01]  /*8110*/  ISETP.GT.AND P2, PT, R2, 0x1, PT ;  /* 0x000000010200780c */ /* 0x000fe20003f44270 */
[----:B---3--:R-:W-:Y:S01]  /*8120*/  IMAD.IADD R0, R5, 0x1, R0 ;  /* 0x0000000105007824 */ /* 0x008fe200078e0200 */
[----:B------:R-:W-:Y:S02]  /*8130*/  FSEL R8, R221, -INF , P6 ;  /* 0xff800000dd087808 */ /* 0x000fe40003000000 */
[----:B------:R-:W-:Y:S02]  /*8140*/  FSEL R10, R219, -INF , P2 ;  /* 0xff800000db0a7808 */ /* 0x000fe40001000000 */
[C---:B------:R-:W-:Y:S02]  /*8150*/  ISETP.GT.AND P1, PT, R0.reuse, RZ, PT ;  /* 0x000000ff0000720c */ /* 0x040fe40003f24270 */
[----:B------:R-:W-:Y:S01]  /*8160*/  ISETP.GT.AND P0, PT, R0, 0x1, PT ;  /* 0x000000010000780c */ /* 0x000fe20003f04270 */
[----:B-1----:R-:W-:Y:S01]  /*8170*/  IMAD.IADD R5, R5, 0x1, R4 ;  /* 0x0000000105057824 */ /* 0x002fe200078e0204 */
[----:B------:R-:W-:Y:S02]  /*8180*/  FSEL R12, R232, -INF , P1 ;  /* 0xff800000e80c7808 */ /* 0x000fe40000800000 */
[----:B------:R-:W-:Y:S02]  /*8190*/  ISETP.GT.AND P1, PT, R2, 0x8, PT ;  /* 0x000000080200780c */ /* 0x000fe40003f24270 */
[----:B------:R-:W-:Y:S02]  /*81a0*/  ISETP.GT.AND P6, PT, R5, RZ, PT ;  /* 0x000000ff0500720c */ /* 0x000fe40003fc4270 */
[----:B------:R-:W-:Y:S02]  /*81b0*/  ISETP.GT.AND P2, PT, R0, 0x8, PT ;  /* 0x000000080000780c */ /* 0x000fe40003f44270 */
[----:B------:R-:W-:Y:S02]  /*81c0*/  FSEL R17, R231, -INF , P0 ;  /* 0xff800000e7117808 */ /* 0x000fe40000000000 */
        /* <DEDUP_REMOVED lines=67> */
[----:B------:R-:W-:Y:S02]  /*8600*/  FMNMX.FTZ R2, R9, R100, !PT ;  /* 0x0000006409027209 */ /* 0x000fe40007810000 */
[----:B------:R-:W-:Y:S02]  /*8610*/  FSEL R242, R47, -INF , P1 ;  /* 0xff8000002ff27808 */ /* 0x000fe40000800000 */
[C---:B------:R-:W-:Y:S02]  /*8620*/  ISETP.GT.AND P1, PT, R0.reuse, 0x31, PT ;  /* 0x000000310000780c */ /* 0x040fe40003f24270 */
[----:B------:R-:W-:Y:S02]  /*8630*/  FSEL R227, R55, -INF , P2 ;  /* 0xff80000037e37808 */ /* 0x000fe40001000000 */
[----:B------:R-:W-:Y:S02]  /*8640*/  ISETP.GT.AND P2, PT, R5, 0x30, PT ;  /* 0x000000300500780c */ /* 0x000fe40003f44270 */
[----:B------:R-:W-:Y:S02]  /*8650*/  FMNMX.FTZ R2, R11, R2, !PT ;  /* 0x000000020b027209 */ /* 0x000fe40007810000 */
[----:B------:R-:W-:Y:S02]  /*8660*/  FSEL R245, R57, -INF , P1 ;  /* 0xff80000039f57808 */ /* 0x000fe40000800000 */
[----:B------:R-:W-:Y:S02]  /*8670*/  ISETP.GT.AND P1, PT, R0, 0x38, PT ;  /* 0x000000380000780c */ /* 0x000fe40003f24270 */
[----:B------:R-:W-:Y:S02]  /*8680*/  FSEL R241, R58, -INF , P2 ;  /* 0xff8000003af17808 */ /* 0x000fe40001000000 */
[----:B------:R-:W-:Y:S02]  /*8690*/  ISETP.GT.AND P2, PT, R0, 0x39, PT ;  /* 0x000000390000780c */ /* 0x000fe40003f44270 */
[----:B------:R-:W-:Y:S02]  /*86a0*/  FMNMX.FTZ R0, R8, R105, !PT ;  /* 0x0000006908007209 */ /* 0x000fe40007810000 */
[----:B------:R-:W-:Y:S02]  /*86b0*/  FMNMX.FTZ R3, R12, R106, !PT ;  /* 0x0000006a0c037209 */ /* 0x000fe40007810000 */
[----:B------:R-:W-:Y:S02]  /*86c0*/  FSEL R226, R23, -INF , P0 ;  /* 0xff80000017e27808 */ /* 0x000fe40000000000 */
[----:B------:R-:W-:Y:S02]  /*86d0*/  ISETP.GT.AND P0, PT, R5, 0x31, PT ;  /* 0x000000310500780c */ /* 0x000fe40003f04270 */
[----:B------:R-:W-:Y:S02]  /*86e0*/  FMNMX.FTZ R2, R15, R2, !PT ;  /* 0x000000020f027209 */ /* 0x000fe40007810000 */
[----:B------:R-:W-:Y:S02]  /*86f0*/  FMNMX.FTZ R0, R10, R0, !PT ;  /* 0x000000000a007209 */ /* 0x000fe40007810000 */
[----:B------:R-:W-:Y:S02]  /*8700*/  FMNMX.FTZ R3, R17, R3, !PT ;  /* 0x0000000311037209 */ /* 0x000fe40007810000 */
[----:B------:R-:W-:Y:S02]  /*8710*/  FMNMX.FTZ R4, R20, R107, !PT ;  /* 0x0000006b14047209 */ /* 0x000fe40007810000 */
[----:B------:R-:W-:Y:S02]  /*8720*/  FSEL R244, R60, -INF , P1 ;  /* 0xff8000003cf47808 */ /* 0x000fe40000800000 */
[----:B------:R-:W-:Y:S02]  /*8730*/  ISETP.GT.AND P1, PT, R5, 0x38, PT ;  /* 0x000000380500780c */ /* 0x000fe40003f24270 */
[----:B------:R-:W-:Y:S02]  /*8740*/  FSEL R238, R59, -INF , P0 ;  /* 0xff8000003bee7808 */ /* 0x000fe40000000000 */
[----:B------:R-:W-:Y:S02]  /*8750*/  ISETP.GT.AND P0, PT, R5, 0x39, PT ;  /* 0x000000390500780c */ /* 0x000fe40003f04270 */
        /* <DEDUP_REMOVED lines=47> */
[----:B------:R-:W-:Y:S02]  /*8a50*/  FSEL R219, R25, -INF , P6 ;  /* 0xff80000019db7808 */ /* 0x000fe40003000000 */
[----:B------:R-:W-:Y:S02]  /*8a60*/  FSEL R243, R61, -INF , P2 ;  /* 0xff8000003df37808 */ /* 0x000fe40001000000 */
[----:B------:R-:W-:Y:S02]  /*8a70*/  FSEL R235, R62, -INF , P1 ;  /* 0xff8000003eeb7808 */ /* 0x000fe40000800000 */
        /* <DEDUP_REMOVED lines=8> */
[----:B------:R-:W-:Y:S02]  /*8b00*/  FSEL R229, R26, -INF , P0 ;  /* 0xff8000001ae57808 */ /* 0x000fe40000000000 */
[----:B------:R-:W-:Y:S04]  /*8b10*/  FMNMX.FTZ R4, R235, R4, !PT ;  /* 0x00000004eb047209 */ /* 0x000fe80007810000 */
[----:B------:R-:W-:Y:S01]  /*8b20*/  FMNMX.FTZ R4, R229, R4, !PT ;  /* 0x00000004e5047209 */ /* 0x000fe20007810000 */
[----:B------:R-:W2:Y:S08]  /*8b30*/  SHFL.BFLY PT, R103, R3, 0x2, 0x1f ;  /* 0x0c401f0003677f89 */ /* 0x000eb000000e0000 */
[----:B------:R-:W3:Y:S08]  /*8b40*/  SHFL.BFLY PT, R6, R2, 0x2, 0x1f ;  /* 0x0c401f0002067f89 */ /* 0x000ef000000e0000 */
[----:B------:R-:W4:Y:S01]  /*8b50*/  SHFL.BFLY PT, R7, R4, 0x2, 0x1f ;  /* 0x0c401f0004077f89 */ /* 0x000f2200000e0000 */
[----:B-1----:R-:W-:Y:S07]  /*8b60*/  FMNMX.FTZ R0, R5, R0, !PT ;  /* 0x0000000005007209 */ /* 0x002fee0007810000 */
[----:B------:R-:W1:Y:S01]  /*8b70*/  SHFL.BFLY PT, R104, R0, 0x1, 0x1f ;  /* 0x0c201f0000687f89 */ /* 0x000e6200000e0000 */
[----:B--2---:R-:W-:Y:S07]  /*8b80*/  FMNMX.FTZ R103, R3, R103, !PT ;  /* 0x0000006703677209 */ /* 0x004fee0007810000 */
[----:B------:R-:W2:Y:S01]  /*8b90*/  SHFL.BFLY PT, R5, R103, 0x1, 0x1f ;  /* 0x0c201f0067057f89 */ /* 0x000ea200000e0000 */
[----:B---3--:R-:W-:Y:S07]  /*8ba0*/  FMNMX.FTZ R2, R2, R6, !PT ;  /* 0x0000000602027209 */ /* 0x008fee0007810000 */
[----:B------:R-:W3:Y:S01]  /*8bb0*/  SHFL.BFLY PT, R102, R2, 0x1, 0x1f ;  /* 0x0c201f0002667f89 */ /* 0x000ee200000e0000 */
[----:B----4-:R-:W-:Y:S07]  /*8bc0*/  FMNMX.FTZ R4, R4, R7, !PT ;  /* 0x0000000704047209 */ /* 0x010fee0007810000 */
[----:B------:R4:W4:Y:S01]  /*8bd0*/  SHFL.BFLY PT, R3, R4, 0x1, 0x1f ;  /* 0x0c201f0004037f89 */ /* 0x00092200000e0000 */
[----:B-1----:R-:W-:Y:S02]  /*8be0*/  FMNMX.FTZ R104, R0, R104, !PT ;  /* 0x0000006800687209 */ /* 0x002fe40007810000 */
[----:B--2---:R-:W-:Y:S02]  /*8bf0*/  FMNMX.FTZ R103, R103, R5, !PT ;  /* 0x0000000567677209 */ /* 0x004fe40007810000 */
[----:B---3--:R-:W-:Y:S03]  /*8c00*/  FMNMX.FTZ R102, R2, R102, !PT ;  /* 0x0000006602667209 */ /* 0x008fe60007810000 */
.L_x_680:
[C---:B------:R-:W-:Y:S01]  /*8c10*/  FMUL.FTZ R180, R104.reuse, c[0x0][0x2d0] ;  /* 0x0000b40068b47a20 */ /* 0x040fe20000410000 */
[----:B------:R-:W-:Y:S01]  /*8c20*/  FSETP.NEU.FTZ.AND P2, PT, R104, -INF , PT ;  /* 0xff8000006800780b */ /* 0x000fe20003f5d000 */
[C---:B------:R-:W-:Y:S01]  /*8c30*/  FMUL.FTZ R181, R103.reuse, c[0x0][0x2d0] ;  /* 0x0000b40067b57a20 */ /* 0x040fe20000410000 */
[----:B------:R-:W-:Y:S01]  /*8c40*/  FSETP.NEU.FTZ.AND P1, PT, R103, -INF , PT ;  /* 0xff8000006700780b */ /* 0x000fe20003f3d000 */
[----:B------:R-:W-:Y:S01]  /*8c50*/  FMUL.FTZ R182, R102, c[0x0][0x2d0] ;  /* 0x0000b40066b67a20 */ /* 0x000fe20000410000 */
[----:B------:R-:W-:Y:S01]  /*8c60*/  FSEL R180, R180, RZ, P2 ;  /* 0x000000ffb4b47208 */ /* 0x000fe20001000000 */
[----:B------:R-:W-:Y:S01]  /*8c70*/  WARPSYNC 0xffffffff ;  /* 0xffffffff00007948 */ /* 0x000fe20003800000 */
[----:B------:R-:W-:Y:S01]  /*8c80*/  FSEL R181, R181, RZ, P1 ;  /* 0x000000ffb5b57208 */ /* 0x000fe20000800000 */
[----:B------:R-:W-:Y:S01]  /*8c90*/  LDSM.16.MT88.4 R36, [R202] ;  /* 0x00000000ca24783b */ /* 0x000fe20000004200 */
[----:B------:R-:W-:Y:S01]  /*8ca0*/  FSETP.NEU.FTZ.AND P0, PT, R102, -INF , PT ;  /* 0xff8000006600780b */ /* 0x000fe20003f1d000 */
[--C-:B------:R-:W-:Y:S01]  /*8cb0*/  FFMA.FTZ R0, R9, c[0x0][0x2d0], -R180.reuse ;  /* 0x0000b40009007a23 */ /* 0x100fe200000108b4 */
[----:B----4-:R-:W-:Y:S01]  /*8cc0*/  FMNMX.FTZ R101, R3, R4, !PT ;  /* 0x0000000403657209 */ /* 0x010fe20007810000 */
[--C-:B------:R-:W-:Y:S01]  /*8cd0*/  FFMA.FTZ R2, R11, c[0x0][0x2d0], -R180.reuse ;  /* 0x0000b4000b027a23 */ /* 0x100fe200000108b4 */
[----:B------:R-:W-:Y:S01]  /*8ce0*/  FSEL R182, R182, RZ, P0 ;  /* 0x000000ffb6b67208 */ /* 0x000fe20000000000 */
[----:B------:R1:W-:Y:S01]  /*8cf0*/  MUFU.EX2 R247, R0 ;  /* 0x0000000000f77308 */ /* 0x0003e20000000800 */
[----:B------:R-:W-:Y:S01]  /*8d00*/  FFMA.FTZ R48, R48, c[0x0][0x2d0], -R180 ;  /* 0x0000b40030307a23 */ /* 0x000fe200000108b4 */
[----:B------:R-:W-:Y:S01]  /*8d10*/  LDSM.16.MT88.4 R52, [R201+0x1000] ;  /* 0x00100000c934783b */ /* 0x000fe20000004200 */
[--C-:B------:R-:W-:Y:S02]  /*8d20*/  FFMA.FTZ R60, R65, c[0x0][0x2d0], -R181.reuse ;  /* 0x0000b400413c7a23 */ /* 0x100fe400000108b5 */
[--C-:B------:R-:W-:Y:S02]  /*8d30*/  FFMA.FTZ R6, R12, c[0x0][0x2d0], -R182.reuse ;  /* 0x0000b4000c067a23 */ /* 0x100fe400000108b6 */
[--C-:B------:R-:W-:Y:S03]  /*8d40*/  FFMA.FTZ R5, R17, c[0x0][0x2d0], -R182.reuse ;  /* 0x0000b40011057a23 */ /* 0x100fe600000108b6 */
[----:B------:R2:W3:Y:S10]  /*8d50*/  MUFU.EX2 R250, R2 ;  /* 0x0000000200fa7308 */ /* 0x0004f40000000800 */
[----:B------:R-:W-:Y:S01]  /*8d60*/  MUFU.EX2 R249, R6 ;  /* 0x0000000600f97308 */ /* 0x000fe20000000800 */
[--C-:B-1----:R-:W-:Y:S09]  /*8d70*/  FFMA.FTZ R0, R8, c[0x0][0x2d0], -R181.reuse ;  /* 0x0000b40008007a23 */ /* 0x102ff200000108b5 */
[----:B------:R1:W-:Y:S01]  /*8d80*/  MUFU.EX2 R248, R0 ;  /* 0x0000000000f87308 */ /* 0x0003e20000000800 */
[--C-:B--2---:R-:W-:Y:S09]  /*8d90*/  FFMA.FTZ R2, R14, c[0x0][0x2d0], -R181.reuse ;  /* 0x0000b4000e027a23 */ /* 0x104ff200000108b5 */
[----:B------:R2:W-:Y:S10]  /*8da0*/  MUFU.EX2 R57, R2 ;  /* 0x0000000200397308 */ /* 0x0005f40000000800 */
[----:B------:R-:W-:Y:S01]  /*8db0*/  MUFU.EX2 R31, R5 ;  /* 0x00000005001f7308 */ /* 0x000fe20000000800 */
[--C-:B-1----:R-:W-:Y:S09]  /*8dc0*/  FFMA.FTZ R0, R10, c[0x0][0x2d0], -R181.reuse ;  /* 0x0000b4000a007a23 */ /* 0x102ff200000108b5 */
[----:B------:R1:W4:Y:S01]  /*8dd0*/  MUFU.EX2 R251, R0 ;  /* 0x0000000000fb7308 */ /* 0x0003220000000800 */
[----:B--2---:R-:W-:Y:S09]  /*8de0*/  FFMA.FTZ R2, R19, c[0x0][0x2d0], -R182 ;  /* 0x0000b40013027a23 */ /* 0x004ff200000108b6 */
[----:B------:R2:W-:Y:S01]  /*8df0*/  MUFU.EX2 R7, R2 ;  /* 0x0000000200077308 */ /* 0x0005e20000000800 */
[--C-:B-1----:R-:W-:Y:S09]  /*8e00*/  FFMA.FTZ R0, R15, c[0x0][0x2d0], -R180.reuse ;  /* 0x0000b4000f007a23 */ /* 0x102ff200000108b4 */
[----:B------:R1:W-:Y:S01]  /*8e10*/  MUFU.EX2 R49, R0 ;  /* 0x0000000000317308 */ /* 0x0003e20000000800 */
[----:B--2---:R-:W-:Y:S01]  /*8e20*/  FSEL R2, R103, RZ, P1 ;  /* 0x000000ff67027208 */ /* 0x004fe20000800000 */
[----:B-1----:R-:W-:Y:S01]  /*8e30*/  FFMA.FTZ R0, R16, c[0x0][0x2d0], -R180 ;  /* 0x0000b40010007a23 */ /* 0x002fe200000108b4 */
[----:B---3--:R-:W-:Y:S02]  /*8e40*/  F2FP.PACK_AB R172, R250, R247 ;  /* 0x000000f7faac723e */ /* 0x008fe400000000ff */
[----:B----4-:R-:W-:Y:S05]  /*8e50*/  F2FP.PACK_AB R173, R251, R248 ;  /* 0x000000f8fbad723e */ /* 0x010fea00000000ff */
[----:B------:R1:W2:Y:S01]  /*8e60*/  MUFU.EX2 R51, R0 ;  /* 0x0000000000337308 */ /* 0x0002a20000000800 */
[----:B------:R-:W-:Y:S01]  /*8e70*/  F2FP.PACK_AB R176, R31, R249 ;  /* 0x000000f91fb0723e */ /* 0x000fe200000000ff */
[----:B-1----:R-:W-:Y:S01]  /*8e80*/  FFMA.FTZ R0, R13, c[0x0][0x2d0], -R181 ;  /* 0x0000b4000d007a23 */ /* 0x002fe200000108b5 */
[----:B--2---:R-:W-:Y:S07]  /*8e90*/  F2FP.PACK_AB R174, R51, R49 ;  /* 0x0000003133ae723e */ /* 0x004fee00000000ff */
[----:B------:R1:W2:Y:S02]  /*8ea0*/  MUFU.EX2 R50, R0 ;  /* 0x0000000000327308 */ /* 0x0002a40000000800 */
[----:B-1----:R-:W-:Y:S01]  /*8eb0*/  FFMA.FTZ R0, R18, c[0x0][0x2d0], -R182 ;  /* 0x0000b40012007a23 */ /* 0x002fe200000108b6 */
[----:B--2---:R-:W-:Y:S07]  /*8ec0*/  F2FP.PACK_AB R175, R57, R50 ;  /* 0x0000003239af723e */ /* 0x004fee00000000ff */
[----:B------:R1:W-:Y:S02]  /*8ed0*/  MUFU.EX2 R58, R0 ;  /* 0x00000000003a7308 */ /* 0x0003e40000000800 */
[----:B-1----:R-:W-:Y:S05]  /*8ee0*/  FSEL R0, R104, RZ, P2 ;  /* 0x000000ff68007208 */ /* 0x002fea0001000000 */
[----:B------:R-:W-:Y:S04]  /*8ef0*/  FADD.FTZ R0, -R0, R100 ;  /* 0x0000006400007221 */ /* 0x000fe80000010100 */
[----:B------:R-:W-:Y:S04]  /*8f00*/  FMUL.FTZ R0, R0, c[0x0][0x2d0] ;  /* 0x0000b40000007a20 */ /* 0x000fe80000410000 */
[----:B------:R1:W2:Y:S02]  /*8f10*/  MUFU.EX2 R100, R0 ;  /* 0x0000000000647308 */ /* 0x0002a40000000800 */
[----:B-1----:R-:W-:Y:S01]  /*8f20*/  FADD.FTZ R0, -R2, R105 ;  /* 0x0000006902007221 */ /* 0x002fe20000010100 */
[----:B------:R-:W-:Y:S01]  /*8f30*/  FSEL R2, R102, RZ, P0 ;  /* 0x000000ff66027208 */ /* 0x000fe20000000000 */
[----:B--2---:R-:W-:Y:S01]  /*8f40*/  FMUL.FTZ R5, R100, R109 ;  /* 0x0000006d64057220 */ /* 0x004fe20000410000 */
[C---:B------:R-:W-:Y:S01]  /*8f50*/  FSETP.NEU.FTZ.AND P0, PT, R101.reuse, -INF , PT ;  /* 0xff8000006500780b */ /* 0x040fe20003f1d000 */
[----:B------:R-:W-:Y:S02]  /*8f60*/  FMUL.FTZ R0, R0, c[0x0][0x2d0] ;  /* 0x0000b40000007a20 */ /* 0x000fe40000410000 */
[C---:B------:R-:W-:Y:S02]  /*8f70*/  FMUL.FTZ R16, R100.reuse, R120 ;  /* 0x0000007864107220 */ /* 0x040fe40000410000 */
[----:B------:R1:W2:Y:S01]  /*8f80*/  MUFU.EX2 R3, R0 ;  /* 0x0000000000037308 */ /* 0x0002a20000000800 */
[C---:B------:R-:W-:Y:S02]  /*8f90*/  FMUL.FTZ R17, R100.reuse, R121 ;  /* 0x0000007964117220 */ /* 0x040fe40000410000 */
[C---:B------:R-:W-:Y:S02]  /*8fa0*/  FMUL.FTZ R33, R100.reuse, R137 ;  /* 0x0000008964217220 */ /* 0x040fe40000410000 */
[C---:B------:R-:W-:Y:S01]  /*8fb0*/  FMUL.FTZ R65, R100.reuse, R169 ;  /* 0x000000a964417220 */ /* 0x040fe20000410000 */
[----:B------:R-:W-:Y:S01]  /*8fc0*/  MOV R169, R251 ;  /* 0x000000fb00a97202 */ /* 0x000fe20000000f00 */
[C---:B------:R-:W-:Y:S02]  /*8fd0*/  FMUL.FTZ R68, R100.reuse, R68 ;  /* 0x0000004464447220 */ /* 0x040fe40000410000 */
[C---:B------:R-:W-:Y:S02]  /*8fe0*/  FMUL.FTZ R69, R100.reuse, R69 ;  /* 0x0000004564457220 */ /* 0x040fe40000410000 */
[C---:B------:R-:W-:Y:S02]  /*8ff0*/  FMUL.FTZ R80, R100.reuse, R80 ;  /* 0x0000005064507220 */ /* 0x040fe40000410000 */
[C---:B------:R-:W-:Y:S02]  /*9000*/  FMUL.FTZ R81, R100.reuse, R81 ;  /* 0x0000005164517220 */ /* 0x040fe40000410000 */
[C---:B------:R-:W-:Y:S02]  /*9010*/  FMUL.FTZ R84, R100.reuse, R84 ;  /* 0x0000005464547220 */ /* 0x040fe40000410000 */
[----:B------:R-:W-:Y:S02]  /*9020*/  FMUL.FTZ R85, R100, R85 ;  /* 0x0000005564557220 */ /* 0x000fe40000410000 */
[----:B------:R-:W-:Y:S02]  /*9030*/  FFMA.FTZ R137, R244, c[0x0][0x2d0], -R182 ;  /* 0x0000b400f4897a23 */ /* 0x000fe400000108b6 */
[C---:B------:R-:W-:Y:S02]  /*9040*/  FMUL.FTZ R96, R100.reuse, R96 ;  /* 0x0000006064607220 */ /* 0x040fe40000410000 */
[----:B------:R-:W-:Y:S02]  /*9050*/  FMUL.FTZ R97, R100, R97 ;  /* 0x0000006164617220 */ /* 0x000fe40000410000 */
[----:B-1----:R-:W-:Y:S02]  /*9060*/  FADD.FTZ R0, -R2, R106 ;  /* 0x0000006a02007221 */ /* 0x002fe40000010100 */
[----:B------:R-:W-:Y:S02]  /*9070*/  FMUL.FTZ R106, R101, c[0x0][0x2d0] ;  /* 0x0000b400656a7a20 */ /* 0x000fe40000410000 */
[----:B------:R-:W-:Y:S02]  /*9080*/  FMUL.FTZ R0, R0, c[0x0][0x2d0] ;  /* 0x0000b40000007a20 */ /* 0x000fe40000410000 */
[C---:B--2---:R-:W-:Y:S01]  /*9090*/  FMUL.FTZ R6, R3.reuse, R110 ;  /* 0x0000006e03067220 */ /* 0x044fe20000410000 */
[----:B------:R-:W-:Y:S01]  /*90a0*/  FSEL R106, R106, RZ, P0 ;  /* 0x000000ff6a6a7208 */ /* 0x000fe20000000000 */
[----:B------:R1:W2:Y:S01]  /*90b0*/  MUFU.EX2 R2, R0 ;  /* 0x0000000000027308 */ /* 0x0002a20000000800 */
[C---:B------:R-:W-:Y:S02]  /*90c0*/  FMUL.FTZ R18, R3.reuse, R122 ;  /* 0x0000007a03127220 */ /* 0x040fe40000410000 */
[----:B------:R-:W-:Y:S02]  /*90d0*/  FMUL.FTZ R19, R3, R123 ;  /* 0x0000007b03137220 */ /* 0x000fe40000410000 */
[--C-:B------:R-:W-:Y:S01]  /*90e0*/  FFMA.FTZ R4, R21, c[0x0][0x2d0], -R106.reuse ;  /* 0x0000b40015047a23 */ /* 0x100fe2000001086a */
[----:B------:R-:W-:Y:S01]  /*90f0*/  LDSM.16.MT88.4 R120, [R202+0x400] ;  /* 0x00040000ca78783b */ /* 0x000fe20000004200 */
        /* <DEDUP_REMOVED lines=8> */
[----:B------:R-:W-:Y:S02]  /*9180*/  FMUL.FTZ R87, R3, R87 ;  /* 0x0000005703577220 */ /* 0x000fe40000410000 */
[--C-:B------:R-:W-:Y:S02]  /*9190*/  FFMA.FTZ R138, R241, c[0x0][0x2d0], -R106.reuse ;  /* 0x0000b400f18a7a23 */ /* 0x100fe4000001086a */
[--C-:B-1----:R-:W-:Y:S02]  /*91a0*/  FFMA.FTZ R0, R20, c[0x0][0x2d0], -R106.reuse ;  /* 0x0000b40014007a23 */ /* 0x102fe4000001086a */
[C---:B--2---:R-:W-:Y:S02]  /*91b0*/  FMUL.FTZ R8, R2.reuse, R112 ;  /* 0x0000007002087220 */ /* 0x044fe40000410000 */
[----:B------:R-:W1:Y:S01]  /*91c0*/  MUFU.EX2 R252, R0 ;  /* 0x0000000000fc7308 */ /* 0x000e620000000800 */
[C---:B------:R-:W-:Y:S02]  /*91d0*/  FMUL.FTZ R9, R2.reuse, R113 ;  /* 0x0000007102097220 */ /* 0x040fe40000410000 */
[----:B------:R-:W-:Y:S01]  /*91e0*/  FMUL.FTZ R12, R2, R116 ;  /* 0x00000074020c7220 */ /* 0x000fe20000410000 */
[----:B------:R-:W-:Y:S01]  /*91f0*/  MOV R116, R57 ;  /* 0x0000003900747202 */ /* 0x000fe20000000f00 */
[--C-:B---3--:R-:W-:Y:S02]  /*9200*/  FFMA.FTZ R4, R24, c[0x0][0x2d0], -R106.reuse ;  /* 0x0000b40018047a23 */ /* 0x108fe4000001086a */
[C---:B------:R-:W-:Y:S01]  /*9210*/  FMUL.FTZ R13, R2.reuse, R117 ;  /* 0x00000075020d7220 */ /* 0x040fe20000410000 */
[----:B------:R-:W-:Y:S01]  /*9220*/  MOV R117, R51 ;  /* 0x0000003300757202 */ /* 0x000fe20000000f00 */
[C---:B------:R-:W-:Y:S01]  /*9230*/  FMUL.FTZ R24, R2.reuse, R128 ;  /* 0x0000008002187220 */ /* 0x040fe20000410000 */
[----:B------:R2:W-:Y:S01]  /*9240*/  MUFU.EX2 R105, R4 ;  /* 0x0000000400697308 */ /* 0x0005e20000000800 */
[C---:B------:R-:W-:Y:S02]  /*9250*/  FMUL.FTZ R25, R2.reuse, R129 ;  /* 0x0000008102197220 */ /* 0x040fe40000410000 */
[C---:B------:R-:W-:Y:S02]  /*9260*/  FMUL.FTZ R28, R2.reuse, R132 ;  /* 0x00000084021c7220 */ /* 0x040fe40000410000 */
[C---:B------:R-:W-:Y:S02]  /*9270*/  FMUL.FTZ R29, R2.reuse, R133 ;  /* 0x00000085021d7220 */ /* 0x040fe40000410000 */
[----:B------:R-:W-:Y:S02]  /*9280*/  FMUL.FTZ R51, R3, R155 ;  /* 0x0000009b03337220 */ /* 0x000fe40000410000 */
[C---:B------:R-:W-:Y:S02]  /*9290*/  FMUL.FTZ R40, R2.reuse, R144 ;  /* 0x0000009002287220 */ /* 0x040fe40000410000 */
[C---:B------:R-:W-:Y:S02]  /*92a0*/  FMUL.FTZ R41, R2.reuse, R145 ;  /* 0x0000009102297220 */ /* 0x040fe40000410000 */
[----:B------:R-:W-:Y:S01]  /*92b0*/  FMUL.FTZ R45, R2, R149 ;  /* 0x00000095022d7220 */ /* 0x000fe20000410000 */
[----:B-1----:R-:W-:Y:S01]  /*92c0*/  F2FP.PACK_AB R177, R32, R252 ;  /* 0x000000fc20b1723e */ /* 0x002fe200000000ff */
[----:B------:R-:W-:Y:S02]  /*92d0*/  FFMA.FTZ R0, R22, c[0x0][0x2d0], -R106 ;  /* 0x0000b40016007a23 */ /* 0x000fe4000001086a */
[----:B------:R-:W1:Y:S01]  /*92e0*/  LDSM.16.MT88.4 R20, [R201] ;  /* 0x00000000c914783b */ /* 0x000e620000004200 */
[C---:B------:R-:W-:Y:S01]  /*92f0*/  FMUL.FTZ R44, R2.reuse, R148 ;  /* 0x00000094022c7220 */ /* 0x040fe20000410000 */
[----:B------:R3:W4:Y:S01]  /*9300*/  MUFU.EX2 R56, R0 ;  /* 0x0000000000387308 */ /* 0x0007220000000800 */
[C---:B------:R-:W-:Y:S02]  /*9310*/  FMUL.FTZ R57, R2.reuse, R161 ;  /* 0x000000a102397220 */ /* 0x040fe40000410000 */
[----:B------:R-:W-:Y:S02]  /*9320*/  FMUL.FTZ R61, R2, R165 ;  /* 0x000000a5023d7220 */ /* 0x000fe40000410000 */
[----:B--2---:R-:W-:Y:S02]  /*9330*/  FMUL.FTZ R4, R100, R108 ;  /* 0x0000006c64047220 */ /* 0x004fe40000410000 */
[C---:B------:R-:W-:Y:S02]  /*9340*/  FMUL.FTZ R72, R2.reuse, R72 ;  /* 0x0000004802487220 */ /* 0x040fe40000410000 */
[C---:B------:R-:W-:Y:S02]  /*9350*/  FMUL.FTZ R73, R2.reuse, R73 ;  /* 0x0000004902497220 */ /* 0x040fe40000410000 */
[C---:B------:R-:W-:Y:S02]  /*9360*/  FMUL.FTZ R76, R2.reuse, R76 ;  /* 0x0000004c024c7220 */ /* 0x040fe40000410000 */
[----:B------:R-:W-:Y:S02]  /*9370*/  FMUL.FTZ R77, R2, R77 ;  /* 0x0000004d024d7220 */ /* 0x000fe40000410000 */
[--C-:B------:R-:W-:Y:S02]  /*9380*/  FFMA.FTZ R132, R199, c[0x0][0x2d0], -R180.reuse ;  /* 0x0000b400c7847a23 */ /* 0x100fe400000108b4 */
[--C-:B------:R-:W-:Y:S02]  /*9390*/  FFMA.FTZ R128, R222, c[0x0][0x2d0], -R181.reuse ;  /* 0x0000b400de807a23 */ /* 0x100fe400000108b5 */
[----:B------:R-:W-:Y:S02]  /*93a0*/  FFMA.FTZ R133, R227, c[0x0][0x2d0], -R181 ;  /* 0x0000b400e3857a23 */ /* 0x000fe400000108b5 */
[----:B------:R-:W-:Y:S02]  /*93b0*/  FFMA.FTZ R129, R193, c[0x0][0x2d0], -R180 ;  /* 0x0000b400c1817a23 */ /* 0x000fe400000108b4 */
[----:B------:R-:W-:Y:S01]  /*93c0*/  FFMA.FTZ R139, R238, c[0x0][0x2d0], -R106 ;  /* 0x0000b400ee8b7a23 */ /* 0x000fe2000001086a */
[----:B---3--:R-:W-:Y:S01]  /*93d0*/  FSEL R0, R101, RZ, P0 ;  /* 0x000000ff65007208 */ /* 0x008fe20000000000 */
[----:B------:R-:W-:Y:S01]  /*93e0*/  MUFU.EX2 R227, R129 ;  /* 0x0000008100e37308 */ /* 0x000fe20000000800 */
[----:B----4-:R-:W-:Y:S01]  /*93f0*/  F2FP.PACK_AB R179, R105, R56 ;  /* 0x0000003869b3723e */ /* 0x010fe200000000ff */
[C---:B------:R-:W-:Y:S01]  /*9400*/  FMUL.FTZ R98, R3.reuse, R98 ;  /* 0x0000006203627220 */ /* 0x040fe20000410000 */
[----:B------:R-:W-:Y:S01]  /*9410*/  MOV R155, R56 ;  /* 0x00000038009b7202 */ /* 0x000fe20000000f00 */
[----:B------:R-:W-:Y:S01]  /*9420*/  FADD.FTZ R0, -R0, R107 ;  /* 0x0000006b00007221 */ /* 0x000fe20000010100 */
[----:B------:R-:W-:Y:S01]  /*9430*/  MOV R107, R7 ;  /* 0x00000007006b7202 */ /* 0x000fe20000000f00 */
[----:B------:R-:W-:Y:S02]  /*9440*/  FMUL.FTZ R7, R3, R111 ;  /* 0x0000006f03077220 */ /* 0x000fe40000410000 */
[----:B------:R-:W-:Y:S01]  /*9450*/  FMUL.FTZ R0, R0, c[0x0][0x2d0] ;  /* 0x0000b40000007a20 */ /* 0x000fe20000410000 */
[----:B------:R-:W2:Y:S01]  /*9460*/  LDSM.16.MT88.4 R108, [R202+0x1000] ;  /* 0x00100000ca6c783b */ /* 0x000ea20000004200 */
[----:B------:R-:W-:Y:S01]  /*9470*/  F2FP.PACK_AB R178, R107, R58 ;  /* 0x0000003a6bb2723e */ /* 0x000fe200000000ff */
[--C-:B------:R-:W-:Y:S02]  /*9480*/  FFMA.FTZ R56, R63, c[0x0][0x2d0], -R181.reuse ;  /* 0x0000b4003f387a23 */ /* 0x100fe400000108b5 */
[-C--:B-1----:R-:W-:Y:S01]  /*9490*/  HMMA.16816.F32 R4, R172, R20.reuse, R4 ;  /* 0x00000014ac04723c */ /* 0x082fe20000001804 */
[----:B------:R-:W1:Y:S04]  /*94a0*/  MUFU.EX2 R0, R0 ;  /* 0x0000000000007308 */ /* 0x000e680000000800 */
[C---:B------:R-:W-:Y:S02]  /*94b0*/  FMUL.FTZ R88, R2.reuse, R88 ;  /* 0x0000005802587220 */ /* 0x040fe40000410000 */
[----:B------:R-:W-:Y:S02]  /*94c0*/  FMUL.FTZ R89, R2, R89 ;  /* 0x0000005902597220 */ /* 0x000fe40000410000 */
[----:B------:R-:W-:Y:S02]  /*94d0*/  FMUL.FTZ R99, R3, R99 ;  /* 0x0000006303637220 */ /* 0x000fe40000410000 */
[----:B------:R3:W-:Y:S01]  /*94e0*/  MUFU.EX2 R149, R56 ;  /* 0x0000003800957308 */ /* 0x0007e20000000800 */
[--C-:B------:R-:W-:Y:S02]  /*94f0*/  FFMA.FTZ R144, R226, c[0x0][0x2d0], -R181.reuse ;  /* 0x0000b400e2907a23 */ /* 0x100fe400000108b5 */
[C---:B------:R-:W-:Y:S02]  /*9500*/  FMUL.FTZ R92, R2.reuse, R92 ;  /* 0x0000005c025c7220 */ /* 0x040fe40000410000 */
[----:B------:R-:W-:Y:S02]  /*9510*/  FMUL.FTZ R93, R2, R93 ;  /* 0x0000005d025d7220 */ /* 0x000fe40000410000 */
[C---:B-1----:R-:W-:Y:S02]  /*9520*/  FMUL.FTZ R10, R0.reuse, R114 ;  /* 0x00000072000a7220 */ /* 0x042fe40000410000 */
[C---:B------:R-:W-:Y:S02]  /*9530*/  FMUL.FTZ R11, R0.reuse, R115 ;  /* 0x00000073000b7220 */ /* 0x040fe40000410000 */
[----:B------:R-:W1:Y:S01]  /*9540*/  LDSM.16.MT88.4 R112, [R201+0x2000] ;  /* 0x00200000c970783b */ /* 0x000e620000004200 */
[C---:B------:R-:W-:Y:S02]  /*9550*/  FMUL.FTZ R14, R0.reuse, R118 ;  /* 0x00000076000e7220 */ /* 0x040fe40000410000 */
[C---:B------:R-:W-:Y:S02]  /*9560*/  FMUL.FTZ R15, R0.reuse, R119 ;  /* 0x00000077000f7220 */ /* 0x040fe40000410000 */
[C---:B------:R-:W-:Y:S04]  /*9570*/  HMMA.16816.F32 R8, R176.reuse, R20, R8 ;  /* 0x00000014b008723c */ /* 0x040fe80000001808 */
[----:B------:R-:W-:Y:S02]  /*9580*/  FMUL.FTZ R26, R0, R130 ;  /* 0x00000082001a7220 */ /* 0x000fe40000410000 */
[--C-:B------:R-:W-:Y:S02]  /*9590*/  FFMA.FTZ R130, R221, c[0x0][0x2d0], -R181.reuse ;  /* 0x0000b400dd827a23 */ /* 0x100fe400000108b5 */
[-C--:B------:R-:W-:Y:S04]  /*95a0*/  HMMA.16816.F32 R12, R176, R22.reuse, R12 ;  /* 0x00000016b00c723c */ /* 0x080fe8000000180c */
[----:B------:R-:W-:Y:S02]  /*95b0*/  FMUL.FTZ R20, R100, R124 ;  /* 0x0000007c64147220 */ /* 0x000fe40000410000 */
[--C-:B------:R-:W-:Y:S02]  /*95c0*/  FFMA.FTZ R124, R194, c[0x0][0x2d0], -R180.reuse ;  /* 0x0000b400c27c7a23 */ /* 0x100fe400000108b4 */
[C---:B------:R-:W-:Y:S01]  /*95d0*/  HMMA.16816.F32 R16, R172.reuse, R22, R16 ;  /* 0x00000016ac10723c */ /* 0x040fe20000001810 */
[----:B------:R-:W-:Y:S03]  /*95e0*/  MUFU.EX2 R194, R133 ;  /* 0x0000008500c27308 */ /* 0x000fe60000000800 */
[----:B------:R-:W-:Y:S02]  /*95f0*/  FMUL.FTZ R21, R100, R125 ;  /* 0x0000007d64157220 */ /* 0x000fe40000410000 */
[----:B------:R-:W-:Y:S02]  /*9600*/  FMUL.FTZ R27, R0, R131 ;  /* 0x00000083001b7220 */ /* 0x000fe40000410000 */
[C---:B------:R-:W-:Y:S03]  /*9610*/  FMUL.FTZ R22, R3.reuse, R126 ;  /* 0x0000007e03167220 */ /* 0x040fe60000410000 */
[----:B------:R-:W-:Y:S01]  /*9620*/  MUFU.EX2 R251, R124 ;  /* 0x0000007c00fb7308 */ /* 0x000fe20000000800 */
[----:B------:R-:W-:Y:S02]  /*9630*/  FMUL.FTZ R23, R3, R127 ;  /* 0x0000007f03177220 */ /* 0x000fe40000410000 */
[--C-:B------:R-:W-:Y:S02]  /*9640*/  FFMA.FTZ R126, R223, c[0x0][0x2d0], -R181.reuse ;  /* 0x0000b400df7e7a23 */ /* 0x100fe400000108b5 */
[--C-:B------:R-:W-:Y:S02]  /*9650*/  FFMA.FTZ R131, R198, c[0x0][0x2d0], -R180.reuse ;  /* 0x0000b400c6837a23 */ /* 0x100fe400000108b4 */
[--C-:B------:R-:W-:Y:S01]  /*9660*/  FFMA.FTZ R125, R195, c[0x0][0x2d0], -R180.reuse ;  /* 0x0000b400c37d7a23 */ /* 0x100fe200000108b4 */
[-C--:B------:R-:W-:Y:S02]  /*9670*/  HMMA.16816.F32 R20, R172, R36.reuse, R20 ;  /* 0x00000024ac14723c */ /* 0x080fe40000001814 */
[----:B------:R-:W-:Y:S01]  /*9680*/  MUFU.EX2 R223, R132 ;  /* 0x0000008400df7308 */ /* 0x000fe20000000800 */
[----:B------:R-:W-:Y:S02]  /*9690*/  FFMA.FTZ R127, R220, c[0x0][0x2d0], -R180 ;  /* 0x0000b400dc7f7a23 */ /* 0x000fe400000108b4 */
[C---:B------:R-:W-:Y:S01]  /*96a0*/  FMUL.FTZ R30, R0.reuse, R134 ;  /* 0x00000086001e7220 */ /* 0x040fe20000410000 */
[----:B------:R-:W-:Y:S01]  /*96b0*/  MOV R134, R31 ;  /* 0x0000001f00867202 */ /* 0x000fe20000000f00 */
[----:B------:R-:W-:Y:S01]  /*96c0*/  FMUL.FTZ R31, R0, R135 ;  /* 0x00000087001f7220 */ /* 0x000fe20000410000 */
[C---:B------:R-:W-:Y:S04]  /*96d0*/  HMMA.16816.F32 R24, R176.reuse, R36, R24 ;  /* 0x00000024b018723c */ /* 0x040fe80000001818 */
[----:B------:R-:W-:Y:S01]  /*96e0*/  MOV R135, R32 ;  /* 0x0000002000877202 */ /* 0x000fe20000000f00 */
[----:B------:R-:W-:Y:S01]  /*96f0*/  MUFU.EX2 R220, R130 ;  /* 0x0000008200dc7308 */ /* 0x000fe20000000800 */
[C---:B------:R-:W-:Y:S02]  /*9700*/  FMUL.FTZ R32, R100.reuse, R136 ;  /* 0x0000008864207220 */ /* 0x040fe40000410000 */
[-C--:B------:R-:W-:Y:S04]  /*9710*/  HMMA.16816.F32 R28, R176, R38.reuse, R28 ;  /* 0x00000026b01c723c */ /* 0x080fe8000000181c */
[C---:B------:R-:W-:Y:S02]  /*9720*/  FMUL.FTZ R36, R100.reuse, R140 ;  /* 0x0000008c64247220 */ /* 0x040fe40000410000 */
[----:B------:R-:W-:Y:S02]  /*9730*/  FMUL.FTZ R37, R100, R141 ;  /* 0x0000008d64257220 */ /* 0x000fe40000410000 */
[C---:B------:R-:W-:Y:S01]  /*9740*/  HMMA.16816.F32 R32, R172.reuse, R38, R32 ;  /* 0x00000026ac20723c */ /* 0x040fe20000001820 */
[----:B------:R-:W4:Y:S03]  /*9750*/  LDL.LU R141, [R1+0x28] ;  /* 0x00002800018d7983 */ /* 0x000f260000300800 */
[C---:B------:R-:W-:Y:S01]  /*9760*/  FMUL.FTZ R46, R0.reuse, R150 ;  /* 0x00000096002e7220 */ /* 0x040fe20000410000 */
[----:B------:R-:W5:Y:S01]  /*9770*/  LDL.LU R140, [R1+0x24] ;  /* 0x00002400018c7983 */ /* 0x000f620000300800 */
[----:B------:R1:W-:Y:S01]  /*9780*/  MUFU.EX2 R150, R48 ;  /* 0x0000003000967308 */ /* 0x0003e20000000800 */
[C---:B------:R-:W-:Y:S01]  /*9790*/  FMUL.FTZ R38, R3.reuse, R142 ;  /* 0x0000008e03267220 */ /* 0x040fe20000410000 */
[----:B------:R-:W-:Y:S01]  /*97a0*/  MOV R142, R250 ;  /* 0x000000fa008e7202 */ /* 0x000fe20000000f00 */
[----:B------:R-:W-:Y:S03]  /*97b0*/  FMUL.FTZ R39, R3, R143 ;  /* 0x0000008f03277220 */ /* 0x000fe60000410000 */
[----:B------:R-:W-:Y:S02]  /*97c0*/  FFMA.FTZ R136, R245, c[0x0][0x2d0], -R182 ;  /* 0x0000b400f5887a23 */ /* 0x000fe400000108b6 */
[C---:B------:R-:W-:Y:S02]  /*97d0*/  FMUL.FTZ R42, R0.reuse, R146 ;  /* 0x00000092002a7220 */ /* 0x040fe40000410000 */
[-C--:B------:R-:W-:Y:S01]  /*97e0*/  HMMA.16816.F32 R36, R172, R52.reuse, R36 ;  /* 0x00000034ac24723c */ /* 0x080fe20000001824 */
[----:B------:R2:W-:Y:S02]  /*97f0*/  MUFU.EX2 R146, R60 ;  /* 0x0000003c00927308 */ /* 0x0005e40000000800 */
[C---:B------:R-:W-:Y:S02]  /*9800*/  FMUL.FTZ R43, R0.reuse, R147 ;  /* 0x00000093002b7220 */ /* 0x040fe40000410000 */
[----:B------:R-:W-:Y:S01]  /*9810*/  FMUL.FTZ R47, R0, R151 ;  /* 0x00000097002f7220 */ /* 0x000fe20000410000 */
[----:B------:R-:W-:Y:S01]  /*9820*/  MOV R151, R105 ;  /* 0x0000006900977202 */ /* 0x000fe20000000f00 */
[--C-:B------:R-:W-:Y:S01]  /*9830*/  FFMA.FTZ R105, R183, c[0x0][0x2d0], -R181.reuse ;  /* 0x0000b400b7697a23 */ /* 0x100fe200000108b5 */
[----:B------:R-:W-:Y:S01]  /*9840*/  MOV R183, R248 ;  /* 0x000000f800b77202 */ /* 0x000fe20000000f00 */
[----:B---3--:R-:W-:Y:S01]  /*9850*/  FMUL.FTZ R56, R2, R160 ;  /* 0x000000a002387220 */ /* 0x008fe20000410000 */
[C---:B------:R-:W-:Y:S01]  /*9860*/  HMMA.16816.F32 R40, R176.reuse, R52, R40 ;  /* 0x00000034b028723c */ /* 0x040fe20000001828 */
[----:B------:R-:W-:Y:S03]  /*9870*/  MUFU.EX2 R250, R125 ;  /* 0x0000007d00fa7308 */ /* 0x000fe60000000800 */
[C---:B------:R-:W-:Y:S02]  /*9880*/  FMUL.FTZ R59, R0.reuse, R163 ;  /* 0x000000a3003b7220 */ /* 0x040fe40000410000 */
[----:B------:R-:W-:Y:S02]  /*9890*/  FMUL.FTZ R62, R0, R166 ;  /* 0x000000a6003e7220 */ /* 0x000fe40000410000 */
[-C--:B------:R-:W-:Y:S03]  /*98a0*/  HMMA.16816.F32 R44, R176, R54.reuse, R44 ;  /* 0x00000036b02c723c */ /* 0x080fe6000000182c */
[----:B------:R3:W-:Y:S01]  /*98b0*/  MUFU.EX2 R160, R105 ;  /* 0x0000006900a07308 */ /* 0x0007e20000000800 */
[C---:B-1----:R-:W-:Y:S01]  /*98c0*/  FMUL.FTZ R48, R100.reuse, R152 ;  /* 0x0000009864307220 */ /* 0x042fe20000410000 */
[----:B------:R-:W-:Y:S01]  /*98d0*/  MOV R152, R49 ;  /* 0x0000003100987202 */ /* 0x000fe20000000f00 */
[----:B------:R-:W-:Y:S01]  /*98e0*/  FMUL.FTZ R49, R100, R153 ;  /* 0x0000009964317220 */ /* 0x000fe20000410000 */
[----:B------:R-:W-:Y:S01]  /*98f0*/  MOV R153, R50 ;  /* 0x0000003200997202 */ /* 0x000fe20000000f00 */
[----:B------:R-:W-:Y:S01]  /*9900*/  FMUL.FTZ R50, R3, R154 ;  /* 0x0000009a03327220 */ /* 0x000fe20000410000 */
[----:B------:R-:W-:Y:S03]  /*9910*/  MOV R154, R58 ;  /* 0x0000003a009a7202 */ /* 0x000fe60000000f00 */
[--C-:B--2---:R-:W-:Y:S01]  /*9920*/  FFMA.FTZ R60, R66, c[0x0][0x2d0], -R180.reuse ;  /* 0x0000b400423c7a23 */ /* 0x104fe200000108b4 */
[----:B------:R-:W-:Y:S01]  /*9930*/  MUFU.EX2 R248, R126 ;  /* 0x0000007e00f87308 */ /* 0x000fe20000000800 */
[----:B------:R-:W-:Y:S01]  /*9940*/  FMUL.FTZ R53, R100, R157 ;  /* 0x0000009d64357220 */ /* 0x000fe20000410000 */
[C---:B------:R-:W-:Y:S04]  /*9950*/  HMMA.16816.F32 R48, R172.reuse, R54, R48 ;  /* 0x00000036ac30723c */ /* 0x040fe80000001830 */
[--C-:B------:R-:W-:Y:S02]  /*9960*/  FFMA.FTZ R52, R64, c[0x0][0x2d0], -R180.reuse ;  /* 0x0000b40040347a23 */ /* 0x100fe400000108b4 */
[--C-:B------:R-:W-:Y:S02]  /*9970*/  FFMA.FTZ R64, R67, c[0x0][0x2d0], -R180.reuse ;  /* 0x0000b40043407a23 */ /* 0x100fe400000108b4 */
[C---:B------:R-:W-:Y:S01]  /*9980*/  FMUL.FTZ R55, R3.reuse, R159 ;  /* 0x0000009f03377220 */ /* 0x040fe20000410000 */
[----:B------:R1:W-:Y:S03]  /*9990*/  MUFU.EX2 R145, R52 ;  /* 0x0000003400917308 */ /* 0x0003e60000000800 */
[--C-:B---3--:R-:W-:Y:S02]  /*99a0*/  FFMA.FTZ R105, R184, c[0x0][0x2d0], -R181.reuse ;  /* 0x0000b400b8697a23 */ /* 0x108fe400000108b5 */
[C---:B------:R-:W-:Y:S02]  /*99b0*/  FMUL.FTZ R54, R3.reuse, R158 ;  /* 0x0000009e03367220 */ /* 0x040fe40000410000 */
[C---:B------:R-:W-:Y:S02]  /*99c0*/  FMUL.FTZ R58, R0.reuse, R162 ;  /* 0x000000a2003a7220 */ /* 0x040fe40000410000 */
[C---:B------:R-:W-:Y:S01]  /*99d0*/  FMUL.FTZ R63, R0.reuse, R167 ;  /* 0x000000a7003f7220 */ /* 0x040fe20000410000 */
[----:B------:R2:W3:Y:S01]  /*99e0*/  MUFU.EX2 R159, R60 ;  /* 0x0000003c009f7308 */ /* 0x0004e20000000800 */
[C---:B------:R-:W-:Y:S01]  /*99f0*/  FMUL.FTZ R67, R3.reuse, R171 ;  /* 0x000000ab03437220 */ /* 0x040fe20000410000 */
[----:B------:R-:W-:Y:S01]  /*9a00*/  MOV R167, R116 ;  /* 0x0000007400a77202 */ /* 0x000fe20000000f00 */
[----:B------:R-:W-:Y:S01]  /*9a10*/  FMUL.FTZ R66, R3, R170 ;  /* 0x000000aa03427220 */ /* 0x000fe20000410000 */
[----:B------:R-:W5:Y:S01]  /*9a20*/  LDL.LU R171, [R1+0x2c] ;  /* 0x00002c0001ab7983 */ /* 0x000f620000300800 */
[C---:B------:R-:W-:Y:S01]  /*9a30*/  FMUL.FTZ R74, R0.reuse, R74 ;  /* 0x0000004a004a7220 */ /* 0x040fe20000410000 */
[----:B------:R-:W-:Y:S01]  /*9a40*/  MOV R170, R249 ;  /* 0x000000f900aa7202 */ /* 0x000fe20000000f00 */
[C---:B------:R-:W-:Y:S01]  /*9a50*/  FMUL.FTZ R75, R0.reuse, R75 ;  /* 0x0000004b004b7220 */ /* 0x040fe20000410000 */
[----:B------:R-:W5:Y:S01]  /*9a60*/  LDL.LU R184, [R1+0x20] ;  /* 0x0000200001b87983 */ /* 0x000f620000300800 */
[C---:B------:R-:W-:Y:S01]  /*9a70*/  FMUL.FTZ R78, R0.reuse, R78 ;  /* 0x0000004e004e7220 */ /* 0x040fe20000410000 */
[----:B------:R3:W-:Y:S01]  /*9a80*/  MUFU.EX2 R163, R64 ;  /* 0x0000004000a37308 */ /* 0x0007e20000000800 */
[C---:B------:R-:W-:Y:S02]  /*9a90*/  FMUL.FTZ R79, R0.reuse, R79 ;  /* 0x0000004f004f7220 */ /* 0x040fe40000410000 */
[----:B------:R-:W-:Y:S02]  /*9aa0*/  FMUL.FTZ R90, R0, R90 ;  /* 0x0000005a005a7220 */ /* 0x000fe40000410000 */
[----:B-1----:R-:W-:Y:S01]  /*9ab0*/  FMUL.FTZ R52, R100, R156 ;  /* 0x0000009c64347220 */ /* 0x002fe20000410000 */
[----:B------:R-:W-:Y:S01]  /*9ac0*/  MOV R156, R107 ;  /* 0x0000006b009c7202 */ /* 0x000fe20000000f00 */
[C---:B------:R-:W-:Y:S02]  /*9ad0*/  FMUL.FTZ R91, R0.reuse, R91 ;  /* 0x0000005b005b7220 */ /* 0x040fe40000410000 */
[C---:B------:R-:W-:Y:S01]  /*9ae0*/  FMUL.FTZ R94, R0.reuse, R94 ;  /* 0x0000005e005e7220 */ /* 0x040fe20000410000 */
[----:B------:R1:W-:Y:S01]  /*9af0*/  MUFU.EX2 R249, R127 ;  /* 0x0000007f00f97308 */ /* 0x0003e20000000800 */
[----:B------:R-:W-:Y:S01]  /*9b00*/  FMUL.FTZ R95, R0, R95 ;  /* 0x0000005f005f7220 */ /* 0x000fe20000410000 */
[-C--:B------:R-:W-:Y:S03]  /*9b10*/  HMMA.16816.F32 R52, R172, R108.reuse, R52 ;  /* 0x0000006cac34723c */ /* 0x080fe60000001834 */
[----:B--2---:R-:W-:Y:S02]  /*9b20*/  FMUL.FTZ R60, R2, R164 ;  /* 0x000000a4023c7220 */ /* 0x004fe40000410000 */
[----:B------:R-:W-:Y:S02]  /*9b30*/  FFMA.FTZ R107, R224, c[0x0][0x2d0], -R181 ;  /* 0x0000b400e06b7a23 */ /* 0x000fe400000108b5 */
[--C-:B------:R-:W-:Y:S01]  /*9b40*/  FFMA.FTZ R143, R197, c[0x0][0x2d0], -R180.reuse ;  /* 0x0000b400c58f7a23 */ /* 0x100fe200000108b4 */
[C---:B------:R-:W-:Y:S01]  /*9b50*/  HMMA.16816.F32 R56, R176.reuse, R108, R56 ;  /* 0x0000006cb038723c */ /* 0x040fe20000001838 */
[----:B------:R2:W-:Y:S03]  /*9b60*/  MUFU.EX2 R164, R105 ;  /* 0x0000006900a47308 */ /* 0x0005e60000000800 */
[----:B------:R-:W-:Y:S02]  /*9b70*/  FFMA.FTZ R180, R196, c[0x0][0x2d0], -R180 ;  /* 0x0000b400c4b47a23 */ /* 0x000fe400000108b4 */
[----:B---3--:R-:W-:Y:S01]  /*9b80*/  FMUL.FTZ R64, R100, R168 ;  /* 0x000000a864407220 */ /* 0x008fe20000410000 */
[----:B------:R-:W-:Y:S01]  /*9b90*/  MOV R168, R117 ;  /* 0x0000007500a87202 */ /* 0x000fe20000000f00 */
[-C--:B------:R-:W-:Y:S03]  /*9ba0*/  HMMA.16816.F32 R60, R176, R110.reuse, R60 ;  /* 0x0000006eb03c723c */ /* 0x080fe6000000183c */
[----:B------:R-:W-:Y:S01]  /*9bb0*/  MUFU.EX2 R224, R131 ;  /* 0x0000008300e07308 */ /* 0x000fe20000000800 */
[----:B-1----:R-:W-:Y:S04]  /*9bc0*/  LDSM.16.MT88.4 R124, [R202+0x800] ;  /* 0x00080000ca7c783b */ /* 0x002fe80000004200 */
[C---:B------:R-:W-:Y:S05]  /*9bd0*/  HMMA.16816.F32 R64, R172.reuse, R110, R64 ;  /* 0x0000006eac40723c */ /* 0x040fea0000001840 */
[----:B------:R1:W-:Y:S01]  /*9be0*/  MUFU.EX2 R226, R107 ;  /* 0x0000006b00e27308 */ /* 0x0003e20000000800 */
[----:B------:R-:W3:Y:S02]  /*9bf0*/  LDSM.16.MT88.4 R108, [R202+0x2000] ;  /* 0x00200000ca6c783b */ /* 0x000ee40000004200 */
[-C--:B------:R-:W-:Y:S04]  /*9c00*/  HMMA.16816.F32 R68, R172, R112.reuse, R68 ;  /* 0x00000070ac44723c */ /* 0x080fe80000001844 */
[--C-:B--2---:R-:W-:Y:S01]  /*9c10*/  FFMA.FTZ R105, R185, c[0x0][0x2d0], -R182.reuse ;  /* 0x0000b400b9697a23 */ /* 0x104fe200000108b6 */
[----:B------:R-:W-:Y:S02]  /*9c20*/  MOV R185, R247 ;  /* 0x000000f700b97202 */ /* 0x000fe40000000f00 */
[----:B------:R-:W-:Y:S01]  /*9c30*/  MUFU.EX2 R193, R143 ;  /* 0x0000008f00c17308 */ /* 0x000fe20000000800 */
[C---:B------:R-:W-:Y:S08]  /*9c40*/  HMMA.16816.F32 R72, R176.reuse, R112, R72 ;  /* 0x00000070b048723c */ /* 0x040ff00000001848 */
[-C--:B------:R-:W-:Y:S01]  /*9c50*/  HMMA.16816.F32 R76, R176, R114.reuse, R76 ;  /* 0x00000072b04c723c */ /* 0x080fe2000000184c */
[----:B------:R2:W2:Y:S03]  /*9c60*/  MUFU.EX2 R148, R105 ;  /* 0x0000006900947308 */ /* 0x0004a60000000800 */
[--C-:B-1----:R-:W-:Y:S01]  /*9c70*/  FFMA.FTZ R107, R246, c[0x0][0x2d0], -R182.reuse ;  /* 0x0000b400f66b7a23 */ /* 0x102fe200000108b6 */
[----:B------:R-:W-:Y:S03]  /*9c80*/  MOV R246, R159 ;  /* 0x0000009f00f67202 */ /* 0x000fe60000000f00 */
[C---:B------:R-:W-:Y:S01]  /*9c90*/  HMMA.16816.F32 R80, R172.reuse, R114, R80 ;  /* 0x00000072ac50723c */ /* 0x040fe20000001850 */
[----:B------:R-:W1:Y:S07]  /*9ca0*/  LDSM.16.MT88.4 R112, [R201+0x400] ;  /* 0x00040000c970783b */ /* 0x000e6e0000004200 */
[-C--:B---3--:R-:W-:Y:S04]  /*9cb0*/  HMMA.16816.F32 R84, R172, R108.reuse, R84 ;  /* 0x0000006cac54723c */ /* 0x088fe80000001854 */
[--C-:B--2---:R-:W-:Y:S01]  /*9cc0*/  FFMA.FTZ R105, R186, c[0x0][0x2d0], -R182.reuse ;  /* 0x0000b400ba697a23 */ /* 0x104fe200000108b6 */
[----:B------:R-:W-:Y:S03]  /*9cd0*/  MOV R238, R148 ;  /* 0x0000009400ee7202 */ /* 0x000fe60000000f00 */
[----:B------:R2:W3:Y:S01]  /*9ce0*/  MUFU.EX2 R157, R105 ;  /* 0x00000069009d7308 */ /* 0x0004e20000000800 */
[C---:B------:R-:W-:Y:S07]  /*9cf0*/  HMMA.16816.F32 R88, R176.reuse, R108, R88 ;  /* 0x0000006cb058723c */ /* 0x040fee0000001858 */
[----:B------:R-:W-:Y:S01]  /*9d00*/  F2FP.PACK_AB R108, R145, R150 ;  /* 0x00000096916c723e */ /* 0x000fe200000000ff */
[-C--:B------:R-:W-:Y:S04]  /*9d10*/  HMMA.16816.F32 R92, R176, R110.reuse, R92 ;  /* 0x0000006eb05c723c */ /* 0x080fe8000000185c */
[----:B------:R-:W-:Y:S03]  /*9d20*/  F2FP.PACK_AB R109, R146, R149 ;  /* 0x00000095926d723e */ /* 0x000fe600000000ff */
[----:B------:R-:W-:Y:S01]  /*9d30*/  MOV R178, R155 ;  /* 0x0000009b00b27202 */ /* 0x000fe20000000f00 */
[----:B------:R-:W-:Y:S04]  /*9d40*/  HMMA.16816.F32 R96, R172, R110, R96 ;  /* 0x0000006eac60723c */ /* 0x000fe80000001860 */
[----:B------:R-:W-:Y:S02]  /*9d50*/  MOV R179, R168 ;  /* 0x000000a800b37202 */ /* 0x000fe40000000f00 */
[----:B------:R-:W-:Y:S01]  /*9d60*/  MOV R168, R154 ;  /* 0x0000009a00a87202 */ /* 0x000fe20000000f00 */
[--C-:B--2---:R-:W-:Y:S01]  /*9d70*/  FFMA.FTZ R105, R187, c[0x0][0x2d0], -R182.reuse ;  /* 0x0000b400bb697a23 */ /* 0x104fe200000108b6 */
[----:B------:R-:W-:Y:S01]  /*9d80*/  F2FP.PACK_AB R110, R163, R159 ;  /* 0x0000009fa36e723e */ /* 0x000fe200000000ff */
[----:B------:R-:W-:Y:S03]  /*9d90*/  MUFU.EX2 R187, R137 ;  /* 0x0000008900bb7308 */ /* 0x000fe60000000800 */
[----:B------:R-:W-:Y:S02]  /*9da0*/  F2FP.PACK_AB R111, R164, R160 ;  /* 0x000000a0a46f723e */ /* 0x000fe400000000ff */
[----:B---3--:R-:W-:Y:S02]  /*9db0*/  F2FP.PACK_AB R116, R157, R148 ;  /* 0x000000949d74723e */ /* 0x008fe400000000ff */
[----:B------:R-:W-:Y:S02]  /*9dc0*/  F2FP.PACK_AB R172, R224, R223 ;  /* 0x000000dfe0ac723e */ /* 0x000fe400000000ff */
[----:B------:R-:W-:Y:S01]  /*9dd0*/  F2FP.PACK_AB R173, R194, R220 ;  /* 0x000000dcc2ad723e */ /* 0x000fe200000000ff */
[-C--:B-1----:R-:W-:Y:S01]  /*9de0*/  HMMA.16816.F32 R4, R108, R112.reuse, R4 ;  /* 0x000000706c04723c */ /* 0x082fe20000001804 */
[----:B------:R1:W-:Y:S04]  /*9df0*/  MUFU.EX2 R161, R105 ;  /* 0x0000006900a17308 */ /* 0x0003e80000000800 */
[----:B------:R-:W-:Y:S01]  /*9e00*/  MOV R244, R157 ;  /* 0x0000009d00f47202 */ /* 0x000fe20000000f00 */
[----:B-1----:R-:W-:Y:S05]  /*9e10*/  FFMA.FTZ R105, R188, c[0x0][0x2d0], -R182 ;  /* 0x0000b400bc697a23 */ /* 0x002fea00000108b6 */
[----:B------:R-:W-:Y:S10]  /*9e20*/  MUFU.EX2 R188, R136 ;  /* 0x0000008800bc7308 */ /* 0x000ff40000000800 */
[----:B------:R1:W2:Y:S02]  /*9e30*/  MUFU.EX2 R165, R105 ;  /* 0x0000006900a57308 */ /* 0x0002a40000000800 */
[--C-:B-1----:R-:W-:Y:S01]  /*9e40*/  FFMA.FTZ R105, R189, c[0x0][0x2d0], -R106.reuse ;  /* 0x0000b400bd697a23 */ /* 0x102fe2000001086a */
[----:B--2---:R-:W-:Y:S07]  /*9e50*/  F2FP.PACK_AB R118, R165, R161 ;  /* 0x000000a1a576723e */ /* 0x004fee00000000ff */
[----:B------:R-:W1:Y:S10]  /*9e60*/  MUFU.EX2 R189, R107 ;  /* 0x0000006b00bd7308 */ /* 0x000e740000000800 */
[----:B------:R2:W3:Y:S01]  /*9e70*/  MUFU.EX2 R147, R105 ;  /* 0x0000006900937308 */ /* 0x0004e20000000800 */
[----:B-1----:R-:W-:Y:S01]  /*9e80*/  F2FP.PACK_AB R176, R188, R189 ;  /* 0x000000bdbcb0723e */ /* 0x002fe200000000ff */
[----:B--2---:R-:W-:Y:S01]  /*9e90*/  FFMA.FTZ R105, R190, c[0x0][0x2d0], -R106 ;  /* 0x0000b400be697a23 */ /* 0x004fe2000001086a */
[----:B---3--:R-:W-:Y:S01]  /*9ea0*/  MOV R241, R147 ;  /* 0x0000009300f17202 */ /* 0x008fe20000000f00 */
[----:B----4-:R-:W-:Y:S01]  /*9eb0*/  FFMA.FTZ R141, R2, R141, R170 ;  /* 0x0000008d028d7223 */ /* 0x010fe200000100aa */
[----:B------:R-:W-:Y:S05]  /*9ec0*/  MOV R170, R152 ;  /* 0x0000009800aa7202 */ /* 0x000fea0000000f00 */
[----:B------:R1:W2:Y:S01]  /*9ed0*/  MUFU.EX2 R158, R105 ;  /* 0x00000069009e7308 */ /* 0x0002a20000000800 */
[----:B------:R-:W-:Y:S01]  /*9ee0*/  MOV R152, R135 ;  /* 0x0000008700987202 */ /* 0x000fe20000000f00 */
[----:B-----5:R-:W-:Y:S01]  /*9ef0*/  FFMA.FTZ R140, R0, R140, R252 ;  /* 0x0000008c008c7223 */ /* 0x020fe200000100fc */
[----:B------:R-:W-:Y:S01]  /*9f00*/  MOV R252, R151 ;  /* 0x0000009700fc7202 */ /* 0x000fe20000000f00 */
[--C-:B-1----:R-:W-:Y:S01]  /*9f10*/  FFMA.FTZ R105, R191, c[0x0][0x2d0], -R106.reuse ;  /* 0x0000b400bf697a23 */ /* 0x102fe2000001086a */
[----:B--2---:R-:W-:Y:S05]  /*9f20*/  F2FP.PACK_AB R117, R158, R147 ;  /* 0x000000939e75723e */ /* 0x004fea00000000ff */
[----:B------:R-:W-:Y:S01]  /*9f30*/  MUFU.EX2 R191, R144 ;  /* 0x0000009000bf7308 */ /* 0x000fe20000000800 */
[----:B------:R-:W-:Y:S09]  /*9f40*/  MOV R245, R158 ;  /* 0x0000009e00f57202 */ /* 0x000ff20000000f00 */
[----:B------:R1:W-:Y:S02]  /*9f50*/  MUFU.EX2 R162, R105 ;  /* 0x0000006900a27308 */ /* 0x0003e40000000800 */
[----:B-1----:R-:W-:Y:S08]  /*9f60*/  FFMA.FTZ R105, R192, c[0x0][0x2d0], -R106 ;  /* 0x0000b400c0697a23 */ /* 0x002ff0000001086a */
[----:B------:R-:W1:Y:S01]  /*9f70*/  MUFU.EX2 R192, R180 ;  /* 0x000000b400c07308 */ /* 0x000e620000000800 */
[----:B------:R-:W-:Y:S09]  /*9f80*/  FFMA.FTZ R3, R3, R171, R183 ;  /* 0x000000ab03037223 */ /* 0x000ff200000100b7 */
[----:B------:R2:W3:Y:S01]  /*9f90*/  MUFU.EX2 R166, R105 ;  /* 0x0000006900a67308 */ /* 0x0004e20000000800 */
[----:B------:R-:W-:Y:S01]  /*9fa0*/  FADD.FTZ R2, R169, R3 ;  /* 0x00000003a9027221 */ /* 0x000fe20000010000 */
[----:B------:R-:W-:Y:S01]  /*9fb0*/  MOV R169, R153 ;  /* 0x0000009900a97202 */ /* 0x000fe20000000f00 */
[----:B------:R-:W-:Y:S01]  /*9fc0*/  FFMA.FTZ R100, R100, R184, R185 ;  /* 0x000000b864647223 */ /* 0x000fe200000100b9 */
[----:B------:R-:W-:Y:S02]  /*9fd0*/  MOV R153, R134 ;  /* 0x0000008600997202 */ /* 0x000fe40000000f00 */
[----:B------:R-:W-:Y:S01]  /*9fe0*/  LDSM.16.MT88.4 R132, [R201+0x2800] ;  /* 0x00280000c984783b */ /* 0x000fe20000004200 */
[----:B------:R-:W-:Y:S02]  /*9ff0*/  FADD.FTZ R2, R169, R2 ;  /* 0x00000002a9027221 */ /* 0x000fe40000010000 */
[----:B------:R-:W-:Y:S01]  /*a000*/  FADD.FTZ R0, R153, R141 ;  /* 0x0000008d99007221 */ /* 0x000fe20000010000 */
[----:B------:R-:W-:Y:S01]  /*a010*/  MUFU.EX2 R185, R138 ;  /* 0x0000008a00b97308 */ /* 0x000fe20000000800 */
[----:B------:R-:W-:Y:S02]  /*a020*/  FADD.FTZ R142, R142, R100 ;  /* 0x000000648e8e7221 */ /* 0x000fe40000010000 */
[----:B------:R-:W-:Y:S01]  /*a030*/  FADD.FTZ R100, R152, R140 ;  /* 0x0000008c98647221 */ /* 0x000fe20000010000 */
[----:B-1----:R-:W-:Y:S01]  /*a040*/  F2FP.PACK_AB R174, R192, R193 ;  /* 0x000000c1c0ae723e */ /* 0x002fe200000000ff */
[----:B------:R-:W-:Y:S01]  /*a050*/  LDSM.16.MT88.4 R152, [R201+0x1c00] ;  /* 0x001c0000c998783b */ /* 0x000fe20000004200 */
[----:B------:R-:W-:Y:S04]  /*a060*/  FADD.FTZ R3, R170, R142 ;  /* 0x0000008eaa037221 */ /* 0x000fe80000010000 */
[----:B------:R1:W4:Y:S01]  /*a070*/  MUFU.EX2 R184, R139 ;  /* 0x0000008b00b87308 */ /* 0x0003220000000800 */
[----:B------:R-:W-:Y:S02]  /*a080*/  FADD.FTZ R3, R179, R3 ;  /* 0x00000003b3037221 */ /* 0x000fe40000010000 */
[--C-:B--2---:R-:W-:Y:S01]  /*a090*/  FFMA.FTZ R105, R225, c[0x0][0x2d0], -R181.reuse ;  /* 0x0000b400e1697a23 */ /* 0x104fe200000108b5 */
[----:B---3--:R-:W-:Y:S01]  /*a0a0*/  F2FP.PACK_AB R119, R166, R162 ;  /* 0x000000a2a677723e */ /* 0x008fe200000000ff */
[----:B------:R-:W-:Y:S05]  /*a0b0*/  FFMA.FTZ R181, R219, c[0x0][0x2d0], -R181 ;  /* 0x0000b400dbb57a23 */ /* 0x000fea00000108b5 */
[----:B------:R2:W-:Y:S01]  /*a0c0*/  MUFU.EX2 R247, R105 ;  /* 0x0000006900f77308 */ /* 0x0005e20000000800 */
[C---:B------:R-:W-:Y:S08]  /*a0d0*/  HMMA.16816.F32 R8, R116.reuse, R112, R8 ;  /* 0x000000707408723c */ /* 0x040ff00000001808 */
[-C--:B------:R-:W-:Y:S01]  /*a0e0*/  HMMA.16816.F32 R12, R116, R114.reuse, R12 ;  /* 0x00000072740c723c */ /* 0x080fe2000000180c */
[----:B------:R3:W-:Y:S01]  /*a0f0*/  MUFU.EX2 R225, R128 ;  /* 0x0000008000e17308 */ /* 0x0007e20000000800 */
[----:B-1----:R-:W-:Y:S02]  /*a100*/  LDSM.16.MT88.4 R136, [R202+0xc00] ;  /* 0x000c0000ca88783b */ /* 0x002fe40000004200 */
[----:B----4-:R-:W-:Y:S04]  /*a110*/  F2FP.PACK_AB R177, R184, R185 ;  /* 0x000000b9b8b1723e */ /* 0x010fe800000000ff */
[C---:B------:R-:W-:Y:S03]  /*a120*/  HMMA.16816.F32 R16, R108.reuse, R114, R16 ;  /* 0x000000726c10723c */ /* 0x040fe60000001810 */
[----:B------:R-:W1:Y:S01]  /*a130*/  MUFU.EX2 R190, R181 ;  /* 0x000000b500be7308 */ /* 0x000e620000000800 */
[----:B------:R-:W4:Y:S01]  /*a140*/  LDSM.16.MT88.4 R112, [R201+0x1400] ;  /* 0x00140000c970783b */ /* 0x000f220000004200 */
[--C-:B--2---:R-:W-:Y:S01]  /*a150*/  FFMA.FTZ R105, R234, c[0x0][0x2d0], -R182.reuse ;  /* 0x0000b400ea697a23 */ /* 0x104fe200000108b6 */
[----:B------:R-:W-:Y:S02]  /*a160*/  MOV R234, R166 ;  /* 0x000000a600ea7202 */ /* 0x000fe40000000f00 */
[-C--:B------:R-:W-:Y:S05]  /*a170*/  HMMA.16816.F32 R20, R108, R120.reuse, R20 ;  /* 0x000000786c14723c */ /* 0x080fea0000001814 */
[----:B------:R2:W-:Y:S03]  /*a180*/  MUFU.EX2 R199, R105 ;  /* 0x0000006900c77308 */ /* 0x0005e60000000800 */
[C---:B------:R-:W-:Y:S01]  /*a190*/  HMMA.16816.F32 R24, R116.reuse, R120, R24 ;  /* 0x000000787418723c */ /* 0x040fe20000001818 */
[----:B---3--:R-:W-:Y:S07]  /*a1a0*/  LDSM.16.MT88.4 R128, [R201+0x1800] ;  /* 0x00180000c980783b */ /* 0x008fee0000004200 */
[-C--:B------:R-:W-:Y:S04]  /*a1b0*/  HMMA.16816.F32 R28, R116, R122.reuse, R28 ;  /* 0x0000007a741c723c */ /* 0x080fe8000000181c */
[----:B-1----:R-:W-:Y:S04]  /*a1c0*/  F2FP.PACK_AB R175, R190, R191 ;  /* 0x000000bfbeaf723e */ /* 0x002fe800000000ff */
[C---:B------:R-:W-:Y:S01]  /*a1d0*/  HMMA.16816.F32 R32, R108.reuse, R122, R32 ;  /* 0x0000007a6c20723c */ /* 0x040fe20000001820 */
[----:B------:R-:W1:Y:S03]  /*a1e0*/  LDSM.16.MT88.4 R120, [R202+0x1400] ;  /* 0x00140000ca78783b */ /* 0x000e660000004200 */
[--C-:B--2---:R-:W-:Y:S01]  /*a1f0*/  FFMA.FTZ R105, R233, c[0x0][0x2d0], -R182.reuse ;  /* 0x0000b400e9697a23 */ /* 0x104fe200000108b6 */
[----:B------:R-:W-:Y:S03]  /*a200*/  MOV R233, R165 ;  /* 0x000000a500e97202 */ /* 0x000fe60000000f00 */
[----:B------:R2:W3:Y:S01]  /*a210*/  MUFU.EX2 R219, R105 ;  /* 0x0000006900db7308 */ /* 0x0004e20000000800 */
[-C--:B----4-:R-:W-:Y:S08]  /*a220*/  HMMA.16816.F32 R36, R108, R112.reuse, R36 ;  /* 0x000000706c24723c */ /* 0x090ff00000001824 */
[C---:B------:R-:W-:Y:S08]  /*a230*/  HMMA.16816.F32 R40, R116.reuse, R112, R40 ;  /* 0x000000707428723c */ /* 0x040ff00000001828 */
[-C--:B------:R-:W-:Y:S04]  /*a240*/  HMMA.16816.F32 R44, R116, R114.reuse, R44 ;  /* 0x00000072742c723c */ /* 0x080fe8000000182c */
[--C-:B--2---:R-:W-:Y:S01]  /*a250*/  FFMA.FTZ R105, R232, c[0x0][0x2d0], -R182.reuse ;  /* 0x0000b400e8697a23 */ /* 0x104fe200000108b6 */
[----:B------:R-:W-:Y:S03]  /*a260*/  MOV R232, R164 ;  /* 0x000000a400e87202 */ /* 0x000fe60000000f00 */
[C---:B------:R-:W-:Y:S01]  /*a270*/  HMMA.16816.F32 R48, R108.reuse, R114, R48 ;  /* 0x000000726c30723c */ /* 0x040fe20000001830 */
[----:B------:R2:W-:Y:S01]  /*a280*/  MUFU.EX2 R221, R105 ;  /* 0x0000006900dd7308 */ /* 0x0005e20000000800 */
[----:B------:R-:W4:Y:S06]  /*a290*/  LDSM.16.MT88.4 R112, [R201+0x2400] ;  /* 0x00240000c970783b */ /* 0x000f2c0000004200 */
[-C--:B-1----:R-:W-:Y:S08]  /*a2a0*/  HMMA.16816.F32 R52, R108, R120.reuse, R52 ;  /* 0x000000786c34723c */ /* 0x082ff00000001834 */
[C---:B------:R-:W-:Y:S08]  /*a2b0*/  HMMA.16816.F32 R56, R116.reuse, R120, R56 ;  /* 0x000000787438723c */ /* 0x040ff00000001838 */
[-C--:B------:R-:W-:Y:S04]  /*a2c0*/  HMMA.16816.F32 R60, R116, R122.reuse, R60 ;  /* 0x0000007a743c723c */ /* 0x080fe8000000183c */
[--C-:B--2---:R-:W-:Y:S01]  /*a2d0*/  FFMA.FTZ R105, R231, c[0x0][0x2d0], -R182.reuse ;  /* 0x0000b400e7697a23 */ /* 0x104fe200000108b6 */
[----:B------:R-:W-:Y:S01]  /*a2e0*/  MOV R231, R163 ;  /* 0x000000a300e77202 */ /* 0x000fe20000000f00 */
[----:B------:R-:W-:Y:S01]  /*a2f0*/  FFMA.FTZ R182, R243, c[0x0][0x2d0], -R182 ;  /* 0x0000b400f3b67a23 */ /* 0x000fe200000108b6 */
[----:B------:R-:W-:Y:S01]  /*a300*/  MOV R243, R145 ;  /* 0x0000009100f37202 */ /* 0x000fe20000000f00 */
[C---:B------:R-:W-:Y:S01]  /*a310*/  HMMA.16816.F32 R64, R108.reuse, R122, R64 ;  /* 0x0000007a6c40723c */ /* 0x040fe20000001840 */
[----:B------:R1:W2:Y:S01]  /*a320*/  MUFU.EX2 R222, R105 ;  /* 0x0000006900de7308 */ /* 0x0002a20000000800 */
[----:B------:R-:W5:Y:S06]  /*a330*/  LDSM.16.MT88.4 R120, [R202+0x2400] ;  /* 0x00240000ca78783b */ /* 0x000f6c0000004200 */
[-C--:B----4-:R-:W-:Y:S03]  /*a340*/  HMMA.16816.F32 R68, R108, R112.reuse, R68 ;  /* 0x000000706c44723c */ /* 0x090fe60000001844 */
[----:B------:R4:W-:Y:S05]  /*a350*/  MUFU.EX2 R186, R182 ;  /* 0x000000b600ba7308 */ /* 0x0009ea0000000800 */
[C---:B------:R-:W-:Y:S04]  /*a360*/  HMMA.16816.F32 R72, R116.reuse, R112, R72 ;  /* 0x000000707448723c */ /* 0x040fe80000001848 */
[--C-:B-1----:R-:W-:Y:S04]  /*a370*/  FFMA.FTZ R105, R236, c[0x0][0x2d0], -R106.reuse ;  /* 0x0000b400ec697a23 */ /* 0x102fe8000001086a */
[-C--:B------:R-:W-:Y:S01]  /*a380*/  HMMA.16816.F32 R76, R116, R114.reuse, R76 ;  /* 0x00000072744c723c */ /* 0x080fe2000000184c */
[----:B------:R1:W-:Y:S03]  /*a390*/  MUFU.EX2 R198, R105 ;  /* 0x0000006900c67308 */ /* 0x0003e60000000800 */
[----:B------:R-:W-:Y:S04]  /*a3a0*/  MOV R236, R162 ;  /* 0x000000a200ec7202 */ /* 0x000fe80000000f00 */
[C---:B------:R-:W-:Y:S01]  /*a3b0*/  HMMA.16816.F32 R80, R108.reuse, R114, R80 ;  /* 0x000000726c50723c */ /* 0x040fe20000001850 */
[----:B------:R-:W2:Y:S07]  /*a3c0*/  LDSM.16.MT88.4 R112, [R201+0x800] ;  /* 0x00080000c970783b */ /* 0x000eae0000004200 */
[-C--:B-----5:R-:W-:Y:S01]  /*a3d0*/  HMMA.16816.F32 R84, R108, R120.reuse, R84 ;  /* 0x000000786c54723c */ /* 0x0a0fe20000001854 */
[----:B----4-:R-:W-:Y:S07]  /*a3e0*/  LDSM.16.MT88.4 R180, [R201+0x2c00] ;  /* 0x002c0000c9b4783b */ /* 0x010fee0000004200 */
[C---:B------:R-:W-:Y:S04]  /*a3f0*/  HMMA.16816.F32 R88, R116.reuse, R120, R88 ;  /* 0x000000787458723c */ /* 0x040fe80000001858 */
[--C-:B-1----:R-:W-:Y:S01]  /*a400*/  FFMA.FTZ R105, R237, c[0x0][0x2d0], -R106.reuse ;  /* 0x0000b400ed697a23 */ /* 0x102fe2000001086a */
[----:B------:R-:W-:Y:S03]  /*a410*/  MOV R237, R161 ;  /* 0x000000a100ed7202 */ /* 0x000fe60000000f00 */
[-C--:B------:R-:W-:Y:S01]  /*a420*/  HMMA.16816.F32 R92, R116, R122.reuse, R92 ;  /* 0x0000007a745c723c */ /* 0x080fe2000000185c */
[----:B------:R1:W4:Y:S06]  /*a430*/  MUFU.EX2 R196, R105 ;  /* 0x0000006900c47308 */ /* 0x00032c0000000800 */
[----:B---3--:R-:W-:Y:S01]  /*a440*/  F2FP.PACK_AB R116, R219, R199 ;  /* 0x000000c7db74723e */ /* 0x008fe200000000ff */
[----:B------:R-:W-:Y:S01]  /*a450*/  HMMA.16816.F32 R96, R108, R122, R96 ;  /* 0x0000007a6c60723c */ /* 0x000fe20000001860 */
[----:B------:R-:W3:Y:S03]  /*a460*/  LDSM.16.MT88.4 R120, [R202+0x1800] ;  /* 0x00180000ca78783b */ /* 0x000ee60000004200 */
[----:B--2---:R-:W-:Y:S03]  /*a470*/  F2FP.PACK_AB R118, R222, R221 ;  /* 0x000000ddde76723e */ /* 0x004fe600000000ff */
[----:B------:R-:W-:Y:S02]  /*a480*/  F2FP.PACK_AB R108, R251, R250 ;  /* 0x000000fafb6c723e */ /* 0x000fe400000000ff */
[----:B------:R-:W-:Y:S03]  /*a490*/  F2FP.PACK_AB R109, R226, R247 ;  /* 0x000000f7e26d723e */ /* 0x000fe600000000ff */
[----:B------:R-:W-:Y:S02]  /*a4a0*/  F2FP.PACK_AB R110, R249, R227 ;  /* 0x000000e3f96e723e */ /* 0x000fe400000000ff */
[----:B------:R-:W-:Y:S01]  /*a4b0*/  F2FP.PACK_AB R111, R225, R248 ;  /* 0x000000f8e16f723e */ /* 0x000fe200000000ff */
[--C-:B-1----:R-:W-:Y:S01]  /*a4c0*/  FFMA.FTZ R105, R240, c[0x0][0x2d0], -R106.reuse ;  /* 0x0000b400f0697a23 */ /* 0x102fe2000001086a */
[----:B----4-:R-:W-:Y:S02]  /*a4d0*/  F2FP.PACK_AB R117, R196, R198 ;  /* 0x000000c6c475723e */ /* 0x010fe400000000ff */
[----:B------:R-:W-:Y:S03]  /*a4e0*/  MOV R240, R160 ;  /* 0x000000a000f07202 */ /* 0x000fe60000000f00 */
[-C--:B------:R-:W-:Y:S01]  /*a4f0*/  HMMA.16816.F32 R4, R108, R112.reuse, R4 ;  /* 0x000000706c04723c */ /* 0x080fe20000001804 */
[----:B------:R1:W-:Y:S02]  /*a500*/  MUFU.EX2 R197, R105 ;  /* 0x0000006900c57308 */ /* 0x0003e40000000800 */
[--C-:B-1----:R-:W-:Y:S01]  /*a510*/  FFMA.FTZ R105, R242, c[0x0][0x2d0], -R106.reuse ;  /* 0x0000b400f2697a23 */ /* 0x102fe2000001086a */
[----:B------:R-:W-:Y:S07]  /*a520*/  MOV R242, R146 ;  /* 0x0000009200f27202 */ /* 0x000fee0000000f00 */
[----:B------:R-:W1:Y:S02]  /*a530*/  MUFU.EX2 R195, R105 ;  /* 0x0000006900c37308 */ /* 0x000e640000000800 */
[----:B-1----:R-:W-:Y:S01]  /*a540*/  F2FP.PACK_AB R119, R195, R197 ;  /* 0x000000c5c377723e */ /* 0x002fe200000000ff */
[--C-:B------:R-:W-:Y:S01]  /*a550*/  FFMA.FTZ R105, R235, c[0x0][0x2d0], -R106.reuse ;  /* 0x0000b400eb697a23 */ /* 0x100fe2000001086a */
[----:B------:R-:W-:Y:S01]  /*a560*/  MOV R235, R149 ;  /* 0x0000009500eb7202 */ /* 0x000fe20000000f00 */
[----:B------:R-:W-:Y:S01]  /*a570*/  FFMA.FTZ R106, R229, c[0x0][0x2d0], -R106 ;  /* 0x0000b400e56a7a23 */ /* 0x000fe2000001086a */
[----:B------:R-:W-:Y:S04]  /*a580*/  MOV R229, R150 ;  /* 0x0000009600e57202 */ /* 0x000fe80000000f00 */
[----:B------:R1:W-:Y:S01]  /*a590*/  MUFU.EX2 R107, R105 ;  /* 0x00000069006b7308 */ /* 0x0003e20000000800 */
[C---:B------:R-:W-:Y:S04]  /*a5a0*/  HMMA.16816.F32 R8, R116.reuse, R112, R8 ;  /* 0x000000707408723c */ /* 0x040fe80000001808 */
[----:B------:R-:W-:Y:S04]  /*a5b0*/  FADD.FTZ R3, R229, R3 ;  /* 0x00000003e5037221 */ /* 0x000fe80000010000 */
[-C--:B------:R-:W-:Y:S01]  /*a5c0*/  HMMA.16816.F32 R12, R116, R114.reuse, R12 ;  /* 0x00000072740c723c */ /* 0x080fe2000000180c */
[----:B------:R-:W2:Y:S03]  /*a5d0*/  MUFU.EX2 R106, R106 ;  /* 0x0000006a006a7308 */ /* 0x000ea60000000800 */
[----:B------:R-:W-:Y:S04]  /*a5e0*/  FADD.FTZ R3, R243, R3 ;  /* 0x00000003f3037221 */ /* 0x000fe80000010000 */
[C---:B------:R-:W-:Y:S01]  /*a5f0*/  HMMA.16816.F32 R16, R108.reuse, R114, R16 ;  /* 0x000000726c10723c */ /* 0x040fe20000001810 */
[----:B------:R-:W4:Y:S03]  /*a600*/  LDSM.16.MT88.4 R112, [R202+0x2800] ;  /* 0x00280000ca70783b */ /* 0x000f260000004200 */
[----:B-1----:R-:W-:Y:S04]  /*a610*/  FADD.FTZ R105, R168, R0 ;  /* 0x00000000a8697221 */ /* 0x002fe80000010000 */
[-C--:B------:R-:W-:Y:S01]  /*a620*/  HMMA.16816.F32 R20, R108, R124.reuse, R20 ;  /* 0x0000007c6c14723c */ /* 0x080fe20000001814 */
[----:B------:R-:W-:Y:S03]  /*a630*/  LDSM.16.MT88.4 R168, [R202+0x1c00] ;  /* 0x001c0000caa8783b */ /* 0x000fe60000004200 */
[----:B------:R-:W-:Y:S01]  /*a640*/  FADD.FTZ R0, R178, R100 ;  /* 0x00000064b2007221 */ /* 0x000fe20000010000 */
[----:B------:R-:W-:Y:S01]  /*a650*/  F2FP.PACK_AB R178, R186, R187 ;  /* 0x000000bbbab2723e */ /* 0x000fe200000000ff */
[----:B------:R-:W-:Y:S01]  /*a660*/  FADD.FTZ R100, R167, R2 ;  /* 0x00000002a7647221 */ /* 0x000fe20000010000 */
[----:B------:R-:W-:Y:S01]  /*a670*/  MOV R2, R156 ;  /* 0x0000009c00027202 */ /* 0x000fe20000000f00 */
[C---:B------:R-:W-:Y:S04]  /*a680*/  HMMA.16816.F32 R24, R116.reuse, R124, R24 ;  /* 0x0000007c7418723c */ /* 0x040fe80000001818 */
[----:B--2---:R-:W-:Y:S01]  /*a690*/  F2FP.PACK_AB R179, R106, R107 ;  /* 0x0000006b6ab3723e */ /* 0x004fe200000000ff */
[----:B------:R-:W-:Y:S01]  /*a6a0*/  FADD.FTZ R2, R2, R105 ;  /* 0x0000006902027221 */ /* 0x000fe20000010000 */
[----:B------:R-:W-:Y:S01]  /*a6b0*/  MOV R105, R103 ;  /* 0x0000006700697202 */ /* 0x000fe20000000f00 */
[----:B------:R-:W-:Y:S01]  /*a6c0*/  FADD.FTZ R0, R252, R0 ;  /* 0x00000000fc007221 */ /* 0x000fe20000010000 */
[-C--:B------:R-:W-:Y:S08]  /*a6d0*/  HMMA.16816.F32 R28, R116, R126.reuse, R28 ;  /* 0x0000007e741c723c */ /* 0x080ff0000000181c */
[C---:B------:R-:W-:Y:S08]  /*a6e0*/  HMMA.16816.F32 R32, R108.reuse, R126, R32 ;  /* 0x0000007e6c20723c */ /* 0x040ff00000001820 */
[-C--:B------:R-:W-:Y:S08]  /*a6f0*/  HMMA.16816.F32 R36, R108, R128.reuse, R36 ;  /* 0x000000806c24723c */ /* 0x080ff00000001824 */
[C---:B------:R-:W-:Y:S08]  /*a700*/  HMMA.16816.F32 R40, R116.reuse, R128, R40 ;  /* 0x000000807428723c */ /* 0x040ff00000001828 */
[-C--:B------:R-:W-:Y:S08]  /*a710*/  HMMA.16816.F32 R44, R116, R130.reuse, R44 ;  /* 0x00000082742c723c */ /* 0x080ff0000000182c */
[C---:B------:R-:W-:Y:S08]  /*a720*/  HMMA.16816.F32 R48, R108.reuse, R130, R48 ;  /* 0x000000826c30723c */ /* 0x040ff00000001830 */
[-C--:B---3--:R-:W-:Y:S08]  /*a730*/  HMMA.16816.F32 R52, R108, R120.reuse, R52 ;  /* 0x000000786c34723c */ /* 0x088ff00000001834 */
[C---:B------:R-:W-:Y:S08]  /*a740*/  HMMA.16816.F32 R56, R116.reuse, R120, R56 ;  /* 0x000000787438723c */ /* 0x040ff00000001838 */
[-C--:B------:R-:W-:Y:S08]  /*a750*/  HMMA.16816.F32 R60, R116, R122.reuse, R60 ;  /* 0x0000007a743c723c */ /* 0x080ff0000000183c */
[C---:B------:R-:W-:Y:S01]  /*a760*/  HMMA.16816.F32 R64, R108.reuse, R122, R64 ;  /* 0x0000007a6c40723c */ /* 0x040fe20000001840 */
[----:B------:R-:W1:Y:S07]  /*a770*/  LDSM.16.MT88.4 R120, [R201+0xc00] ;  /* 0x000c0000c978783b */ /* 0x000e6e0000004200 */
[-C--:B------:R-:W-:Y:S08]  /*a780*/  HMMA.16816.F32 R68, R108, R132.reuse, R68 ;  /* 0x000000846c44723c */ /* 0x080ff00000001844 */
[C---:B------:R-:W-:Y:S08]  /*a790*/  HMMA.16816.F32 R72, R116.reuse, R132, R72 ;  /* 0x000000847448723c */ /* 0x040ff00000001848 */
[-C--:B------:R-:W-:Y:S08]  /*a7a0*/  HMMA.16816.F32 R76, R116, R134.reuse, R76 ;  /* 0x00000086744c723c */ /* 0x080ff0000000184c */
[C---:B------:R-:W-:Y:S08]  /*a7b0*/  HMMA.16816.F32 R80, R108.reuse, R134, R80 ;  /* 0x000000866c50723c */ /* 0x040ff00000001850 */
[-C--:B----4-:R-:W-:Y:S08]  /*a7c0*/  HMMA.16816.F32 R84, R108, R112.reuse, R84 ;  /* 0x000000706c54723c */ /* 0x090ff00000001854 */
[C---:B------:R-:W-:Y:S08]  /*a7d0*/  HMMA.16816.F32 R88, R116.reuse, R112, R88 ;  /* 0x000000707458723c */ /* 0x040ff00000001858 */
[-C--:B------:R-:W-:Y:S08]  /*a7e0*/  HMMA.16816.F32 R92, R116, R114.reuse, R92 ;  /* 0x00000072745c723c */ /* 0x080ff0000000185c */
[----:B------:R-:W-:Y:S08]  /*a7f0*/  HMMA.16816.F32 R96, R108, R114, R96 ;  /* 0x000000726c60723c */ /* 0x000ff00000001860 */
[-C--:B-1----:R-:W-:Y:S01]  /*a800*/  HMMA.16816.F32 R108, R172, R120.reuse, R4 ;  /* 0x00000078ac6c723c */ /* 0x082fe20000001804 */
[----:B------:R-:W1:Y:S07]  /*a810*/  LDSM.16.MT88.4 R4, [R202+0x2c00] ;  /* 0x002c0000ca04783b */ /* 0x000e6e0000004200 */
[C---:B------:R-:W-:Y:S07]  /*a820*/  HMMA.16816.F32 R112, R176.reuse, R120, R8 ;  /* 0x00000078b070723c */ /* 0x040fee0000001808 */
[----:B------:R-:W-:Y:S01]  /*a830*/  FADD.FTZ R10, R235, R100 ;  /* 0x00000064eb0a7221 */ /* 0x000fe20000010000 */
[-C--:B------:R-:W-:Y:S01]  /*a840*/  HMMA.16816.F32 R116, R176, R122.reuse, R12 ;  /* 0x0000007ab074723c */ /* 0x080fe2000000180c */
[----:B------:R-:W2:Y:S03]  /*a850*/  LDL R12, [R1+0x1c] ;  /* 0x00001c00010c7983 */ /* 0x000ea60000100800 */
[----:B------:R-:W-:Y:S01]  /*a860*/  FADD.FTZ R9, R238, R2 ;  /* 0x00000002ee097221 */ /* 0x000fe20000010000 */
[----:B------:R-:W-:Y:S01]  /*a870*/  MOV R100, R104 ;  /* 0x0000006800647202 */ /* 0x000fe20000000f00 */
        /* <DEDUP_REMOVED lines=38> */
[----:B------:R-:W-:Y:S01]  /*aae0*/  FADD.FTZ R8, R225, R3 ;  /* 0x00000003e1087221 */ /* 0x000fe20000010000 */
[----:B------:R-:W-:Y:S01]  /*aaf0*/  IADD3 R225, R239, -0x1, RZ ;  /* 0xffffffffefe17810 */ /* 0x000fe20007ffe0ff */
[----:B------:R-:W-:Y:S02]  /*ab00*/  FADD.FTZ R3, R223, R9 ;  /* 0x00000009df037221 */ /* 0x000fe40000010000 */
[-C--:B------:R-:W-:Y:S08]  /*ab10*/  HMMA.16816.F32 R68, R172, R180.reuse, R68 ;  /* 0x000000b4ac44723c */ /* 0x080ff00000001844 */
[C---:B------:R-:W-:Y:S08]  /*ab20*/  HMMA.16816.F32 R72, R176.reuse, R180, R72 ;  /* 0x000000b4b048723c */ /* 0x040ff00000001848 */
[-C--:B------:R-:W-:Y:S08]  /*ab30*/  HMMA.16816.F32 R76, R176, R182.reuse, R76 ;  /* 0x000000b6b04c723c */ /* 0x080ff0000000184c */
[C---:B------:R-:W-:Y:S08]  /*ab40*/  HMMA.16816.F32 R80, R172.reuse, R182, R80 ;  /* 0x000000b6ac50723c */ /* 0x040ff00000001850 */
[-C--:B-1----:R-:W-:Y:S08]  /*ab50*/  HMMA.16816.F32 R84, R172, R4.reuse, R84 ;  /* 0x00000004ac54723c */ /* 0x082ff00000001854 */
        /* <DEDUP_REMOVED lines=26> */
[----:B--2---:R-:W-:Y:S02]  /*ad00*/  ISETP.GT.AND P0, PT, R239, R12, PT ;  /* 0x0000000cef00720c */ /* 0x004fe40003f04270 */
[----:B------:R-:W-:Y:S11]  /*ad10*/  MOV R239, R225 ;  /* 0x000000e100ef7202 */ /* 0x000ff60000000f00 */
[----:B-1----:R-:W-:-:S05]  /*ad20*/  @P0 BRA `(.L_x_624) ;  /* 0xffffb50000000947 */ /* 0x002fca000383ffff */
.L_x_613:
[----:B------:R-:W-:-:S13]  /*ad30*/  ISETP.GE.AND P0, PT, R225, RZ, PT ;  /* 0x000000ffe100720c */ /* 0x000fda0003f06270 */
[----:B------:R-:W-:Y:S05]  /*ad40*/  @!P0 BRA `(.L_x_625) ;  /* 0x0000410000008947 */ /* 0x000fea0003800000 */
[----:B------:R-:W-:Y:S01]  /*ad50*/  IMAD.MOV.U32 R100, RZ, RZ, R103 ;  /* 0x000000ffff647224 */ /* 0x000fe200078e0067 */
[----:B------:R-:W-:Y:S01]  /*ad60*/  MOV R106, R101 ;  /* 0x00000065006a7202 */ /* 0x000fe20000000f00 */
[----:B-1----:R-:W-:Y:S01]  /*ad70*/  IMAD.MOV.U32 R0, RZ, RZ, R104 ;  /* 0x000000ffff007224 */ /* 0x002fe200078e0068 */
[----:B------:R-:W-:Y:S02]  /*ad80*/  MOV R105, R102 ;  /* 0x0000006600697202 */ /* 0x000fe40000000f00 */
.L_x_632:
[----:B------:R-:W2:Y:S01]  /*ad90*/  LDL.64 R6, [R1+0x48] ;  /* 0x0000480001067983 */ /* 0x000ea20000100a00 */
[----:B------:R-:W-:Y:S04]  /*ada0*/  DEPBAR.LE SB0, 0x0 ;  /* 0x000080000000791a */ /* 0x000fe80000000000 */
[----:B------:R-:W3:Y:S01]  /*adb0*/  LDL R5, [R1+0x54] ;  /* 0x0000540001057983 */ /* 0x000ee20000100800 */
[----:B------:R-:W-:Y:S01]  /*adc0*/  WARPSYNC 0xffffffff ;  /* 0xffffffff00007948 */ /* 0x000fe20003800000 */
[----:B------:R-:W-:Y:S01]  /*add0*/  SHF.R.S32.HI R4, RZ, 0x1f, R230 ;  /* 0x0000001fff047819 */ /* 0x000fe200000114e6 */
[----:B------:R-:W-:Y:S01]  /*ade0*/  IMAD.WIDE.U32 R2, R230, c[0x0][0x208], RZ ;  /* 0x00008200e6027a25 */ /* 0x000fe200078e00ff */
[----:B------:R-:W-:Y:S01]  /*adf0*/  BAR.SYNC.DEFER_BLOCKING 0x0 ;  /* 0x0000000000007b1d */ /* 0x000fe20000010000 */
[----:B------:R-:W-:Y:S02]  /*ae00*/  SHF.R.S32.HI R53, RZ, 0x1f, R228 ;  /* 0x0000001fff357819 */ /* 0x000fe400000114e4 */
[----:B------:R-:W-:Y:S01]  /*ae10*/  IMAD R4, R4, c[0x0][0x208], RZ ;  /* 0x0000820004047a24 */ /* 0x000fe200078e02ff */
[C---:B------:R-:W-:Y:S01]  /*ae20*/  IADD3 R8, R217.reuse, 0x40, RZ ;  /* 0x00000040d9087810 */ /* 0x040fe20007ffe0ff */
[----:B------:R-:W-:Y:S02]  /*ae30*/  IMAD.SHL.U32 R47, R217, 0x2, RZ ;  /* 0x00000002d92f7824 */ /* 0x000fe400078e00ff */
[----:B------:R-:W-:Y:S02]  /*ae40*/  IMAD R4, R230, c[0x0][0x20c], R4 ;  /* 0x00008300e6047a24 */ /* 0x000fe400078e0204 */
[----:B------:R-:W-:Y:S02]  /*ae50*/  IMAD R53, R53, c[0x0][0x218], RZ ;  /* 0x0000860035357a24 */ /* 0x000fe400078e02ff */
[----:B------:R-:W-:Y:S02]  /*ae60*/  IMAD.IADD R3, R3, 0x1, R4 ;  /* 0x0000000103037824 */ /* 0x000fe400078e0204 */
[C---:B------:R-:W-:Y:S02]  /*ae70*/  IMAD R53, R228.reuse, c[0x0][0x21c], R53 ;  /* 0x00008700e4357a24 */ /* 0x040fe400078e0235 */
[----:B------:R-:W-:Y:S04]  /*ae80*/  IMAD.WIDE.U32 R2, R228, c[0x0][0x218], R2 ;  /* 0x00008600e4027a25 */ /* 0x000fe800078e0002 */
[----:B------:R-:W-:Y:S01]  /*ae90*/  IMAD.SHL.U32 R55, R8, 0x2, RZ ;  /* 0x0000000208377824 */ /* 0x000fe200078e00ff */
[----:B------:R1:W4:Y:S04]  /*aea0*/  LDSM.16.M88.4 R64, [R203] ;  /* 0x00000000cb40783b */ /* 0x0003280000000200 */
[----:B------:R1:W1:Y:S04]  /*aeb0*/  LDSM.16.M88.4 R60, [R203+0x1000] ;  /* 0x00100000cb3c783b */ /* 0x0002680000000200 */
        /* <DEDUP_REMOVED lines=10> */
[----:B--2---:R-:W-:Y:S02]  /*af60*/  IADD3 R2, P0, R6, R2, RZ ;  /* 0x0000000206027210 */ /* 0x004fe40007f1e0ff */
[C---:B------:R-:W-:Y:S02]  /*af70*/  IADD3 R7, R217.reuse, 0x20, RZ ;  /* 0x00000020d9077810 */ /* 0x040fe40007ffe0ff */
[----:B------:R-:W-:Y:S02]  /*af80*/  IADD3 R6, R217, 0x20, RZ ;  /* 0x00000020d9067810 */ /* 0x000fe40007ffe0ff */
[----:B---3--:R-:W-:Y:S02]  /*af90*/  IADD3.X R53, R5, R3, R53, P0, !PT ;  /* 0x0000000305357210 */ /* 0x008fe400007fe435 */
[C---:B------:R-:W-:Y:S01]  /*afa0*/  IADD3 R5, R217.reuse, 0x40, RZ ;  /* 0x00000040d9057810 */ /* 0x040fe20007ffe0ff */
[----:B------:R-:W-:Y:S01]  /*afb0*/  IMAD.SHL.U32 R45, R6, 0x2, RZ ;  /* 0x00000002062d7824 */ /* 0x000fe200078e00ff */
[----:B------:R-:W-:Y:S02]  /*afc0*/  LEA R52, P0, R2, c[0x0][0x1f8], 0x1 ;  /* 0x00007e0002347a11 */ /* 0x000fe400078008ff */
[----:B------:R-:W-:Y:S02]  /*afd0*/  SHF.R.S32.HI R5, RZ, 0x1f, R5 ;  /* 0x0000001fff057819 */ /* 0x000fe40000011405 */
[----:B------:R-:W-:Y:S02]  /*afe0*/  SHF.R.S32.HI R7, RZ, 0x1f, R7 ;  /* 0x0000001fff077819 */ /* 0x000fe40000011407 */
[----:B------:R-:W-:Y:S02]  /*aff0*/  SHF.L.U64.HI R54, R8, 0x1, R5 ;  /* 0x0000000108367819 */ /* 0x000fe40000010205 */
[----:B------:R-:W-:Y:S02]  /*b000*/  SHF.R.S32.HI R5, RZ, 0x1f, R217 ;  /* 0x0000001fff057819 */ /* 0x000fe400000114d9 */
[----:B------:R-:W-:Y:S02]  /*b010*/  LEA.HI.X R53, R2, c[0x0][0x1fc], R53, 0x1, P0 ;  /* 0x00007f0002357a11 */ /* 0x000fe400000f0c35 */
[----:B------:R-:W-:Y:S02]  /*b020*/  SHF.L.U64.HI R39, R6, 0x1, R7 ;  /* 0x0000000106277819 */ /* 0x000fe40000010207 */
[----:B------:R-:W-:Y:S01]  /*b030*/  SHF.L.U64.HI R38, R217, 0x1, R5 ;  /* 0x00000001d9267819 */ /* 0x000fe20000010205 */
[----:B------:R-:W-:-:S05]  /*b040*/  BRA.DIV ~URZ, `(.L_x_626) ;  /* 0x000090727f007947 */ /* 0x000fca000b800000 */
[----:B-1--4-:R1:W2:Y:S02]  /*b050*/  SHFL.IDX PT, R3, R53, RZ, 0x1c1f ;  /* 0x001c1fff35037589 */ /* 0x0122a400000e0000 */
.L_x_681:
[-C--:B------:R-:W-:Y:S01]  /*b060*/  HMMA.16816.F32 R4, R64, R16.reuse, RZ ;  /* 0x000000104004723c */ /* 0x080fe200000018ff */
[----:B------:R-:W3:Y:S01]  /*b070*/  SHFL.IDX PT, R2, R52, RZ, 0x1c1f ;  /* 0x001c1fff34027589 */ /* 0x000ee200000e0000 */
[----:B------:R-:W-:Y:S01]  /*b080*/  BSSY B0, `(.L_x_627) ;  /* 0x0000176000007945 */ /* 0x000fe20003800000 */
[C---:B------:R-:W-:Y:S02]  /*b090*/  ISETP.GE.AND P0, PT, R217.reuse, c[0x0][0x1d4], PT ;  /* 0x00007500d9007a0c */ /* 0x040fe40003f06270 */
[C---:B------:R-:W-:Y:S02]  /*b0a0*/  IADD3 R102, R217.reuse, 0x20, RZ ;  /* 0x00000020d9667810 */ /* 0x040fe40007ffe0ff */
[----:B------:R-:W-:Y:S01]  /*b0b0*/  IADD3 R103, R217, 0x40, RZ ;  /* 0x00000040d9677810 */ /* 0x000fe20007ffe0ff */
[C---:B------:R-:W-:Y:S01]  /*b0c0*/  HMMA.16816.F32 R8, R60.reuse, R16, RZ ;  /* 0x000000103c08723c */ /* 0x040fe200000018ff */
[----:B------:R-:W4:Y:S01]  /*b0d0*/  SHFL.IDX PT, R52, R52, 0x1, 0x1c1f ;  /* 0x003c1f0034347f89 */ /* 0x000f2200000e0000 */
[----:B------:R-:W-:Y:S02]  /*b0e0*/  ISETP.GE.AND P2, PT, R102, c[0x0][0x1d4], PT ;  /* 0x0000750066007a0c */ /* 0x000fe40003f46270 */
[----:B------:R-:W-:Y:S02]  /*b0f0*/  SEL R101, RZ, 0x10, P0 ;  /* 0x00000010ff657807 */ /* 0x000fe40000000000 */
[----:B------:R-:W-:Y:S02]  /*b100*/  SEL R40, RZ, 0x10, P2 ;  /* 0x00000010ff287807 */ /* 0x000fe40001000000 */
[-C--:B------:R-:W-:Y:S01]  /*b110*/  HMMA.16816.F32 R12, R60, R18.reuse, RZ ;  /* 0x000000123c0c723c */ /* 0x080fe200000018ff */
[----:B-1----:R-:W1:Y:S03]  /*b120*/  SHFL.IDX PT, R53, R53, 0x1, 0x1c1f ;  /* 0x003c1f0035357f89 */ /* 0x002e6600000e0000 */
[----:B------:R-:W-:Y:S02]  /*b130*/  IADD3 R46, -R101, 0x10, RZ ;  /* 0x00000010652e7810 */ /* 0x000fe40007ffe1ff */
[----:B------:R-:W-:Y:S02]  /*b140*/  IADD3 R44, -R40, 0x10, RZ ;  /* 0x00000010282c7810 */ /* 0x000fe40007ffe1ff */
[C---:B------:R-:W-:Y:S04]  /*b150*/  HMMA.16816.F32 R16, R64.reuse, R18, RZ ;  /* 0x000000124010723c */ /* 0x040fe800000018ff */
[----:B------:R-:W-:Y:S02]  /*b160*/  LOP3.LUT R46, R46, 0xf, RZ, 0xc0, !PT ;  /* 0x0000000f2e2e7812 */ /* 0x000fe400078ec0ff */
[----:B------:R-:W-:Y:S02]  /*b170*/  LOP3.LUT R44, R44, 0xf, RZ, 0xc0, !PT ;  /* 0x0000000f2c2c7812 */ /* 0x000fe400078ec0ff */
[-C--:B------:R-:W-:Y:S08]  /*b180*/  HMMA.16816.F32 R20, R64, R32.reuse, RZ ;  /* 0x000000204014723c */ /* 0x080ff000000018ff */
[C---:B------:R-:W-:Y:S04]  /*b190*/  HMMA.16816.F32 R24, R60.reuse, R32, RZ ;  /* 0x000000203c18723c */ /* 0x040fe800000018ff */
[C---:B---3--:R-:W-:Y:S02]  /*b1a0*/  IADD3 R28, P1, R2.reuse, R47, RZ ;  /* 0x0000002f021c7210 */ /* 0x048fe40007f3e0ff */
[C---:B------:R-:W-:Y:S02]  /*b1b0*/  IADD3 R36, P6, R2.reuse, R45, RZ ;  /* 0x0000002d02247210 */ /* 0x040fe40007fde0ff */
[----:B--2---:R-:W-:Y:S02]  /*b1c0*/  IADD3.X R29, R3, R38, RZ, P1, !PT ;  /* 0x00000026031d7210 */ /* 0x004fe40000ffe4ff */
[----:B------:R-:W-:Y:S02]  /*b1d0*/  ISETP.GE.AND P1, PT, R103, c[0x0][0x1d4], PT ;  /* 0x0000750067007a0c */ /* 0x000fe40003f26270 */
[C---:B------:R-:W-:Y:S01]  /*b1e0*/  IADD3.X R37, R3.reuse, R39, RZ, P6, !PT ;  /* 0x0000002703257210 */ /* 0x040fe200037fe4ff */
[----:B------:R2:W-:Y:S01]  /*b1f0*/  LDGSTS.E.BYPASS.LTC128B.128 [R218+0x100], [R28.64], !P0 ;  /* 0x001000001cda7fae */ /* 0x0005e2000c101d46 */
[----:B------:R-:W-:Y:S02]  /*b200*/  IADD3 R2, P6, R2, R55, RZ ;  /* 0x0000003702027210 */ /* 0x000fe40007fde0ff */
[----:B----4-:R-:W-:Y:S02]  /*b210*/  IADD3 R46, P5, P0, R46, R52, R47 ;  /* 0x000000342e2e7210 */ /* 0x010fe400078be02f */
[----:B------:R-:W-:Y:S02]  /*b220*/  IADD3.X R3, R3, R54, RZ, P6, !PT ;  /* 0x0000003603037210 */ /* 0x000fe400037fe4ff */
[----:B------:R-:W-:Y:S01]  /*b230*/  ISETP.NE.U32.AND P6, PT, R101, RZ, PT ;  /* 0x000000ff6500720c */ /* 0x000fe20003fc5070 */
[----:B------:R3:W-:Y:S01]  /*b240*/  LDGSTS.E.BYPASS.LTC128B.128 [R218+0x1100], [R36.64], !P2 ;  /* 0x0110000024da7fae */ /* 0x0007e2000d101d46 */
[-C--:B-1----:R-:W-:Y:S02]  /*b250*/  IADD3.X R47, RZ, R53.reuse, R38, P5, P0 ;  /* 0x00000035ff2f7210 */ /* 0x082fe40002fe0426 */
[-C--:B------:R-:W-:Y:S04]  /*b260*/  IADD3 R44, P5, P0, R44, R52.reuse, R45 ;  /* 0x000000342c2c7210 */ /* 0x080fe800078be02d */
[-C--:B------:R-:W-:Y:S01]  /*b270*/  IADD3.X R45, RZ, R53.reuse, R39, P5, P0 ;  /* 0x00000035ff2d7210 */ /* 0x080fe20002fe0427 */
[----:B------:R1:W-:Y:S01]  /*b280*/  LDGSTS.E.BYPASS.LTC128B.128 [R218+0x2100], [R2.64], !P1 ;  /* 0x0210000002da7fae */ /* 0x0003e2000c901d46 */
[----:B------:R-:W-:Y:S07]  /*b290*/  ISETP.NE.U32.AND P0, PT, R40, RZ, PT ;  /* 0x000000ff2800720c */ /* 0x000fee0003f05070 */
[----:B------:R4:W-:Y:S01]  /*b2a0*/  LDGSTS.E.BYPASS.LTC128B.128.ZFILL [R218+0x900], [R46.64], P6 ;  /* 0x009000002eda7fae */ /* 0x0009e2000b141d46 */
[-C--:B--2---:R-:W-:Y:S07]  /*b2b0*/  HMMA.16816.F32 R28, R60, R34.reuse, RZ ;  /* 0x000000223c1c723c */ /* 0x084fee00000018ff */
[----:B------:R4:W-:Y:S01]  /*b2c0*/  LDGSTS.E.BYPASS.LTC128B.128.ZFILL [R218+0x1900], [R44.64], P0 ;  /* 0x019000002cda7fae */ /* 0x0009e20008141d46 */
[C---:B------:R-:W-:Y:S08]  /*b2d0*/  HMMA.16816.F32 R32, R64.reuse, R34, RZ ;  /* 0x000000224020723c */ /* 0x040ff000000018ff */
[-C--:B---3--:R-:W-:Y:S01]  /*b2e0*/  HMMA.16816.F32 R36, R64, R48.reuse, RZ ;  /* 0x000000304024723c */ /* 0x088fe200000018ff */
[----:B-1----:R-:W-:Y:S04]  /*b2f0*/  SEL R2, RZ, 0x10, P1 ;  /* 0x00000010ff027807 */ /* 0x002fe80000800000 */
[C---:B------:R-:W-:Y:S02]  /*b300*/  ISETP.NE.U32.AND P6, PT, R2.reuse, RZ, PT ;  /* 0x000000ff0200720c */ /* 0x040fe40003fc5070 */
[----:B------:R-:W-:Y:S01]  /*b310*/  IADD3 R2, -R2, 0x10, RZ ;  /* 0x0000001002027810 */ /* 0x000fe20007ffe1ff */
[C---:B------:R-:W-:Y:S04]  /*b320*/  HMMA.16816.F32 R40, R60.reuse, R48, RZ ;  /* 0x000000303c28723c */ /* 0x040fe800000018ff */
[----:B------:R-:W-:Y:S04]  /*b330*/  LOP3.LUT R2, R2, 0xf, RZ, 0xc0, !PT ;  /* 0x0000000f02027812 */ /* 0x000fe800078ec0ff */
[-C--:B----4-:R-:W-:Y:S01]  /*b340*/  HMMA.16816.F32 R44, R60, R50.reuse, RZ ;  /* 0x000000323c2c723c */ /* 0x090fe200000018ff */
[----:B------:R-:W-:Y:S04]  /*b350*/  IADD3 R52, P5, P0, R2, R52, R55 ;  /* 0x0000003402347210 */ /* 0x000fe800078be037 */
[----:B------:R-:W-:Y:S02]  /*b360*/  IADD3.X R53, RZ, R53, R54, P5, P0 ;  /* 0x00000035ff357210 */ /* 0x000fe40002fe0436 */
[----:B------:R-:W-:Y:S01]  /*b370*/  ISETP.GE.AND P0, PT, R225, 0x1, PT ;  /* 0x00000001e100780c */ /* 0x000fe20003f06270 */
[C---:B------:R-:W-:Y:S02]  /*b380*/  HMMA.16816.F32 R48, R64.reuse, R50, RZ ;  /* 0x000000324030723c */ /* 0x040fe400000018ff */
[----:B------:R1:W-:Y:S08]  /*b390*/  LDGSTS.E.BYPASS.LTC128B.128.ZFILL [R218+0x2900], [R52.64], P6 ;  /* 0x0290000034da7fae */ /* 0x0003f0000b141d46 */
[----:B------:R-:W0:Y:S01]  /*b3a0*/  LDGDEPBAR ;  /* 0x00000000000079af */ /* 0x000e220000000000 */
[-C--:B-1----:R-:W-:Y:S08]  /*b3b0*/  HMMA.16816.F32 R52, R64, R172.reuse, RZ ;  /* 0x000000ac4034723c */ /* 0x082ff000000018ff */
        /* <DEDUP_REMOVED lines=13> */
[----:B------:R-:W2:Y:S07]  /*b490*/  LDSM.16.M88.4 R188, [R203+0x3000] ;  /* 0x00300000cbbc783b */ /* 0x000eae0000000200 */
        /* <DEDUP_REMOVED lines=10> */
[----:B------:R-:W3:Y:S07]  /*b540*/  LDSM.16.M88.4 R176, [R200+0x1400] ;  /* 0x00140000c8b0783b */ /* 0x000eee0000000200 */
[-C--:B-1----:R-:W-:Y:S08]  /*b550*/  HMMA.16816.F32 R4, R172, R180.reuse, R4 ;  /* 0x000000b4ac04723c */ /* 0x082ff00000001804 */
[C---:B--2---:R-:W-:Y:S08]  /*b560*/  HMMA.16816.F32 R8, R188.reuse, R180, R8 ;  /* 0x000000b4bc08723c */ /* 0x044ff00000001808 */
[-C--:B------:R-:W-:Y:S08]  /*b570*/  HMMA.16816.F32 R12, R188, R182.reuse, R12 ;  /* 0x000000b6bc0c723c */ /* 0x080ff0000000180c */
[C---:B------:R-:W-:Y:S01]  /*b580*/  HMMA.16816.F32 R16, R172.reuse, R182, R16 ;  /* 0x000000b6ac10723c */ /* 0x040fe20000001810 */
[----:B------:R-:W-:Y:S07]  /*b590*/  LDSM.16.M88.4 R180, [R213] ;  /* 0x00000000d5b4783b */ /* 0x000fee0000000200 */
[-C--:B---3--:R-:W-:Y:S08]  /*b5a0*/  HMMA.16816.F32 R20, R172, R176.reuse, R20 ;  /* 0x000000b0ac14723c */ /* 0x088ff00000001814 */
        /* <DEDUP_REMOVED lines=11> */
[-C--:B------:R-:W-:Y:S01]  /*b660*/  HMMA.16816.F32 R60, R188, R194.reuse, R60 ;  /* 0x000000c2bc3c723c */ /* 0x080fe2000000183c */
[----:B------:R-:W-:Y:S07]  /*b670*/  LDSM.16.M88.4 R188, [R211] ;  /* 0x00000000d3bc783b */ /* 0x000fee0000000200 */
[----:B------:R-:W-:Y:S01]  /*b680*/  HMMA.16816.F32 R64, R172, R194, R64 ;  /* 0x000000c2ac40723c */ /* 0x000fe20000001840 */
[----:B------:R-:W3:Y:S07]  /*b690*/  LDSM.16.M88.4 R172, [R212] ;  /* 0x00000000d4ac783b */ /* 0x000eee0000000200 */
[-C--:B-1----:R-:W-:Y:S01]  /*b6a0*/  HMMA.16816.F32 R4, R176, R180.reuse, R4 ;  /* 0x000000b4b004723c */ /* 0x082fe20000001804 */
[----:B------:R-:W1:Y:S07]  /*b6b0*/  LDSM.16.M88.4 R192, [R210] ;  /* 0x00000000d2c0783b */ /* 0x000e6e0000000200 */
[C---:B--2---:R-:W-:Y:S08]  /*b6c0*/  HMMA.16816.F32 R8, R184.reuse, R180, R8 ;  /* 0x000000b4b808723c */ /* 0x044ff00000001808 */
[-C--:B------:R-:W-:Y:S08]  /*b6d0*/  HMMA.16816.F32 R12, R184, R182.reuse, R12 ;  /* 0x000000b6b80c723c */ /* 0x080ff0000000180c */
[C---:B------:R-:W-:Y:S01]  /*b6e0*/  HMMA.16816.F32 R16, R176.reuse, R182, R16 ;  /* 0x000000b6b010723c */ /* 0x040fe20000001810 */
[----:B------:R-:W-:Y:S07]  /*b6f0*/  LDSM.16.M88.4 R180, [R200+0x2000] ;  /* 0x00200000c8b4783b */ /* 0x000fee0000000200 */
[-C--:B---3--:R-:W-:Y:S08]  /*b700*/  HMMA.16816.F32 R20, R176, R172.reuse, R20 ;  /* 0x000000acb014723c */ /* 0x088ff00000001814 */
        /* <DEDUP_REMOVED lines=8> */
[----:B------:R-:W3:Y:S07]  /*b790*/  LDSM.16.M88.4 R188, [R203+0x5000] ;  /* 0x00500000cbbc783b */ /* 0x000eee0000000200 */
[-C--:B-1----:R-:W-:Y:S08]  /*b7a0*/  HMMA.16816.F32 R52, R176, R192.reuse, R52 ;  /* 0x000000c0b034723c */ /* 0x082ff00000001834 */
[C---:B------:R-:W-:Y:S08]  /*b7b0*/  HMMA.16816.F32 R56, R184.reuse, R192, R56 ;  /* 0x000000c0b838723c */ /* 0x040ff00000001838 */
[-C--:B------:R-:W-:Y:S01]  /*b7c0*/  HMMA.16816.F32 R60, R184, R194.reuse, R60 ;  /* 0x000000c2b83c723c */ /* 0x080fe2000000183c */
[----:B------:R-:W1:Y:S07]  /*b7d0*/  LDSM.16.M88.4 R184, [R200+0x2400] ;  /* 0x00240000c8b8783b */ /* 0x000e6e0000000200 */
[----:B------:R-:W-:Y:S01]  /*b7e0*/  HMMA.16816.F32 R64, R176, R194, R64 ;  /* 0x000000c2b040723c */ /* 0x000fe20000001840 */
[----:B------:R-:W4:Y:S07]  /*b7f0*/  LDSM.16.M88.4 R176, [R200+0x2800] ;  /* 0x00280000c8b0783b */ /* 0x000f2e0000000200 */
[-C--:B--2---:R-:W-:Y:S01]  /*b800*/  HMMA.16816.F32 R4, R172, R180.reuse, R4 ;  /* 0x000000b4ac04723c */ /* 0x084fe20000001804 */
[----:B------:R-:W2:Y:S07]  /*b810*/  LDSM.16.M88.4 R192, [R200+0x2c00] ;  /* 0x002c0000c8c0783b */ /* 0x000eae0000000200 */
[C---:B---3--:R-:W-:Y:S08]  /*b820*/  HMMA.16816.F32 R8, R188.reuse, R180, R8 ;  /* 0x000000b4bc08723c */ /* 0x048ff00000001808 */
        /* <DEDUP_REMOVED lines=8> */
[-C--:B----4-:R-:W-:Y:S08]  /*b8b0*/  HMMA.16816.F32 R36, R172, R176.reuse, R36 ;  /* 0x000000b0ac24723c */ /* 0x090ff00000001824 */
[C---:B------:R-:W-:Y:S08]  /*b8c0*/  HMMA.16816.F32 R40, R188.reuse, R176, R40 ;  /* 0x000000b0bc28723c */ /* 0x040ff00000001828 */
[-C--:B------:R-:W-:Y:S08]  /*b8d0*/  HMMA.16816.F32 R44, R188, R178.reuse, R44 ;  /* 0x000000b2bc2c723c */ /* 0x080ff0000000182c */
[C---:B------:R-:W-:Y:S01]  /*b8e0*/  HMMA.16816.F32 R48, R172.reuse, R178, R48 ;  /* 0x000000b2ac30723c */ /* 0x040fe20000001830 */
[----:B------:R-:W3:Y:S07]  /*b8f0*/  LDSM.16.M88.4 R176, [R204+0x5000] ;  /* 0x00500000ccb0783b */ /* 0x000eee0000000200 */
[-C--:B--2---:R-:W-:Y:S08]  /*b900*/  HMMA.16816.F32 R52, R172, R192.reuse, R52 ;  /* 0x000000c0ac34723c */ /* 0x084ff00000001834 */
[C---:B------:R-:W-:Y:S08]  /*b910*/  HMMA.16816.F32 R56, R188.reuse, R192, R56 ;  /* 0x000000c0bc38723c */ /* 0x040ff00000001838 */
[-C--:B------:R-:W-:Y:S08]  /*b920*/  HMMA.16816.F32 R60, R188, R194.reuse, R60 ;  /* 0x000000c2bc3c723c */ /* 0x080ff0000000183c */
[----:B------:R-:W-:Y:S08]  /*b930*/  HMMA.16816.F32 R64, R172, R194, R64 ;  /* 0x000000c2ac40723c */ /* 0x000ff00000001840 */
[-C--:B-1----:R-:W-:Y:S08]  /*b940*/  HMMA.16816.F32 R4, R180, R184.reuse, R4 ;  /* 0x000000b8b404723c */ /* 0x082ff00000001804 */
[C---:B---3--:R-:W-:Y:S08]  /*b950*/  HMMA.16816.F32 R8, R176.reuse, R184, R8 ;  /* 0x000000b8b008723c */ /* 0x048ff00000001808 */
[-C--:B------:R-:W-:Y:S08]  /*b960*/  HMMA.16816.F32 R12, R176, R186.reuse, R12 ;  /* 0x000000bab00c723c */ /* 0x080ff0000000180c */
[----:B------:R-:W-:Y:S01]  /*b970*/  FMUL.FTZ R4, R4, c[0x0][0x320] ;  /* 0x0000c80004047a20 */ /* 0x000fe20000410000 */
[C---:B------:R-:W-:Y:S03]  /*b980*/  HMMA.16816.F32 R16, R180.reuse, R186, R16 ;  /* 0x000000bab410723c */ /* 0x040fe60000001810 */
[----:B------:R-:W-:Y:S01]  /*b990*/  MUFU.TANH R174, R4 ;  /* 0x0000000400ae7308 */ /* 0x000fe20000002400 */
[----:B------:R-:W-:Y:S02]  /*b9a0*/  FMUL.FTZ R5, R5, c[0x0][0x320] ;  /* 0x0000c80005057a20 */ /* 0x000fe40000410000 */
[----:B------:R-:W-:Y:S02]  /*b9b0*/  FMUL.FTZ R6, R6, c[0x0][0x320] ;  /* 0x0000c80006067a20 */ /* 0x000fe40000410000 */
[----:B------:R-:W-:Y:S04]  /*b9c0*/  FMUL.FTZ R7, R7, c[0x0][0x320] ;  /* 0x0000c80007077a20 */ /* 0x000fe80000410000 */
[----:B------:R-:W-:Y:S01]  /*b9d0*/  FMUL.FTZ R8, R8, c[0x0][0x320] ;  /* 0x0000c80008087a20 */ /* 0x000fe20000410000 */
[----:B------:R-:W-:Y:S01]  /*b9e0*/  MUFU.TANH R190, R5 ;  /* 0x0000000500be7308 */ /* 0x000fe20000002400 */
[----:B------:R-:W-:Y:S02]  /*b9f0*/  FMUL.FTZ R9, R9, c[0x0][0x320] ;  /* 0x0000c80009097a20 */ /* 0x000fe40000410000 */
[----:B------:R-:W-:Y:S02]  /*ba00*/  FMUL.FTZ R10, R10, c[0x0][0x320] ;  /* 0x0000c8000a0a7a20 */ /* 0x000fe40000410000 */
[----:B------:R-:W-:Y:S02]  /*ba10*/  FMUL.FTZ R11, R11, c[0x0][0x320] ;  /* 0x0000c8000b0b7a20 */ /* 0x000fe40000410000 */
[----:B------:R-:W-:Y:S02]  /*ba20*/  FMUL.FTZ R12, R12, c[0x0][0x320] ;  /* 0x0000c8000c0c7a20 */ /* 0x000fe40000410000 */
[----:B------:R-:W-:Y:S01]  /*ba30*/  FMUL.FTZ R13, R13, c[0x0][0x320] ;  /* 0x0000c8000d0d7a20 */ /* 0x000fe20000410000 */
[----:B------:R-:W-:Y:S01]  /*ba40*/  MUFU.TANH R173, R6 ;  /* 0x0000000600ad7308 */ /* 0x000fe20000002400 */
[----:B------:R-:W-:Y:S02]  /*ba50*/  FMUL.FTZ R17, R17, c[0x0][0x320] ;  /* 0x0000c80011117a20 */ /* 0x000fe40000410000 */
[----:B------:R-:W-:Y:S02]  /*ba60*/  FMUL.FTZ R18, R18, c[0x0][0x320] ;  /* 0x0000c80012127a20 */ /* 0x000fe40000410000 */
[----:B------:R-:W-:Y:S02]  /*ba70*/  FMUL.FTZ R14, R14, c[0x0][0x320] ;  /* 0x0000c8000e0e7a20 */ /* 0x000fe40000410000 */
[----:B------:R-:W-:Y:S02]  /*ba80*/  FMUL.FTZ R15, R15, c[0x0][0x320] ;  /* 0x0000c8000f0f7a20 */ /* 0x000fe40000410000 */
[----:B------:R-:W-:Y:S01]  /*ba90*/  FMUL.FTZ R16, R16, c[0x0][0x320] ;  /* 0x0000c80010107a20 */ /* 0x000fe20000410000 */
[----:B------:R1:W-:Y:S10]  /*baa0*/  MUFU.TANH R189, R7 ;  /* 0x0000000700bd7308 */ /* 0x0003f40000002400 */
[----:B------:R-:W-:Y:S10]  /*bab0*/  MUFU.TANH R185, R8 ;  /* 0x0000000800b97308 */ /* 0x000ff40000002400 */
[----:B------:R-:W-:Y:S01]  /*bac0*/  MUFU.TANH R191, R9 ;  /* 0x0000000900bf7308 */ /* 0x000fe20000002400 */
[----:B-1----:R-:W1:Y:S09]  /*bad0*/  LDSM.16.M88.4 R4, [R208] ;  /* 0x00000000d004783b */ /* 0x002e720000000200 */
[----:B------:R-:W-:Y:S10]  /*bae0*/  MUFU.TANH R188, R10 ;  /* 0x0000000a00bc7308 */ /* 0x000ff40000002400 */
[----:B------:R2:W-:Y:S10]  /*baf0*/  MUFU.TANH R192, R11 ;  /* 0x0000000b00c07308 */ /* 0x0005f40000002400 */
[----:B------:R3:W-:Y:S10]  /*bb00*/  MUFU.TANH R107, R17 ;  /* 0x00000011006b7308 */ /* 0x0007f40000002400 */
[----:B------:R-:W-:Y:S01]  /*bb10*/  MUFU.TANH R175, R12 ;  /* 0x0000000c00af7308 */ /* 0x000fe20000002400 */
[----:B--2---:R-:W2:Y:S01]  /*bb20*/  LDSM.16.M88.4 R8, [R207] ;  /* 0x00000000cf08783b */ /* 0x004ea20000000200 */
[-C--:B-1----:R-:W-:Y:S08]  /*bb30*/  HMMA.16816.F32 R20, R180, R4.reuse, R20 ;  /* 0x00000004b414723c */ /* 0x082ff00000001814 */
[----:B------:R-:W-:Y:S01]  /*bb40*/  MUFU.TANH R184, R13 ;  /* 0x0000000d00b87308 */ /* 0x000fe20000002400 */
[C---:B------:R-:W-:Y:S04]  /*bb50*/  HMMA.16816.F32 R24, R176.reuse, R4, R24 ;  /* 0x00000004b018723c */ /* 0x040fe80000001818 */
[----:B---3--:R-:W-:Y:S05]  /*bb60*/  FMUL.FTZ R17, R19, c[0x0][0x320] ;  /* 0x0000c80013117a20 */ /* 0x008fea0000410000 */
[----:B------:R-:W-:Y:S01]  /*bb70*/  MUFU.TANH R187, R14 ;  /* 0x0000000e00bb7308 */ /* 0x000fe20000002400 */
[-C--:B------:R-:W-:Y:S08]  /*bb80*/  HMMA.16816.F32 R28, R176, R6.reuse, R28 ;  /* 0x00000006b01c723c */ /* 0x080ff0000000181c */
[C---:B------:R-:W-:Y:S01]  /*bb90*/  HMMA.16816.F32 R32, R180.reuse, R6, R32 ;  /* 0x00000006b420723c */ /* 0x040fe20000001820 */
[----:B------:R-:W-:Y:S01]  /*bba0*/  MUFU.TANH R186, R15 ;  /* 0x0000000f00ba7308 */ /* 0x000fe20000002400 */
[----:B------:R-:W1:Y:S01]  /*bbb0*/  LDSM.16.M88.4 R4, [R206] ;  /* 0x00000000ce04783b */ /* 0x000e620000000200 */
[----:B------:R-:W-:Y:S04]  /*bbc0*/  DEPBAR.LE SB0, 0x0 ;  /* 0x000080000000791a */ /* 0x000fe80000000000 */
[----:B------:R-:W-:Y:S02]  /*bbd0*/  FMUL.FTZ R20, R20, c[0x0][0x320] ;  /* 0x0000c80014147a20 */ /* 0x000fe40000410000 */
[----:B------:R-:W-:Y:S02]  /*bbe0*/  FMUL.FTZ R21, R21, c[0x0][0x320] ;  /* 0x0000c80015157a20 */ /* 0x000fe40000410000 */
[----:B------:R-:W-:Y:S01]  /*bbf0*/  MUFU.TANH R172, R16 ;  /* 0x0000001000ac7308 */ /* 0x000fe20000002400 */
[----:B------:R-:W-:Y:S01]  /*bc00*/  BAR.SYNC.DEFER_BLOCKING 0x0 ;  /* 0x0000000000007b1d */ /* 0x000fe20000010000 */
[----:B------:R-:W-:Y:S01]  /*bc10*/  FMUL.FTZ R22, R22, c[0x0][0x320] ;  /* 0x0000c80016167a20 */ /* 0x000fe20000410000 */
[-C--:B--2---:R-:W-:Y:S05]  /*bc20*/  HMMA.16816.F32 R36, R180, R8.reuse, R36 ;  /* 0x00000008b424723c */ /* 0x084fea0000001824 */
[----:B------:R-:W-:Y:S02]  /*bc30*/  FMUL.FTZ R23, R23, c[0x0][0x320] ;  /* 0x0000c80017177a20 */ /* 0x000fe40000410000 */
[----:B------:R-:W-:Y:S01]  /*bc40*/  MUFU.TANH R18, R18 ;  /* 0x0000001200127308 */ /* 0x000fe20000002400 */
[----:B------:R-:W-:Y:S01]  /*bc50*/  FMUL.FTZ R24, R24, c[0x0][0x320] ;  /* 0x0000c80018187a20 */ /* 0x000fe20000410000 */
[C---:B------:R-:W-:Y:S04]  /*bc60*/  HMMA.16816.F32 R40, R176.reuse, R8, R40 ;  /* 0x00000008b028723c */ /* 0x040fe80000001828 */
[----:B------:R-:W-:Y:S02]  /*bc70*/  FMUL.FTZ R25, R25, c[0x0][0x320] ;  /* 0x0000c80019197a20 */ /* 0x000fe40000410000 */
[----:B------:R-:W-:Y:S02]  /*bc80*/  FMUL.FTZ R26, R26, c[0x0][0x320] ;  /* 0x0000c8001a1a7a20 */ /* 0x000fe40000410000 */
[----:B------:R-:W-:Y:S01]  /*bc90*/  MUFU.TANH R17, R17 ;  /* 0x0000001100117308 */ /* 0x000fe20000002400 */
[-C--:B------:R-:W-:Y:S03]  /*bca0*/  HMMA.16816.F32 R44, R176, R10.reuse, R44 ;  /* 0x0000000ab02c723c */ /* 0x080fe6000000182c */
[----:B------:R-:W-:Y:S02]  /*bcb0*/  FMUL.FTZ R27, R27, c[0x0][0x320] ;  /* 0x0000c8001b1b7a20 */ /* 0x000fe40000410000 */
[----:B------:R-:W-:Y:S02]  /*bcc0*/  FMUL.FTZ R28, R28, c[0x0][0x320] ;  /* 0x0000c8001c1c7a20 */ /* 0x000fe40000410000 */
[----:B------:R-:W-:Y:S01]  /*bcd0*/  FMUL.FTZ R29, R29, c[0x0][0x320] ;  /* 0x0000c8001d1d7a20 */ /* 0x000fe20000410000 */
[C---:B------:R-:W-:Y:S01]  /*bce0*/  HMMA.16816.F32 R48, R180.reuse, R10, R48 ;  /* 0x0000000ab430723c */ /* 0x040fe20000001830 */
[----:B------:R-:W-:Y:S03]  /*bcf0*/  MUFU.TANH R193, R20 ;  /* 0x0000001400c17308 */ /* 0x000fe60000002400 */
[----:B------:R-:W-:Y:S02]  /*bd00*/  FMUL.FTZ R30, R30, c[0x0][0x320] ;  /* 0x0000c8001e1e7a20 */ /* 0x000fe40000410000 */
[----:B------:R-:W-:Y:S02]  /*bd10*/  FMUL.FTZ R31, R31, c[0x0][0x320] ;  /* 0x0000c8001f1f7a20 */ /* 0x000fe40000410000 */
[----:B------:R-:W-:Y:S01]  /*bd20*/  FMUL.FTZ R40, R40, c[0x0][0x320] ;  /* 0x0000c80028287a20 */ /* 0x000fe20000410000 */
[-C--:B-1----:R-:W-:Y:S02]  /*bd30*/  HMMA.16816.F32 R52, R180, R4.reuse, R52 ;  /* 0x00000004b434723c */ /* 0x082fe40000001834 */
[----:B------:R-:W-:Y:S01]  /*bd40*/  MUFU.TANH R196, R21 ;  /* 0x0000001500c47308 */ /* 0x000fe20000002400 */
[----:B------:R-:W-:Y:S02]  /*bd50*/  FMUL.FTZ R41, R41, c[0x0][0x320] ;  /* 0x0000c80029297a20 */ /* 0x000fe40000410000 */
[----:B------:R-:W-:Y:S02]  /*bd60*/  FMUL.FTZ R42, R42, c[0x0][0x320] ;  /* 0x0000c8002a2a7a20 */ /* 0x000fe40000410000 */
[----:B------:R-:W-:Y:S01]  /*bd70*/  FMUL.FTZ R43, R43, c[0x0][0x320] ;  /* 0x0000c8002b2b7a20 */ /* 0x000fe20000410000 */
[C---:B------:R-:W-:Y:S04]  /*bd80*/  HMMA.16816.F32 R56, R176.reuse, R4, R56 ;  /* 0x00000004b038723c */ /* 0x040fe80000001838 */
[----:B------:R-:W1:Y:S01]  /*bd90*/  MUFU.TANH R2, R40 ;  /* 0x0000002800027308 */ /* 0x000e620000002400 */
[----:B------:R-:W-:Y:S02]  /*bda0*/  FMUL.FTZ R46, R46, c[0x0][0x320] ;  /* 0x0000c8002e2e7a20 */ /* 0x000fe40000410000 */
[----:B------:R-:W-:Y:S01]  /*bdb0*/  FMUL.FTZ R47, R47, c[0x0][0x320] ;  /* 0x0000c8002f2f7a20 */ /* 0x000fe20000410000 */
[-C--:B------:R-:W-:Y:S04]  /*bdc0*/  HMMA.16816.F32 R60, R176, R6.reuse, R60 ;  /* 0x00000006b03c723c */ /* 0x080fe8000000183c */
[----:B------:R-:W-:Y:S02]  /*bdd0*/  FMUL.FTZ R32, R32, c[0x0][0x320] ;  /* 0x0000c80020207a20 */ /* 0x000fe40000410000 */
[----:B------:R-:W-:Y:S01]  /*bde0*/  MUFU.TANH R3, R42 ;  /* 0x0000002a00037308 */ /* 0x000fe20000002400 */
[----:B------:R-:W-:Y:S01]  /*bdf0*/  FMUL.FTZ R33, R33, c[0x0][0x320] ;  /* 0x0000c80021217a20 */ /* 0x000fe20000410000 */
[----:B------:R-:W-:Y:S04]  /*be00*/  HMMA.16816.F32 R64, R180, R6, R64 ;  /* 0x00000006b440723c */ /* 0x000fe80000001840 */
[----:B------:R-:W-:Y:S02]  /*be10*/  FMUL.FTZ R34, R34, c[0x0][0x320] ;  /* 0x0000c80022227a20 */ /* 0x000fe40000410000 */
[----:B------:R-:W-:Y:S02]  /*be20*/  FMUL.FTZ R35, R35, c[0x0][0x320] ;  /* 0x0000c80023237a20 */ /* 0x000fe40000410000 */
[----:B------:R-:W-:Y:S01]  /*be30*/  MUFU.TANH R198, R22 ;  /* 0x0000001600c67308 */ /* 0x000fe20000002400 */
[----:B------:R-:W-:Y:S01]  /*be40*/  FMUL.FTZ R36, R36, c[0x0][0x320] ;  /* 0x0000c80024247a20 */ /* 0x000fe20000410000 */
[----:B-1----:R1:W-:Y:S02]  /*be50*/  STL [R1], R2 ;  /* 0x0000000201007387 */ /* 0x0023e40000100800 */
[----:B------:R-:W-:Y:S02]  /*be60*/  FMUL.FTZ R37, R37, c[0x0][0x320] ;  /* 0x0000c80025257a20 */ /* 0x000fe40000410000 */
[----:B------:R-:W-:Y:S02]  /*be70*/  FMUL.FTZ R38, R38, c[0x0][0x320] ;  /* 0x0000c80026267a20 */ /* 0x000fe40000410000 */
[----:B------:R-:W-:Y:S02]  /*be80*/  FMUL.FTZ R39, R39, c[0x0][0x320] ;  /* 0x0000c80027277a20 */ /* 0x000fe40000410000 */
        /* <DEDUP_REMOVED lines=12> */
[----:B-1----:R-:W1:Y:S01]  /*bf50*/  MUFU.TANH R2, R41 ;  /* 0x0000002900027308 */ /* 0x002e620000002400 */
        /* <DEDUP_REMOVED lines=13> */
[----:B------:R-:W-:Y:S01]  /*c030*/  FMUL.FTZ R67, R67, c[0x0][0x320] ;  /* 0x0000c80043437a20 */ /* 0x000fe20000410000 */
[----:B-1----:R1:W-:Y:S04]  /*c040*/  STL [R1+0x4], R2 ;  /* 0x0000040201007387 */ /* 0x0023e80000100800 */
[----:B------:R2:W-:Y:S02]  /*c050*/  STL [R1+0xc], R3 ;  /* 0x00000c0301007387 */ /* 0x0005e40000100800 */
[----:B------:R-:W-:Y:S10]  /*c060*/  MUFU.TANH R234, R27 ;  /* 0x0000001b00ea7308 */ /* 0x000ff40000002400 */
[----:B------:R-:W-:Y:S10]  /*c070*/  MUFU.TANH R224, R28 ;  /* 0x0000001c00e07308 */ /* 0x000ff40000002400 */
[----:B-1----:R-:W1:Y:S10]  /*c080*/  MUFU.TANH R2, R43 ;  /* 0x0000002b00027308 */ /* 0x002e740000002400 */
[----:B--2---:R-:W2:Y:S10]  /*c090*/  MUFU.TANH R3, R46 ;  /* 0x0000002e00037308 */ /* 0x004eb40000002400 */
[----:B------:R-:W-:Y:S01]  /*c0a0*/  MUFU.TANH R227, R29 ;  /* 0x0000001d00e37308 */ /* 0x000fe20000002400 */
[----:B-1----:R1:W-:Y:S09]  /*c0b0*/  STL [R1+0x10], R2 ;  /* 0x0000100201007387 */ /* 0x0023f20000100800 */
[----:B------:R-:W-:Y:S01]  /*c0c0*/  MUFU.TANH R235, R30 ;  /* 0x0000001e00eb7308 */ /* 0x000fe20000002400 */
[----:B--2---:R2:W-:Y:S09]  /*c0d0*/  STL [R1+0x8], R3 ;  /* 0x0000080301007387 */ /* 0x0045f20000100800 */
[----:B------:R-:W-:Y:S10]  /*c0e0*/  MUFU.TANH R236, R31 ;  /* 0x0000001f00ec7308 */ /* 0x000ff40000002400 */
[----:B-1----:R-:W1:Y:S10]  /*c0f0*/  MUFU.TANH R2, R47 ;  /* 0x0000002f00027308 */ /* 0x002e740000002400 */
[----:B------:R2:W3:Y:S10]  /*c100*/  MUFU.TANH R195, R32 ;  /* 0x0000002000c37308 */ /* 0x0004f40000002400 */
[----:B------:R2:W4:Y:S01]  /*c110*/  MUFU.TANH R194, R33 ;  /* 0x0000002100c27308 */ /* 0x0005220000002400 */
[----:B-1----:R2:W-:Y:S09]  /*c120*/  STL [R1+0x14], R2 ;  /* 0x0000140201007387 */ /* 0x0025f20000100800 */
        /* <DEDUP_REMOVED lines=29> */
[----:B---34-:R-:W-:Y:S01]  /*c300*/  SHF.R.S32.HI R7, RZ, 0x1f, R217 ;  /* 0x0000001fff077819 */ /* 0x018fe200000114d9 */
[----:B--2---:R-:W2:Y:S01]  /*c310*/  LDL R3, [R1+0x38] ;  /* 0x0000380001037983 */ /* 0x004ea20000100800 */
[----:B------:R-:W-:Y:S02]  /*c320*/  IMAD.MOV.U32 R228, RZ, RZ, RZ ;  /* 0x000000ffffe47224 */ /* 0x000fe400078e00ff */
[----:B------:R-:W-:Y:S01]  /*c330*/  SHF.L.U64.HI R16, R217, 0x1, R7 ;  /* 0x00000001d9107819 */ /* 0x000fe20000010207 */
[----:B------:R-:W3:Y:S01]  /*c340*/  LDL R2, [R1+0x18] ;  /* 0x0000180001027983 */ /* 0x000ee20000100800 */
[----:B------:R-:W-:Y:S02]  /*c350*/  IMAD.SHL.U32 R20, R103, 0x2, RZ ;  /* 0x0000000267147824 */ /* 0x000fe400078e00ff */
[----:B------:R-:W-:Y:S01]  /*c360*/  IMAD.SHL.U32 R19, R102, 0x2, RZ ;  /* 0x0000000266137824 */ /* 0x000fe200078e00ff */
        /* <DEDUP_REMOVED lines=8> */
[--C-:B------:R-:W-:Y:S01]  /*c3f0*/  IMAD.MOV.U32 R2, RZ, RZ, R3.reuse ;  /* 0x000000ffff027224 */ /* 0x100fe200078e0003 */
        /* <DEDUP_REMOVED lines=8> */
[----:B------:R-:W-:Y:S02]  /*c480*/  SHF.R.S32.HI R8, RZ, 0x1f, R8 ;  /* 0x0000001fff087819 */ /* 0x000fe40000011408 */
[----:B------:R-:W-:Y:S01]  /*c490*/  SHF.R.S32.HI R2, RZ, 0x1f, R230 ;  /* 0x0000001fff027819 */ /* 0x000fe200000114e6 */
[----:B------:R2:W3:Y:S01]  /*c4a0*/  @!P3 LDG.E R228, [R4.64] ;  /* 0x0000000604e4b981 */ /* 0x0004e2000c1e1900 */
[----:B------:R-:W-:Y:S02]  /*c4b0*/  SHF.L.U64.HI R15, R103, 0x1, R8 ;  /* 0x00000001670f7819 */ /* 0x000fe40000010208 */
[----:B------:R-:W-:Y:S04]  /*c4c0*/  IADD3 R8, R217, 0x20, RZ ;  /* 0x00000020d9087810 */ /* 0x000fe80007ffe0ff */
[----:B------:R-:W-:Y:S04]  /*c4d0*/  SHF.R.S32.HI R8, RZ, 0x1f, R8 ;  /* 0x0000001fff087819 */ /* 0x000fe80000011408 */
[----:B------:R-:W-:Y:S01]  /*c4e0*/  SHF.L.U64.HI R14, R102, 0x1, R8 ;  /* 0x00000001660e7819 */ /* 0x000fe20000010208 */
[----:B--2---:R-:W-:Y:S02]  /*c4f0*/  IMAD R4, R2, c[0x0][0x1e0], RZ ;  /* 0x0000780002047a24 */ /* 0x004fe400078e02ff */
[C---:B------:R-:W-:Y:S04]  /*c500*/  IMAD.WIDE.U32 R2, R230.reuse, c[0x0][0x1e0], RZ ;  /* 0x00007800e6027a25 */ /* 0x040fe800078e00ff */
[----:B------:R-:W-:Y:S04]  /*c510*/  IMAD R4, R230, c[0x0][0x1e4], R4 ;  /* 0x00007900e6047a24 */ /* 0x000fe800078e0204 */
[----:B------:R-:W-:Y:S01]  /*c520*/  IMAD.IADD R3, R3, 0x1, R4 ;  /* 0x0000000103037824 */ /* 0x000fe200078e0204 */
[----:B---3--:R-:W-:Y:S03]  /*c530*/  SHF.R.S32.HI R12, RZ, 0x1f, R228 ;  /* 0x0000001fff0c7819 */ /* 0x008fe600000114e4 */
        /* <DEDUP_REMOVED lines=8> */
[----:B------:R2:W3:Y:S02]  /*c5c0*/  SHFL.IDX PT, R5, R12, RZ, 0x1c1f ;  /* 0x001c1fff0c057589 */ /* 0x0004e400000e0000 */
.L_x_682:
[----:B------:R-:W-:-:S05]  /*c5d0*/  BRA.DIV ~URZ, `(.L_x_630) ;  /* 0x00007bc27f007947 */ /* 0x000fca000b800000 */
[----:B------:R-:W4:Y:S01]  /*c5e0*/  SHFL.IDX PT, R2, R13, RZ, 0x1c1f ;  /* 0x001c1fff0d027589 */ /* 0x000f2200000e0000 */
[C---:B------:R-:W-:Y:S02]  /*c5f0*/  IADD3 R6, -R101.reuse, 0x10, RZ ;  /* 0x0000001065067810 */ /* 0x040fe40007ffe1ff */
[----:B------:R-:W-:Y:S02]  /*c600*/  ISETP.NE.U32.AND P0, PT, R101, RZ, PT ;  /* 0x000000ff6500720c */ /* 0x000fe40003f05070 */
[----:B------:R-:W-:Y:S04]  /*c610*/  LOP3.LUT R6, R6, 0xf, RZ, 0xc0, !PT ;  /* 0x0000000f06067812 */ /* 0x000fe800078ec0ff */
[----:B----4-:R-:W-:Y:S04]  /*c620*/  IADD3 R6, P6, P5, R6, R2, R21 ;  /* 0x0000000206067210 */ /* 0x010fe80007dde015 */
[----:B---3--:R-:W-:Y:S02]  /*c630*/  IADD3.X R7, RZ, R5, R16, P6, P5 ;  /* 0x00000005ff077210 */ /* 0x008fe400037ea410 */
[C---:B------:R-:W-:Y:S02]  /*c640*/  IADD3 R10, P6, R2.reuse, R19, RZ ;  /* 0x00000013020a7210 */ /* 0x040fe40007fde0ff */
[----:B------:R-:W-:Y:S01]  /*c650*/  IADD3 R8, P5, R2, R20, RZ ;  /* 0x0000001402087210 */ /* 0x000fe20007fbe0ff */
[----:B------:R-:W-:Y:S01]  /*c660*/  @!PT LDS RZ, [RZ] ;  /* 0x00000000fffff984 */ /* 0x000fe20000000800 */
[----:B------:R-:W-:Y:S01]  /*c670*/  @!PT LDS RZ, [RZ] ;  /* 0x00000000fffff984 */ /* 0x000fe20000000800 */
[----:B------:R3:W-:Y:S02]  /*c680*/  LDGSTS.E.BYPASS.LTC128B.128.ZFILL [R218+0x3100], [R6.64], P0 ;  /* 0x0310000006da7fae */ /* 0x0007e40008141d46 */
[C---:B------:R-:W-:Y:S02]  /*c690*/  IMAD.X R11, R5.reuse, 0x1, R14, P6 ;  /* 0x00000001050b7824 */ /* 0x040fe400030e060e */
[----:B------:R3:W4:Y:S01]  /*c6a0*/  SHFL.IDX PT, R2, R13, 0x1, 0x1c1f ;  /* 0x003c1f000d027f89 */ /* 0x00072200000e0000 */
[----:B------:R-:W-:Y:S03]  /*c6b0*/  IMAD.X R9, R5, 0x1, R15, P5 ;  /* 0x0000000105097824 */ /* 0x000fe600028e060f */
[----:B------:R3:W-:Y:S04]  /*c6c0*/  LDGSTS.E.BYPASS.LTC128B.128 [R218+0x4100], [R10.64], !P2 ;  /* 0x041000000ada7fae */ /* 0x0007e8000d101d46 */
[----:B------:R3:W2:Y:S04]  /*c6d0*/  SHFL.IDX PT, R5, R12, 0x1, 0x1c1f ;  /* 0x003c1f000c057f89 */ /* 0x0006a800000e0000 */
[----:B------:R3:W-:Y:S02]  /*c6e0*/  LDGSTS.E.BYPASS.LTC128B.128 [R218+0x5100], [R8.64], !P1 ;  /* 0x0510000008da7fae */ /* 0x0007e4000c901d46 */
.L_x_683:
[C---:B------:R-:W-:Y:S02]  /*c6f0*/  IADD3 R3, -R101.reuse, 0x10, RZ ;  /* 0x0000001065037810 */ /* 0x040fe40007ffe1ff */
[C---:B---34-:R-:W-:Y:S02]  /*c700*/  IADD3 R8, P6, R2.reuse, R19, RZ ;  /* 0x0000001302087210 */ /* 0x058fe40007fde0ff */
[----:B------:R-:W-:Y:S02]  /*c710*/  IADD3 R6, P5, R2, R20, RZ ;  /* 0x0000001402067210 */ /* 0x000fe40007fbe0ff */
[----:B------:R-:W-:Y:S01]  /*c720*/  ISETP.NE.U32.AND P0, PT, R101, RZ, PT ;  /* 0x000000ff6500720c */ /* 0x000fe20003f05070 */
[----:B--2---:R-:W-:Y:S01]  /*c730*/  IMAD.X R9, R5, 0x1, R14, P6 ;  /* 0x0000000105097824 */ /* 0x004fe200030e060e */
[----:B------:R-:W-:Y:S01]  /*c740*/  LOP3.LUT R3, R3, 0xf, RZ, 0xc0, !PT ;  /* 0x0000000f03037812 */ /* 0x000fe200078ec0ff */
[----:B------:R-:W-:Y:S03]  /*c750*/  IMAD.X R7, R5, 0x1, R15, P5 ;  /* 0x0000000105077824 */ /* 0x000fe600028e060f */
[----:B------:R-:W-:Y:S04]  /*c760*/  IADD3 R2, P6, P5, R3, R2, R21 ;  /* 0x0000000203027210 */ /* 0x000fe80007dde015 */
[----:B------:R-:W-:Y:S05]  /*c770*/  IADD3.X R3, RZ, R5, R16, P6, P5 ;  /* 0x00000005ff037210 */ /* 0x000fea00037ea410 */
[----:B------:R-:W-:Y:S01]  /*c780*/  @!PT LDS RZ, [RZ] ;  /* 0x00000000fffff984 */ /* 0x000fe20000000800 */
[----:B------:R-:W-:Y:S01]  /*c790*/  @!PT LDS RZ, [RZ] ;  /* 0x00000000fffff984 */ /* 0x000fe20000000800 */
[----:B------:R-:W-:Y:S01]  /*c7a0*/  @!PT LDS RZ, [RZ] ;  /* 0x00000000fffff984 */ /* 0x000fe20000000800 */
[----:B------:R2:W-:Y:S04]  /*c7b0*/  LDGSTS.E.BYPASS.LTC128B.128.ZFILL [R218+0x3900], [R2.64], P0 ;  /* 0x0390000002da7fae */ /* 0x0005e80008141d46 */
[----:B------:R2:W-:Y:S04]  /*c7c0*/  LDGSTS.E.BYPASS.LTC128B.128 [R218+0x4900], [R8.64], !P2 ;  /* 0x0490000008da7fae */ /* 0x0005e8000d101d46 */
[----:B------:R2:W-:Y:S02]  /*c7d0*/  LDGSTS.E.BYPASS.LTC128B.128 [R218+0x5900], [R6.64], !P1 ;  /* 0x0590000006da7fae */ /* 0x0005e4000c901d46 */
.L_x_628:
[----:B---34-:R-:W-:Y:S05]  /*c7e0*/  BSYNC B0 ;  /* 0x0000000000007941 */ /* 0x018fea0003800000 */
.L_x_627:
[----:B--2---:R-:W-:Y:S01]  /*c7f0*/  FMNMX.FTZ R3, R174, R0, !PT ;  /* 0x00000000ae037209 */ /* 0x004fe20007810000 */
[----:B------:R-:W2:Y:S01]  /*c800*/  LDL R12, [R1] ;  /* 0x00000000010c7983 */ /* 0x000ea20000100800 */
[----:B------:R-:W-:Y:S02]  /*c810*/  FMNMX.FTZ R2, R173, R100, !PT ;  /* 0x00000064ad027209 */ /* 0x000fe40007810000 */
[----:B------:R-:W-:Y:S01]  /*c820*/  FMNMX.FTZ R4, R185, R105, !PT ;  /* 0x00000069b9047209 */ /* 0x000fe20007810000 */
[----:B------:R-:W3:Y:S01]  /*c830*/  LDL R11, [R1+0xc] ;  /* 0x00000c00010b7983 */ /* 0x000ee20000100800 */
[----:B------:R-:W-:Y:S02]  /*c840*/  FMNMX.FTZ R5, R188, R106, !PT ;  /* 0x0000006abc057209 */ /* 0x000fe40007810000 */
[----:B------:R-:W-:Y:S01]  /*c850*/  FMNMX.FTZ R3, R190, R3, !PT ;  /* 0x00000003be037209 */ /* 0x000fe20007810000 */
[----:B------:R-:W4:Y:S01]  /*c860*/  LDL R10, [R1+0x4] ;  /* 0x00000400010a7983 */ /* 0x000f220000100800 */
[----:B------:R-:W-:Y:S02]  /*c870*/  FMNMX.FTZ R2, R189, R2, !PT ;  /* 0x00000002bd027209 */ /* 0x000fe40007810000 */
[----:B------:R-:W-:Y:S01]  /*c880*/  FMNMX.FTZ R4, R191, R4, !PT ;  /* 0x00000004bf047209 */ /* 0x000fe20007810000 */
[----:B------:R-:W5:Y:S01]  /*c890*/  LDL R9, [R1+0x10] ;  /* 0x0000100001097983 */ /* 0x000f620000100800 */
        /* <DEDUP_REMOVED lines=40> */
[----:B---3--:R-:W-:Y:S02]  /*cb20*/  FMNMX.FTZ R5, R11, R5, !PT ;  /* 0x000000050b057209 */ /* 0x008fe40007810000 */
[----:B----4-:R-:W-:Y:S02]  /*cb30*/  FMNMX.FTZ R4, R10, R4, !PT ;  /* 0x000000040a047209 */ /* 0x010fe40007810000 */
[----:B-----5:R-:W-:Y:S02]  /*cb40*/  FMNMX.FTZ R5, R9, R5, !PT ;  /* 0x0000000509057209 */ /* 0x020fe40007810000 */
        /* <DEDUP_REMOVED lines=17> */
[----:B------:R-:W-:-:S05]  /*cc60*/  BRA.DIV ~URZ, `(.L_x_631) ;  /* 0x000077427f007947 */ /* 0x000fca000b800000 */
[----:B------:R-:W1:Y:S04]  /*cc70*/  SHFL.BFLY PT, R104, R4, 0x2, 0x1f ;  /* 0x0c401f0004687f89 */ /* 0x000e6800000e0000 */
[----:B------:R-:W2:Y:S04]  /*cc80*/  SHFL.BFLY PT, R2, R103, 0x2, 0x1f ;  /* 0x0c401f0067027f89 */ /* 0x000ea800000e0000 */
[----:B------:R-:W3:Y:S04]  /*cc90*/  SHFL.BFLY PT, R3, R102, 0x2, 0x1f ;  /* 0x0c401f0066037f89 */ /* 0x000ee800000e0000 */
[----:B------:R-:W4:Y:S01]  /*cca0*/  SHFL.BFLY PT, R8, R5, 0x2, 0x1f ;  /* 0x0c401f0005087f89 */ /* 0x000f2200000e0000 */
[----:B-1----:R-:W-:Y:S02]  /*ccb0*/  FMNMX.FTZ R104, R4, R104, !PT ;  /* 0x0000006804687209 */ /* 0x002fe40007810000 */
[----:B--2---:R-:W-:Y:S02]  /*ccc0*/  FMNMX.FTZ R103, R103, R2, !PT ;  /* 0x0000000267677209 */ /* 0x004fe40007810000 */
[----:B---3--:R-:W-:Y:S03]  /*ccd0*/  FMNMX.FTZ R102, R102, R3, !PT ;  /* 0x0000000366667209 */ /* 0x008fe60007810000 */
[----:B------:R-:W1:Y:S01]  /*cce0*/  SHFL.BFLY PT, R6, R103, 0x1, 0x1f ;  /* 0x0c201f0067067f89 */ /* 0x000e6200000e0000 */
[----:B----4-:R-:W-:Y:S03]  /*ccf0*/  FMNMX.FTZ R4, R5, R8, !PT ;  /* 0x0000000805047209 */ /* 0x010fe60007810000 */
[----:B------:R-:W2:Y:S04]  /*cd00*/  SHFL.BFLY PT, R3, R104, 0x1, 0x1f ;  /* 0x0c201f0068037f89 */ /* 0x000ea800000e0000 */
[----:B------:R-:W3:Y:S04]  /*cd10*/  SHFL.BFLY PT, R7, R102, 0x1, 0x1f ;  /* 0x0c201f0066077f89 */ /* 0x000ee800000e0000 */
[----:B------:R4:W4:Y:S01]  /*cd20*/  SHFL.BFLY PT, R2, R4, 0x1, 0x1f ;  /* 0x0c201f0004027f89 */ /* 0x00092200000e0000 */
[----:B-1----:R-:W-:Y:S02]  /*cd30*/  FMNMX.FTZ R103, R103, R6, !PT ;  /* 0x0000000667677209 */ /* 0x002fe40007810000 */
[----:B--2---:R-:W-:Y:S02]  /*cd40*/  FMNMX.FTZ R104, R104, R3, !PT ;  /* 0x0000000368687209 */ /* 0x004fe40007810000 */
[----:B---3--:R-:W-:Y:S03]  /*cd50*/  FMNMX.FTZ R102, R102, R7, !PT ;  /* 0x0000000766667209 */ /* 0x008fe60007810000 */
.L_x_684:
[----:B------:R-:W-:Y:S01]  /*cd60*/  FADD.FTZ R0, -R104, R0 ;  /* 0x0000000068007221 */ /* 0x000fe20000010100 */
[----:B----4-:R-:W-:Y:S01]  /*cd70*/  FMNMX.FTZ R2, R2, R4, !PT ;  /* 0x0000000402027209 */ /* 0x010fe20007810000 */
[----:B------:R-:W-:Y:S01]  /*cd80*/  FMUL.FTZ R179, R103, c[0x0][0x2d0] ;  /* 0x0000b40067b37a20 */ /* 0x000fe20000410000 */
[----:B------:R-:W-:Y:S01]  /*cd90*/  WARPSYNC 0xffffffff ;  /* 0xffffffff00007948 */ /* 0x000fe20003800000 */
[----:B------:R-:W-:Y:S01]  /*cda0*/  FMUL.FTZ R0, R0, c[0x0][0x2d0] ;  /* 0x0000b40000007a20 */ /* 0x000fe20000410000 */
[----:B------:R-:W1:Y:S01]  /*cdb0*/  LDSM.16.MT88.4 R20, [R201] ;  /* 0x00000000c914783b */ /* 0x000e620000004200 */
[----:B------:R-:W-:Y:S01]  /*cdc0*/  FMUL.FTZ R176, R104, c[0x0][0x2d0] ;  /* 0x0000b40068b07a20 */ /* 0x000fe20000410000 */
[----:B------:R-:W-:Y:S01]  /*cdd0*/  ISETP.GT.AND P0, PT, R225, RZ, PT ;  /* 0x000000ffe100720c */ /* 0x000fe20003f04270 */
[----:B------:R2:W-:Y:S01]  /*cde0*/  MUFU.EX2 R101, R0 ;  /* 0x0000000000657308 */ /* 0x0005e20000000800 */
[----:B------:R-:W-:Y:S02]  /*cdf0*/  FMUL.FTZ R178, R102, c[0x0][0x2d0] ;  /* 0x0000b40066b27a20 */ /* 0x000fe40000410000 */
[--C-:B------:R-:W-:Y:S02]  /*ce00*/  FFMA.FTZ R3, R190, c[0x0][0x2d0], -R176.reuse ;  /* 0x0000b400be037a23 */ /* 0x100fe400000108b0 */
[----:B------:R-:W-:Y:S01]  /*ce10*/  FMUL.FTZ R177, R2, c[0x0][0x2d0] ;  /* 0x0000b40002b17a20 */ /* 0x000fe20000410000 */
[----:B------:R-:W3:Y:S01]  /*ce20*/  LDSM.16.MT88.4 R36, [R202] ;  /* 0x00000000ca24783b */ /* 0x000ee20000004200 */
[--C-:B------:R-:W-:Y:S02]  /*ce30*/  FFMA.FTZ R6, R172, c[0x0][0x2d0], -R176.reuse ;  /* 0x0000b400ac067a23 */ /* 0x100fe400000108b0 */
[----:B------:R-:W-:Y:S01]  /*ce40*/  FFMA.FTZ R4, R188, c[0x0][0x2d0], -R177 ;  /* 0x0000b400bc047a23 */ /* 0x000fe200000108b1 */
[----:B------:R-:W-:Y:S01]  /*ce50*/  MUFU.EX2 R28, R3 ;  /* 0x00000003001c7308 */ /* 0x000fe20000000800 */
[--C-:B------:R-:W-:Y:S02]  /*ce60*/  FFMA.FTZ R5, R107, c[0x0][0x2d0], -R176.reuse ;  /* 0x0000b4006b057a23 */ /* 0x100fe400000108b0 */
[--C-:B------:R-:W-:Y:S01]  /*ce70*/  FFMA.FTZ R7, R174, c[0x0][0x2d0], -R176.reuse ;  /* 0x0000b400ae077a23 */ /* 0x100fe200000108b0 */
[----:B------:R-:W4:Y:S01]  /*ce80*/  LDSM.16.MT88.4 R52, [R201+0x1000] ;  /* 0x00100000c934783b */ /* 0x000f220000004200 */
[--C-:B------:R-:W-:Y:S02]  /*ce90*/  FFMA.FTZ R48, R193, c[0x0][0x2d0], -R176.reuse ;  /* 0x0000b400c1307a23 */ /* 0x100fe400000108b0 */
[--C-:B------:R-:W-:Y:S02]  /*cea0*/  FFMA.FTZ R56, R198, c[0x0][0x2d0], -R179.reuse ;  /* 0x0000b400c6387a23 */ /* 0x100fe400000108b3 */
[--C-:B------:R-:W-:Y:S01]  /*ceb0*/  FFMA.FTZ R60, R219, c[0x0][0x2d0], -R179.reuse ;  /* 0x0000b400db3c7a23 */ /* 0x100fe200000108b3 */
[----:B------:R5:W-:Y:S01]  /*cec0*/  MUFU.EX2 R10, R6 ;  /* 0x00000006000a7308 */ /* 0x000be20000000800 */
[--C-:B------:R-:W-:Y:S02]  /*ced0*/  FFMA.FTZ R107, R223, c[0x0][0x2d0], -R176.reuse ;  /* 0x0000b400df6b7a23 */ /* 0x100fe400000108b0 */
[----:B------:R-:W-:Y:S02]  /*cee0*/  FFMA.FTZ R64, R194, c[0x0][0x2d0], -R176 ;  /* 0x0000b400c2407a23 */ /* 0x000fe400000108b0 */
[----:B--2---:R-:W-:Y:S04]  /*cef0*/  FADD.FTZ R0, -R103, R100 ;  /* 0x0000006467007221 */ /* 0x004fe80000010100 */
[----:B------:R-:W-:Y:S01]  /*cf00*/  FMUL.FTZ R0, R0, c[0x0][0x2d0] ;  /* 0x0000b40000007a20 */ /* 0x000fe20000410000 */
[----:B------:R2:W-:Y:S10]  /*cf10*/  MUFU.EX2 R40, R5 ;  /* 0x0000000500287308 */ /* 0x0005f40000000800 */
[----:B------:R1:W-:Y:S01]  /*cf20*/  MUFU.EX2 R100, R0 ;  /* 0x0000000000647308 */ /* 0x0003e20000000800 */
[--C-:B-----5:R-:W-:Y:S09]  /*cf30*/  FFMA.FTZ R6, R185, c[0x0][0x2d0], -R178.reuse ;  /* 0x0000b400b9067a23 */ /* 0x120ff200000108b2 */
[----:B------:R-:W-:Y:S01]  /*cf40*/  MUFU.EX2 R25, R7 ;  /* 0x0000000700197308 */ /* 0x000fe20000000800 */
[--C-:B--2---:R-:W-:Y:S09]  /*cf50*/  FFMA.FTZ R5, R191, c[0x0][0x2d0], -R178.reuse ;  /* 0x0000b400bf057a23 */ /* 0x104ff200000108b2 */
[----:B------:R-:W-:Y:S01]  /*cf60*/  MUFU.EX2 R185, R6 ;  /* 0x0000000600b97308 */ /* 0x000fe20000000800 */
[--C-:B-1----:R-:W-:Y:S09]  /*cf70*/  FFMA.FTZ R0, R173, c[0x0][0x2d0], -R179.reuse ;  /* 0x0000b400ad007a23 */ /* 0x102ff200000108b3 */
[----:B------:R1:W-:Y:S10]  /*cf80*/  MUFU.EX2 R190, R0 ;  /* 0x0000000000be7308 */ /* 0x0003f40000000800 */
[----:B------:R-:W2:Y:S01]  /*cf90*/  MUFU.EX2 R191, R5 ;  /* 0x0000000500bf7308 */ /* 0x000ea20000000800 */
[--C-:B-1----:R-:W-:Y:S09]  /*cfa0*/  FFMA.FTZ R0, R189, c[0x0][0x2d0], -R179.reuse ;  /* 0x0000b400bd007a23 */ /* 0x102ff200000108b3 */
[----:B------:R1:W5:Y:S02]  /*cfb0*/  MUFU.EX2 R189, R0 ;  /* 0x0000000000bd7308 */ /* 0x0003640000000800 */
[--C-:B-1----:R-:W-:Y:S01]  /*cfc0*/  FFMA.FTZ R0, R18, c[0x0][0x2d0], -R179.reuse ;  /* 0x0000b40012007a23 */ /* 0x102fe200000108b3 */
[----:B--2---:R-:W-:Y:S01]  /*cfd0*/  F2FP.PACK_AB R172, R191, R185 ;  /* 0x000000b9bfac723e */ /* 0x004fe200000000ff */
[----:B------:R-:W-:Y:S01]  /*cfe0*/  FMUL.FTZ R5, R101, R109 ;  /* 0x0000006d65057220 */ /* 0x000fe20000410000 */
[----:B-----5:R-:W-:Y:S05]  /*cff0*/  F2FP.PACK_AB R109, R189, R190 ;  /* 0x000000bebd6d723e */ /* 0x020fea00000000ff */
[----:B------:R1:W-:Y:S01]  /*d000*/  MUFU.EX2 R9, R0 ;  /* 0x0000000000097308 */ /* 0x0003e20000000800 */
        /* <DEDUP_REMOVED lines=11> */
[C---:B------:R-:W-:Y:S01]  /*d0c0*/  FMUL.FTZ R66, R100.reuse, R170 ;  /* 0x000000aa64427220 */ /* 0x040fe20000410000 */
[----:B------:R-:W-:Y:S01]  /*d0d0*/  MOV R170, R191 ;  /* 0x000000bf00aa7202 */ /* 0x000fe20000000f00 */
[----:B-1----:R-:W-:Y:S02]  /*d0e0*/  FFMA.FTZ R0, R17, c[0x0][0x2d0], -R179 ;  /* 0x0000b40011007a23 */ /* 0x002fe400000108b3 */
[C---:B------:R-:W-:Y:S02]  /*d0f0*/  FMUL.FTZ R17, R101.reuse, R121 ;  /* 0x0000007965117220 */ /* 0x040fe40000410000 */
[----:B------:R1:W-:Y:S01]  /*d100*/  MUFU.EX2 R8, R0 ;  /* 0x0000000000087308 */ /* 0x0003e20000000800 */
[----:B------:R-:W-:Y:S01]  /*d110*/  LDSM.16.MT88.4 R120, [R202+0x400] ;  /* 0x00040000ca78783b */ /* 0x000fe20000004200 */
        /* <DEDUP_REMOVED lines=10> */
[----:B------:R-:W-:Y:S02]  /*d1c0*/  FMUL.FTZ R86, R100, R86 ;  /* 0x0000005664567220 */ /* 0x000fe40000410000 */
[----:B-1----:R-:W-:Y:S02]  /*d1d0*/  FADD.FTZ R0, -R102, R105 ;  /* 0x0000006966007221 */ /* 0x002fe40000010100 */
[----:B------:R-:W-:Y:S02]  /*d1e0*/  FFMA.FTZ R105, R197, c[0x0][0x2d0], -R179 ;  /* 0x0000b400c5697a23 */ /* 0x000fe400000108b3 */
[----:B------:R-:W-:Y:S02]  /*d1f0*/  FMUL.FTZ R0, R0, c[0x0][0x2d0] ;  /* 0x0000b40000007a20 */ /* 0x000fe40000410000 */
[C---:B------:R-:W-:Y:S02]  /*d200*/  FMUL.FTZ R87, R100.reuse, R87 ;  /* 0x0000005764577220 */ /* 0x040fe40000410000 */
[----:B------:R1:W2:Y:S01]  /*d210*/  MUFU.EX2 R3, R0 ;  /* 0x0000000000037308 */ /* 0x0002a20000000800 */
[C---:B------:R-:W-:Y:S02]  /*d220*/  FMUL.FTZ R96, R101.reuse, R96 ;  /* 0x0000006065607220 */ /* 0x040fe40000410000 */
[----:B------:R-:W-:Y:S02]  /*d230*/  FMUL.FTZ R97, R101, R97 ;  /* 0x0000006165617220 */ /* 0x000fe40000410000 */
[C---:B------:R-:W-:Y:S02]  /*d240*/  FMUL.FTZ R98, R100.reuse, R98 ;  /* 0x0000006264627220 */ /* 0x040fe40000410000 */
[----:B------:R-:W-:Y:S02]  /*d250*/  FMUL.FTZ R99, R100, R99 ;  /* 0x0000006364637220 */ /* 0x000fe40000410000 */
[--C-:B-1----:R-:W-:Y:S02]  /*d260*/  FFMA.FTZ R0, R175, c[0x0][0x2d0], -R178.reuse ;  /* 0x0000b400af007a23 */ /* 0x102fe400000108b2 */
[C---:B--2---:R-:W-:Y:S02]  /*d270*/  FMUL.FTZ R12, R3.reuse, R116 ;  /* 0x00000074030c7220 */ /* 0x044fe40000410000 */
[----:B------:R1:W-:Y:S01]  /*d280*/  MUFU.EX2 R34, R0 ;  /* 0x0000000000227308 */ /* 0x0003e20000000800 */
        /* <DEDUP_REMOVED lines=8> */
[C---:B------:R-:W-:Y:S01]  /*d310*/  FMUL.FTZ R72, R3.reuse, R72 ;  /* 0x0000004803487220 */ /* 0x040fe20000410000 */
[----:B------:R2:W-:Y:S01]  /*d320*/  MUFU.EX2 R165, R64 ;  /* 0x0000004000a57308 */ /* 0x0005e20000000800 */
[C---:B------:R-:W-:Y:S02]  /*d330*/  FMUL.FTZ R73, R3.reuse, R73 ;  /* 0x0000004903497220 */ /* 0x040fe40000410000 */
[C---:B------:R-:W-:Y:S02]  /*d340*/  FMUL.FTZ R76, R3.reuse, R76 ;  /* 0x0000004c034c7220 */ /* 0x040fe40000410000 */
[C---:B------:R-:W-:Y:S02]  /*d350*/  FMUL.FTZ R77, R3.reuse, R77 ;  /* 0x0000004d034d7220 */ /* 0x040fe40000410000 */
[C---:B------:R-:W-:Y:S02]  /*d360*/  FMUL.FTZ R88, R3.reuse, R88 ;  /* 0x0000005803587220 */ /* 0x040fe40000410000 */
[----:B-1----:R-:W-:Y:S02]  /*d370*/  FFMA.FTZ R0, R184, c[0x0][0x2d0], -R178 ;  /* 0x0000b400b8007a23 */ /* 0x002fe400000108b2 */
[----:B------:R1:W-:Y:S01]  /*d380*/  MUFU.EX2 R184, R4 ;  /* 0x0000000400b87308 */ /* 0x0003e20000000800 */
[C---:B------:R-:W-:Y:S02]  /*d390*/  FMUL.FTZ R89, R3.reuse, R89 ;  /* 0x0000005903597220 */ /* 0x040fe40000410000 */
[C---:B------:R-:W-:Y:S02]  /*d3a0*/  FMUL.FTZ R92, R3.reuse, R92 ;  /* 0x0000005c035c7220 */ /* 0x040fe40000410000 */
[----:B------:R-:W-:Y:S05]  /*d3b0*/  FMUL.FTZ R93, R3, R93 ;  /* 0x0000005d035d7220 */ /* 0x000fea0000410000 */
[----:B------:R5:W3:Y:S01]  /*d3c0*/  MUFU.EX2 R41, R0 ;  /* 0x0000000000297308 */ /* 0x000ae20000000800 */
[----:B--2---:R-:W-:Y:S02]  /*d3d0*/  FMUL.FTZ R64, R101, R168 ;  /* 0x000000a865407220 */ /* 0x004fe40000410000 */
[--C-:B-1----:R-:W-:Y:S01]  /*d3e0*/  FFMA.FTZ R4, R192, c[0x0][0x2d0], -R177.reuse ;  /* 0x0000b400c0047a23 */ /* 0x102fe200000108b1 */
[----:B------:R-:W-:Y:S06]  /*d3f0*/  MOV R192, R10 ;  /* 0x0000000a00c07202 */ /* 0x000fec0000000f00 */
[----:B------:R1:W2:Y:S01]  /*d400*/  MUFU.EX2 R188, R4 ;  /* 0x0000000400bc7308 */ /* 0x0002a20000000800 */
[-C--:B------:R-:W-:Y:S02]  /*d410*/  F2FP.PACK_AB R110, R40, R192.reuse ;  /* 0x000000c0286e723e */ /* 0x080fe400000000ff */
[----:B------:R-:W-:Y:S01]  /*d420*/  MOV R168, R192 ;  /* 0x000000c000a87202 */ /* 0x000fe20000000f00 */
[----:B-----5:R-:W-:Y:S01]  /*d430*/  FADD.FTZ R0, -R2, R106 ;  /* 0x0000006a02007221 */ /* 0x020fe20000010100 */
[----:B---3--:R-:W-:Y:S01]  /*d440*/  F2FP.PACK_AB R174, R41, R34 ;  /* 0x0000002229ae723e */ /* 0x008fe200000000ff */
[--C-:B------:R-:W-:Y:S01]  /*d450*/  FFMA.FTZ R106, R233, c[0x0][0x2d0], -R176.reuse ;  /* 0x0000b400e96a7a23 */ /* 0x100fe200000108b0 */
[----:B------:R-:W-:Y:S01]  /*d460*/  MOV R136, R41 ;  /* 0x0000002900887202 */ /* 0x000fe20000000f00 */
[----:B------:R-:W-:Y:S02]  /*d470*/  FMUL.FTZ R0, R0, c[0x0][0x2d0] ;  /* 0x0000b40000007a20 */ /* 0x000fe40000410000 */
[----:B------:R-:W-:Y:S02]  /*d480*/  FMUL.FTZ R41, R3, R145 ;  /* 0x0000009103297220 */ /* 0x000fe40000410000 */
[----:B------:R-:W-:Y:S02]  /*d490*/  FFMA.FTZ R145, R181, c[0x0][0x2d0], -R176 ;  /* 0x0000b400b5917a23 */ /* 0x000fe400000108b0 */
[----:B------:R-:W3:Y:S01]  /*d4a0*/  MUFU.EX2 R0, R0 ;  /* 0x0000000000007308 */ /* 0x000ee20000000800 */
[--C-:B-1----:R-:W-:Y:S01]  /*d4b0*/  FFMA.FTZ R4, R187, c[0x0][0x2d0], -R177.reuse ;  /* 0x0000b400bb047a23 */ /* 0x102fe200000108b1 */
[----:B------:R-:W-:Y:S01]  /*d4c0*/  MOV R187, R9 ;  /* 0x0000000900bb7202 */ /* 0x000fe20000000f00 */
[C---:B------:R-:W-:Y:S01]  /*d4d0*/  FMUL.FTZ R9, R3.reuse, R113 ;  /* 0x0000007103097220 */ /* 0x040fe20000410000 */
[----:B--2---:R-:W-:Y:S06]  /*d4e0*/  F2FP.PACK_AB R173, R188, R184 ;  /* 0x000000b8bcad723e */ /* 0x004fec00000000ff */
[----:B------:R-:W1:Y:S01]  /*d4f0*/  MUFU.EX2 R35, R4 ;  /* 0x0000000400237308 */ /* 0x000e620000000800 */
[----:B------:R-:W-:Y:S09]  /*d500*/  MOV R169, R188 ;  /* 0x000000bc00a97202 */ /* 0x000ff20000000f00 */
[----:B------:R-:W-:Y:S01]  /*d510*/  MUFU.EX2 R194, R145 ;  /* 0x0000009100c27308 */ /* 0x000fe20000000800 */
[C---:B---3--:R-:W-:Y:S02]  /*d520*/  FMUL.FTZ R10, R0.reuse, R114 ;  /* 0x00000072000a7220 */ /* 0x048fe40000410000 */
[C---:B------:R-:W-:Y:S02]  /*d530*/  FMUL.FTZ R11, R0.reuse, R115 ;  /* 0x00000073000b7220 */ /* 0x040fe40000410000 */
[C---:B------:R-:W-:Y:S02]  /*d540*/  FMUL.FTZ R14, R0.reuse, R118 ;  /* 0x00000076000e7220 */ /* 0x040fe40000410000 */
[C---:B------:R-:W-:Y:S02]  /*d550*/  FMUL.FTZ R15, R0.reuse, R119 ;  /* 0x00000077000f7220 */ /* 0x040fe40000410000 */
[C---:B------:R-:W-:Y:S01]  /*d560*/  FMUL.FTZ R58, R0.reuse, R162 ;  /* 0x000000a2003a7220 */ /* 0x040fe20000410000 */
[----:B------:R-:W-:Y:S01]  /*d570*/  LDSM.16.MT88.4 R116, [R201+0x2000] ;  /* 0x00200000c974783b */ /* 0x000fe20000004200 */
[----:B------:R2:W-:Y:S01]  /*d580*/  MUFU.EX2 R162, R105 ;  /* 0x0000006900a27308 */ /* 0x0005e20000000800 */
[----:B------:R-:W-:Y:S01]  /*d590*/  FMUL.FTZ R26, R0, R130 ;  /* 0x00000082001a7220 */ /* 0x000fe20000410000 */
[----:B-1----:R-:W-:Y:S01]  /*d5a0*/  MOV R133, R35 ;  /* 0x0000002300857202 */ /* 0x002fe20000000f00 */
[----:B------:R-:W-:Y:S01]  /*d5b0*/  FFMA.FTZ R4, R186, c[0x0][0x2d0], -R177 ;  /* 0x0000b400ba047a23 */ /* 0x000fe200000108b1 */
[----:B------:R-:W-:Y:S01]  /*d5c0*/  MOV R186, R8 ;  /* 0x0000000800ba7202 */ /* 0x000fe20000000f00 */
[C---:B------:R-:W-:Y:S02]  /*d5d0*/  FMUL.FTZ R8, R3.reuse, R112 ;  /* 0x0000007003087220 */ /* 0x040fe40000410000 */
[----:B------:R-:W-:Y:S01]  /*d5e0*/  FMUL.FTZ R27, R0, R131 ;  /* 0x00000083001b7220 */ /* 0x000fe20000410000 */
[----:B------:R-:W-:Y:S01]  /*d5f0*/  F2FP.PACK_AB R111, R186, R187 ;  /* 0x000000bbba6f723e */ /* 0x000fe200000000ff */
[C---:B------:R-:W-:Y:S01]  /*d600*/  FMUL.FTZ R30, R0.reuse, R134 ;  /* 0x00000086001e7220 */ /* 0x040fe20000410000 */
[----:B------:R-:W1:Y:S01]  /*d610*/  MUFU.EX2 R33, R4 ;  /* 0x0000000400217308 */ /* 0x000e620000000800 */
[----:B------:R-:W-:Y:S01]  /*d620*/  MOV R131, R28 ;  /* 0x0000001c00837202 */ /* 0x000fe20000000f00 */
[C---:B------:R-:W-:Y:S01]  /*d630*/  FMUL.FTZ R31, R0.reuse, R135 ;  /* 0x00000087001f7220 */ /* 0x040fe20000410000 */
[----:B------:R-:W-:Y:S01]  /*d640*/  MOV R134, R40 ;  /* 0x0000002800867202 */ /* 0x000fe20000000f00 */
[C---:B------:R-:W-:Y:S01]  /*d650*/  FMUL.FTZ R62, R0.reuse, R166 ;  /* 0x000000a6003e7220 */ /* 0x040fe20000410000 */
[----:B------:R-:W2:Y:S01]  /*d660*/  LDSM.16.MT88.4 R112, [R202+0x1000] ;  /* 0x00100000ca70783b */ /* 0x000ea20000004200 */
[C---:B------:R-:W-:Y:S02]  /*d670*/  FMUL.FTZ R47, R0.reuse, R151 ;  /* 0x00000097002f7220 */ /* 0x040fe40000410000 */
[----:B------:R-:W-:Y:S02]  /*d680*/  FMUL.FTZ R40, R3, R144 ;  /* 0x0000009003287220 */ /* 0x000fe40000410000 */
[----:B------:R-:W5:Y:S01]  /*d690*/  MUFU.EX2 R151, R48 ;  /* 0x0000003000977308 */ /* 0x000f620000000800 */
[C---:B------:R-:W-:Y:S02]  /*d6a0*/  FMUL.FTZ R42, R0.reuse, R146 ;  /* 0x00000092002a7220 */ /* 0x040fe40000410000 */
[C---:B------:R-:W-:Y:S02]  /*d6b0*/  FMUL.FTZ R43, R0.reuse, R147 ;  /* 0x00000093002b7220 */ /* 0x040fe40000410000 */
[----:B--2---:R-:W-:Y:S02]  /*d6c0*/  FFMA.FTZ R105, R199, c[0x0][0x2d0], -R179 ;  /* 0x0000b400c7697a23 */ /* 0x004fe400000108b3 */
[C---:B------:R-:W-:Y:S02]  /*d6d0*/  FMUL.FTZ R46, R0.reuse, R150 ;  /* 0x00000096002e7220 */ /* 0x040fe40000410000 */
[C---:B------:R-:W-:Y:S01]  /*d6e0*/  FMUL.FTZ R59, R0.reuse, R163 ;  /* 0x000000a3003b7220 */ /* 0x040fe20000410000 */
[----:B------:R2:W-:Y:S01]  /*d6f0*/  MUFU.EX2 R166, R105 ;  /* 0x0000006900a67308 */ /* 0x0005e20000000800 */
[C---:B------:R-:W-:Y:S02]  /*d700*/  FMUL.FTZ R63, R0.reuse, R167 ;  /* 0x000000a7003f7220 */ /* 0x040fe40000410000 */
[----:B------:R-:W-:Y:S01]  /*d710*/  FMUL.FTZ R74, R0, R74 ;  /* 0x0000004a004a7220 */ /* 0x000fe20000410000 */
[----:B-1----:R-:W-:Y:S01]  /*d720*/  F2FP.PACK_AB R175, R33, R35 ;  /* 0x0000002321af723e */ /* 0x002fe200000000ff */
[----:B------:R-:W-:Y:S01]  /*d730*/  FMUL.FTZ R4, R101, R108 ;  /* 0x0000006c65047220 */ /* 0x000fe20000410000 */
[----:B------:R-:W-:Y:S01]  /*d740*/  F2FP.PACK_AB R108, R28, R25 ;  /* 0x000000191c6c723e */ /* 0x000fe200000000ff */
[C---:B------:R-:W-:Y:S02]  /*d750*/  FMUL.FTZ R25, R3.reuse, R129 ;  /* 0x0000008103197220 */ /* 0x040fe40000410000 */
[----:B------:R-:W3:Y:S01]  /*d760*/  LDL.LU R129, [R1+0x10] ;  /* 0x0000100001817983 */ /* 0x000ee20000300800 */
[----:B------:R-:W-:Y:S01]  /*d770*/  FMUL.FTZ R28, R3, R132 ;  /* 0x00000084031c7220 */ /* 0x000fe20000410000 */
[----:B------:R-:W-:Y:S01]  /*d780*/  MOV R132, R34 ;  /* 0x0000002200847202 */ /* 0x000fe20000000f00 */
[C---:B------:R-:W-:Y:S01]  /*d790*/  FMUL.FTZ R34, R100.reuse, R138 ;  /* 0x0000008a64227220 */ /* 0x040fe20000410000 */
[-C--:B------:R-:W-:Y:S01]  /*d7a0*/  HMMA.16816.F32 R4, R108, R20.reuse, R4 ;  /* 0x000000146c04723c */ /* 0x080fe20000001804 */
[----:B------:R-:W3:Y:S01]  /*d7b0*/  LDL.LU R130, [R1+0xc] ;  /* 0x00000c0001827983 */ /* 0x000ee20000300800 */
[----:B------:R1:W1:Y:S03]  /*d7c0*/  MUFU.EX2 R150, R56 ;  /* 0x0000003800967308 */ /* 0x0002660000000800 */
[----:B------:R-:W-:Y:S02]  /*d7d0*/  FMUL.FTZ R35, R100, R139 ;  /* 0x0000008b64237220 */ /* 0x000fe40000410000 */
[--C-:B------:R-:W-:Y:S01]  /*d7e0*/  FFMA.FTZ R139, R245, c[0x0][0x2d0], -R178.reuse ;  /* 0x0000b400f58b7a23 */ /* 0x100fe200000108b2 */
[C---:B------:R-:W-:Y:S04]  /*d7f0*/  HMMA.16816.F32 R8, R172.reuse, R20, R8 ;  /* 0x00000014ac08723c */ /* 0x040fe80000001808 */
[----:B------:R-:W-:Y:S01]  /*d800*/  MUFU.EX2 R188, R139 ;  /* 0x0000008b00bc7308 */ /* 0x000fe20000000800 */
[----:B--2---:R-:W-:Y:S02]  /*d810*/  FFMA.FTZ R105, R226, c[0x0][0x2d0], -R178 ;  /* 0x0000b400e2697a23 */ /* 0x004fe400000108b2 */
[C---:B------:R-:W-:Y:S01]  /*d820*/  FMUL.FTZ R20, R101.reuse, R124 ;  /* 0x0000007c65147220 */ /* 0x040fe20000410000 */
[-C--:B------:R-:W-:Y:S04]  /*d830*/  HMMA.16816.F32 R12, R172, R22.reuse, R12 ;  /* 0x00000016ac0c723c */ /* 0x080fe8000000180c */
[--C-:B------:R-:W-:Y:S02]  /*d840*/  FFMA.FTZ R124, R222, c[0x0][0x2d0], -R176.reuse ;  /* 0x0000b400de7c7a23 */ /* 0x100fe400000108b0 */
[C---:B------:R-:W-:Y:S01]  /*d850*/  FMUL.FTZ R21, R101.reuse, R125 ;  /* 0x0000007d65157220 */ /* 0x040fe20000410000 */
[----:B------:R2:W-:Y:S01]  /*d860*/  MUFU.EX2 R149, R105 ;  /* 0x0000006900957308 */ /* 0x0005e20000000800 */
[C---:B------:R-:W-:Y:S04]  /*d870*/  HMMA.16816.F32 R16, R108.reuse, R22, R16 ;  /* 0x000000166c10723c */ /* 0x040fe80000001810 */
[----:B------:R-:W-:Y:S02]  /*d880*/  FMUL.FTZ R48, R101, R152 ;  /* 0x0000009865307220 */ /* 0x000fe40000410000 */
[----:B-1----:R-:W-:Y:S02]  /*d890*/  FMUL.FTZ R56, R3, R160 ;  /* 0x000000a003387220 */ /* 0x002fe40000410000 */
[C---:B------:R-:W-:Y:S04]  /*d8a0*/  FMUL.FTZ R22, R100.reuse, R126 ;  /* 0x0000007e64167220 */ /* 0x040fe80000410000 */
[----:B------:R-:W-:Y:S01]  /*d8b0*/  FMUL.FTZ R23, R100, R127 ;  /* 0x0000007f64177220 */ /* 0x000fe20000410000 */
[----:B------:R-:W-:Y:S01]  /*d8c0*/  MOV R127, R33 ;  /* 0x00000021007f7202 */ /* 0x000fe20000000f00 */
[----:B------:R-:W-:Y:S02]  /*d8d0*/  FMUL.FTZ R33, R101, R137 ;  /* 0x0000008965217220 */ /* 0x000fe40000410000 */
[----:B------:R-:W3:Y:S01]  /*d8e0*/  LDL.LU R137, [R1+0x4] ;  /* 0x0000040001897983 */ /* 0x000ee20000300800 */
[--C-:B------:R-:W-:Y:S01]  /*d8f0*/  FFMA.FTZ R125, R221, c[0x0][0x2d0], -R176.reuse ;  /* 0x0000b400dd7d7a23 */ /* 0x100fe200000108b0 */
[----:B------:R-:W-:Y:S01]  /*d900*/  MOV R193, R127 ;  /* 0x0000007f00c17202 */ /* 0x000fe20000000f00 */
[-C--:B------:R-:W-:Y:S01]  /*d910*/  HMMA.16816.F32 R20, R108, R36.reuse, R20 ;  /* 0x000000246c14723c */ /* 0x080fe20000001814 */
[----:B------:R-:W3:Y:S01]  /*d920*/  LDL.LU R138, [R1] ;  /* 0x00000000018a7983 */ /* 0x000ee20000300800 */
[----:B------:R-:W-:Y:S01]  /*d930*/  MUFU.EX2 R226, R125 ;  /* 0x0000007d00e27308 */ /* 0x000fe20000000800 */
[----:B------:R-:W-:Y:S02]  /*d940*/  FFMA.FTZ R126, R220, c[0x0][0x2d0], -R176 ;  /* 0x0000b400dc7e7a23 */ /* 0x000fe400000108b0 */
[C---:B------:R-:W-:Y:S02]  /*d950*/  FMUL.FTZ R75, R0.reuse, R75 ;  /* 0x0000004b004b7220 */ /* 0x040fe40000410000 */
[C---:B------:R-:W-:Y:S01]  /*d960*/  FMUL.FTZ R78, R0.reuse, R78 ;  /* 0x0000004e004e7220 */ /* 0x040fe20000410000 */
[C---:B------:R-:W-:Y:S04]  /*d970*/  HMMA.16816.F32 R24, R172.reuse, R36, R24 ;  /* 0x00000024ac18723c */ /* 0x040fe80000001818 */
[C---:B------:R-:W-:Y:S02]  /*d980*/  FMUL.FTZ R79, R0.reuse, R79 ;  /* 0x0000004f004f7220 */ /* 0x040fe40000410000 */
[C---:B------:R-:W-:Y:S02]  /*d990*/  FMUL.FTZ R90, R0.reuse, R90 ;  /* 0x0000005a005a7220 */ /* 0x040fe40000410000 */
[-C--:B------:R-:W-:Y:S04]  /*d9a0*/  HMMA.16816.F32 R28, R172, R38.reuse, R28 ;  /* 0x00000026ac1c723c */ /* 0x080fe8000000181c */
[C---:B------:R-:W-:Y:S02]  /*d9b0*/  FMUL.FTZ R36, R101.reuse, R140 ;  /* 0x0000008c65247220 */ /* 0x040fe40000410000 */
[----:B------:R-:W-:Y:S02]  /*d9c0*/  FMUL.FTZ R37, R101, R141 ;  /* 0x0000008d65257220 */ /* 0x000fe40000410000 */
[C---:B------:R-:W-:Y:S04]  /*d9d0*/  HMMA.16816.F32 R32, R108.reuse, R38, R32 ;  /* 0x000000266c20723c */ /* 0x040fe80000001820 */
[--C-:B--2---:R-:W-:Y:S02]  /*d9e0*/  FFMA.FTZ R105, R229, c[0x0][0x2d0], -R178.reuse ;  /* 0x0000b400e5697a23 */ /* 0x104fe400000108b2 */
[----:B------:R-:W-:Y:S02]  /*d9f0*/  FMUL.FTZ R91, R0, R91 ;  /* 0x0000005b005b7220 */ /* 0x000fe40000410000 */
[C---:B------:R-:W-:Y:S04]  /*da00*/  FMUL.FTZ R38, R100.reuse, R142 ;  /* 0x0000008e64267220 */ /* 0x040fe80000410000 */
[----:B------:R-:W-:Y:S01]  /*da10*/  FMUL.FTZ R39, R100, R143 ;  /* 0x0000008f64277220 */ /* 0x000fe20000410000 */
[----:B------:R-:W-:Y:S01]  /*da20*/  MOV R143, R128 ;  /* 0x00000080008f7202 */ /* 0x000fe20000000f00 */
[C---:B------:R-:W-:Y:S02]  /*da30*/  FMUL.FTZ R94, R0.reuse, R94 ;  /* 0x0000005e005e7220 */ /* 0x040fe40000410000 */
[----:B------:R-:W-:Y:S02]  /*da40*/  FMUL.FTZ R95, R0, R95 ;  /* 0x0000005f005f7220 */ /* 0x000fe40000410000 */
[----:B------:R-:W-:Y:S01]  /*da50*/  FFMA.FTZ R140, R242, c[0x0][0x2d0], -R178 ;  /* 0x0000b400f28c7a23 */ /* 0x000fe200000108b2 */
[-C--:B----4-:R-:W-:Y:S03]  /*da60*/  HMMA.16816.F32 R36, R108, R52.reuse, R36 ;  /* 0x000000346c24723c */ /* 0x090fe60000001824 */
[--C-:B------:R-:W-:Y:S01]  /*da70*/  FFMA.FTZ R144, R241, c[0x0][0x2d0], -R177.reuse ;  /* 0x0000b400f1907a23 */ /* 0x100fe200000108b1 */
[----:B-----5:R-:W-:Y:S01]  /*da80*/  MOV R241, R151 ;  /* 0x0000009700f17202 */ /* 0x020fe20000000f00 */
[--C-:B------:R-:W-:Y:S01]  /*da90*/  FFMA.FTZ R142, R243, c[0x0][0x2d0], -R177.reuse ;  /* 0x0000b400f38e7a23 */ /* 0x100fe200000108b1 */
[----:B------:R-:W-:Y:S01]  /*daa0*/  MOV R243, R150 ;  /* 0x0000009600f37202 */ /* 0x000fe20000000f00 */
[--C-:B------:R-:W-:Y:S01]  /*dab0*/  FFMA.FTZ R141, R249, c[0x0][0x2d0], -R177.reuse ;  /* 0x0000b400f98d7a23 */ /* 0x100fe200000108b1 */
[C---:B------:R-:W-:Y:S07]  /*dac0*/  HMMA.16816.F32 R40, R172.reuse, R52, R40 ;  /* 0x00000034ac28723c */ /* 0x040fee0000001828 */
[----:B------:R-:W-:Y:S01]  /*dad0*/  FFMA.FTZ R52, R196, c[0x0][0x2d0], -R176 ;  /* 0x0000b400c4347a23 */ /* 0x000fe200000108b0 */
[-C--:B------:R-:W-:Y:S03]  /*dae0*/  HMMA.16816.F32 R44, R172, R54.reuse, R44 ;  /* 0x00000036ac2c723c */ /* 0x080fe6000000182c */
[----:B------:R1:W2:Y:S01]  /*daf0*/  MUFU.EX2 R147, R52 ;  /* 0x0000003400937308 */ /* 0x0002a20000000800 */
[C---:B------:R-:W-:Y:S04]  /*db00*/  FMUL.FTZ R53, R101.reuse, R157 ;  /* 0x0000009d65357220 */ /* 0x040fe80000410000 */
[C---:B------:R-:W-:Y:S07]  /*db10*/  HMMA.16816.F32 R48, R108.reuse, R54, R48 ;  /* 0x000000366c30723c */ /* 0x040fee0000001830 */
[C---:B------:R-:W-:Y:S02]  /*db20*/  FMUL.FTZ R55, R100.reuse, R159 ;  /* 0x0000009f64377220 */ /* 0x040fe40000410000 */
[----:B------:R4:W-:Y:S03]  /*db30*/  MUFU.EX2 R159, R105 ;  /* 0x00000069009f7308 */ /* 0x0009e60000000800 */
[----:B------:R-:W-:Y:S07]  /*db40*/  FMUL.FTZ R54, R100, R158 ;  /* 0x0000009e64367220 */ /* 0x000fee0000410000 */
[----:B------:R5:W5:Y:S01]  /*db50*/  MUFU.EX2 R158, R60 ;  /* 0x0000003c009e7308 */ /* 0x000b620000000800 */
[----:B-1----:R-:W-:Y:S01]  /*db60*/  FMUL.FTZ R52, R101, R156 ;  /* 0x0000009c65347220 */ /* 0x002fe20000410000 */
[----:B------:R-:W-:Y:S02]  /*db70*/  MOV R156, R193 ;  /* 0x000000c1009c7202 */ /* 0x000fe40000000f00 */
[----:B--2---:R-:W-:Y:S04]  /*db80*/  MOV R242, R147 ;  /* 0x0000009300f27202 */ /* 0x004fe80000000f00 */
[-C--:B------:R-:W-:Y:S03]  /*db90*/  HMMA.16816.F32 R52, R108, R112.reuse, R52 ;  /* 0x000000706c34723c */ /* 0x080fe60000001834 */
[----:B----4-:R-:W-:Y:S05]  /*dba0*/  FFMA.FTZ R105, R224, c[0x0][0x2d0], -R178 ;  /* 0x0000b400e0697a23 */ /* 0x010fea00000108b2 */
[C---:B------:R-:W-:Y:S01]  /*dbb0*/  HMMA.16816.F32 R56, R172.reuse, R112, R56 ;  /* 0x00000070ac38723c */ /* 0x040fe20000001838 */
[----:B------:R-:W-:Y:S03]  /*dbc0*/  MUFU.EX2 R224, R126 ;  /* 0x0000007e00e07308 */ /* 0x000fe60000000800 */
[----:B-----5:R-:W-:Y:S01]  /*dbd0*/  FFMA.FTZ R60, R195, c[0x0][0x2d0], -R176 ;  /* 0x0000b400c33c7a23 */ /* 0x020fe200000108b0 */
[----:B------:R-:W-:Y:S06]  /*dbe0*/  MOV R245, R158 ;  /* 0x0000009e00f57202 */ /* 0x000fec0000000f00 */
[----:B------:R1:W-:Y:S10]  /*dbf0*/  MUFU.EX2 R163, R105 ;  /* 0x0000006900a37308 */ /* 0x0003f40000000800 */
[----:B------:R2:W-:Y:S01]  /*dc00*/  MUFU.EX2 R161, R60 ;  /* 0x0000003c00a17308 */ /* 0x0005e20000000800 */
[----:B-1----:R-:W-:Y:S09]  /*dc10*/  FFMA.FTZ R105, R227, c[0x0][0x2d0], -R178 ;  /* 0x0000b400e3697a23 */ /* 0x002ff200000108b2 */
[----:B------:R1:W-:Y:S01]  /*dc20*/  MUFU.EX2 R167, R105 ;  /* 0x0000006900a77308 */ /* 0x0003e20000000800 */
[----:B--2---:R-:W-:Y:S07]  /*dc30*/  FMUL.FTZ R60, R3, R164 ;  /* 0x000000a4033c7220 */ /* 0x004fee0000410000 */
[-C--:B------:R-:W-:Y:S08]  /*dc40*/  HMMA.16816.F32 R60, R172, R114.reuse, R60 ;  /* 0x00000072ac3c723c */ /* 0x080ff0000000183c */
[C---:B------:R-:W-:Y:S01]  /*dc50*/  HMMA.16816.F32 R64, R108.reuse, R114, R64 ;  /* 0x000000726c40723c */ /* 0x040fe20000001840 */
[----:B------:R-:W2:Y:S03]  /*dc60*/  LDSM.16.MT88.4 R112, [R202+0x2000] ;  /* 0x00200000ca70783b */ /* 0x000ea60000004200 */
[--C-:B-1----:R-:W-:Y:S02]  /*dc70*/  FFMA.FTZ R105, R231, c[0x0][0x2d0], -R177.reuse ;  /* 0x0000b400e7697a23 */ /* 0x102fe400000108b1 */
[----:B------:R-:W-:Y:S02]  /*dc80*/  MUFU.EX2 R231, R124 ;  /* 0x0000007c00e77308 */ /* 0x000fe40000000800 */
[-C--:B------:R-:W-:Y:S08]  /*dc90*/  HMMA.16816.F32 R68, R108, R116.reuse, R68 ;  /* 0x000000746c44723c */ /* 0x080ff00000001844 */
[C---:B------:R-:W-:Y:S01]  /*dca0*/  HMMA.16816.F32 R72, R172.reuse, R116, R72 ;  /* 0x00000074ac48723c */ /* 0x040fe20000001848 */
[----:B------:R1:W4:Y:S07]  /*dcb0*/  MUFU.EX2 R148, R105 ;  /* 0x0000006900947308 */ /* 0x00032e0000000800 */
[-C--:B------:R-:W-:Y:S08]  /*dcc0*/  HMMA.16816.F32 R76, R172, R118.reuse, R76 ;  /* 0x00000076ac4c723c */ /* 0x080ff0000000184c */
[C---:B------:R-:W-:Y:S01]  /*dcd0*/  HMMA.16816.F32 R80, R108.reuse, R118, R80 ;  /* 0x000000766c50723c */ /* 0x040fe20000001850 */
[----:B------:R-:W5:Y:S07]  /*dce0*/  LDSM.16.MT88.4 R116, [R201+0x400] ;  /* 0x00040000c974783b */ /* 0x000f6e0000004200 */
[-C--:B--2---:R-:W-:Y:S04]  /*dcf0*/  HMMA.16816.F32 R84, R108, R112.reuse, R84 ;  /* 0x000000706c54723c */ /* 0x084fe80000001854 */
[--C-:B-1----:R-:W-:Y:S01]  /*dd00*/  FFMA.FTZ R105, R234, c[0x0][0x2d0], -R177.reuse ;  /* 0x0000b400ea697a23 */ /* 0x102fe200000108b1 */
[----:B----4-:R-:W-:Y:S01]  /*dd10*/  MOV R249, R148 ;  /* 0x0000009400f97202 */ /* 0x010fe20000000f00 */
[----:B------:R1:W-:Y:S02]  /*dd20*/  MUFU.EX2 R234, R106 ;  /* 0x0000006a00ea7308 */ /* 0x0003e40000000800 */
[C---:B------:R-:W-:Y:S08]  /*dd30*/  HMMA.16816.F32 R88, R172.reuse, R112, R88 ;  /* 0x00000070ac58723c */ /* 0x040ff00000001858 */
[----:B------:R2:W4:Y:S01]  /*dd40*/  MUFU.EX2 R160, R105 ;  /* 0x0000006900a07308 */ /* 0x0005220000000800 */
[-C--:B------:R-:W-:Y:S03]  /*dd50*/  HMMA.16816.F32 R92, R172, R114.reuse, R92 ;  /* 0x00000072ac5c723c */ /* 0x080fe6000000185c */
[----:B------:R-:W-:Y:S04]  /*dd60*/  F2FP.PACK_AB R112, R159, R149 ;  /* 0x000000959f70723e */ /* 0x000fe800000000ff */
[----:B------:R-:W-:Y:S01]  /*dd70*/  F2FP.PACK_AB R172, R224, R226 ;  /* 0x000000e2e0ac723e */ /* 0x000fe200000000ff */
[----:B------:R-:W-:Y:S04]  /*dd80*/  HMMA.16816.F32 R96, R108, R114, R96 ;  /* 0x000000726c60723c */ /* 0x000fe80000001860 */
[----:B------:R-:W-:Y:S01]  /*dd90*/  MOV R175, R187 ;  /* 0x000000bb00af7202 */ /* 0x000fe20000000f00 */
[----:B-1----:R-:W3:Y:S01]  /*dda0*/  LDL.LU R106, [R1+0x8] ;  /* 0x00000800016a7983 */ /* 0x002ee20000300800 */
[----:B------:R-:W-:Y:S01]  /*ddb0*/  MUFU.EX2 R187, R140 ;  /* 0x0000008c00bb7308 */ /* 0x000fe20000000800 */
[----:B------:R-:W-:Y:S02]  /*ddc0*/  F2FP.PACK_AB R108, R147, R151 ;  /* 0x00000097936c723e */ /* 0x000fe400000000ff */
[----:B------:R-:W3:Y:S03]  /*ddd0*/  LDL.LU R124, [R1+0x14] ;  /* 0x00001400017c7983 */ /* 0x000ee60000300800 */
[----:B------:R-:W-:Y:S02]  /*dde0*/  F2FP.PACK_AB R109, R158, R150 ;  /* 0x000000969e6d723e */ /* 0x000fe400000000ff */
[----:B------:R-:W-:Y:S01]  /*ddf0*/  F2FP.PACK_AB R110, R165, R161 ;  /* 0x000000a1a56e723e */ /* 0x000fe200000000ff */
[--C-:B--2---:R-:W-:Y:S01]  /*de00*/  FFMA.FTZ R105, R235, c[0x0][0x2d0], -R177.reuse ;  /* 0x0000b400eb697a23 */ /* 0x104fe200000108b1 */
[----:B------:R-:W-:Y:S02]  /*de10*/  F2FP.PACK_AB R111, R166, R162 ;  /* 0x000000a2a66f723e */ /* 0x000fe400000000ff */
[----:B------:R-:W-:Y:S01]  /*de20*/  F2FP.PACK_AB R114, R167, R163 ;  /* 0x000000a3a772723e */ /* 0x000fe200000000ff */
[----:B------:R1:W-:Y:S01]  /*de30*/  MUFU.EX2 R164, R105 ;  /* 0x0000006900a47308 */ /* 0x0003e20000000800 */
[----:B----4-:R-:W-:Y:S03]  /*de40*/  F2FP.PACK_AB R113, R160, R148 ;  /* 0x00000094a071723e */ /* 0x010fe600000000ff */
[-C--:B-----5:R-:W-:Y:S03]  /*de50*/  HMMA.16816.F32 R4, R108, R116.reuse, R4 ;  /* 0x000000746c04723c */ /* 0x0a0fe60000001804 */
[----:B-1----:R-:W-:Y:S04]  /*de60*/  FFMA.FTZ R105, R236, c[0x0][0x2d0], -R177 ;  /* 0x0000b400ec697a23 */ /* 0x002fe800000108b1 */
[----:B------:R1:W2:Y:S02]  /*de70*/  MUFU.EX2 R135, R105 ;  /* 0x0000006900877308 */ /* 0x0002a40000000800 */
[--C-:B-1----:R-:W-:Y:S03]  /*de80*/  FFMA.FTZ R105, R232, c[0x0][0x2d0], -R176.reuse ;  /* 0x0000b400e8697a23 */ /* 0x102fe600000108b0 */
[----:B--2---:R-:W-:Y:S01]  /*de90*/  F2FP.PACK_AB R115, R135, R164 ;  /* 0x000000a48773723e */ /* 0x004fe200000000ff */
[----:B------:R-:W-:Y:S04]  /*dea0*/  FFMA.FTZ R176, R180, c[0x0][0x2d0], -R176 ;  /* 0x0000b400b4b07a23 */ /* 0x000fe800000108b0 */
[----:B------:R1:W-:Y:S02]  /*deb0*/  MUFU.EX2 R232, R107 ;  /* 0x0000006b00e87308 */ /* 0x0003e40000000800 */
[C---:B------:R-:W-:Y:S08]  /*dec0*/  HMMA.16816.F32 R8, R112.reuse, R116, R8 ;  /* 0x000000747008723c */ /* 0x040ff00000001808 */
[----:B------:R2:W-:Y:S01]  /*ded0*/  MUFU.EX2 R236, R105 ;  /* 0x0000006900ec7308 */ /* 0x0005e20000000800 */
[-C--:B------:R-:W-:Y:S09]  /*dee0*/  HMMA.16816.F32 R12, R112, R118.reuse, R12 ;  /* 0x00000076700c723c */ /* 0x080ff2000000180c */
[----:B------:R-:W4:Y:S01]  /*def0*/  MUFU.EX2 R193, R176 ;  /* 0x000000b000c17308 */ /* 0x000f220000000800 */
[C---:B------:R-:W-:Y:S01]  /*df00*/  HMMA.16816.F32 R16, R108.reuse, R118, R16 ;  /* 0x000000766c10723c */ /* 0x040fe20000001810 */
[----:B------:R-:W5:Y:S03]  /*df10*/  LDSM.16.MT88.4 R116, [R201+0x1400] ;  /* 0x00140000c974783b */ /* 0x000f660000004200 */
[--C-:B-1----:R-:W-:Y:S04]  /*df20*/  FFMA.FTZ R107, R183, c[0x0][0x2d0], -R179.reuse ;  /* 0x0000b400b76b7a23 */ /* 0x102fe800000108b3 */
[-C--:B------:R-:W-:Y:S01]  /*df30*/  HMMA.16816.F32 R20, R108, R120.reuse, R20 ;  /* 0x000000786c14723c */ /* 0x080fe20000001814 */
[----:B------:R-:W-:Y:S03]  /*df40*/  MUFU.EX2 R192, R107 ;  /* 0x0000006b00c07308 */ /* 0x000fe60000000800 */
[--C-:B--2---:R-:W-:Y:S01]  /*df50*/  FFMA.FTZ R105, R240, c[0x0][0x2d0], -R179.reuse ;  /* 0x0000b400f0697a23 */ /* 0x104fe200000108b3 */
[----:B------:R-:W-:Y:S03]  /*df60*/  MOV R240, R135 ;  /* 0x0000008700f07202 */ /* 0x000fe60000000f00 */
[C---:B------:R-:W-:Y:S03]  /*df70*/  HMMA.16816.F32 R24, R112.reuse, R120, R24 ;  /* 0x000000787018723c */ /* 0x040fe60000001818 */
[----:B------:R1:W-:Y:S01]  /*df80*/  MUFU.EX2 R233, R105 ;  /* 0x0000006900e97308 */ /* 0x0003e20000000800 */
[----:B----4-:R-:W-:Y:S04]  /*df90*/  F2FP.PACK_AB R174, R193, R194 ;  /* 0x000000c2c1ae723e */ /* 0x010fe800000000ff */
[-C--:B------:R-:W-:Y:S05]  /*dfa0*/  HMMA.16816.F32 R28, R112, R122.reuse, R28 ;  /* 0x0000007a701c723c */ /* 0x080fea000000181c */
[----:B------:R-:W-:Y:S03]  /*dfb0*/  MUFU.EX2 R107, R144 ;  /* 0x00000090006b7308 */ /* 0x000fe60000000800 */
[C---:B------:R-:W-:Y:S01]  /*dfc0*/  HMMA.16816.F32 R32, R108.reuse, R122, R32 ;  /* 0x0000007a6c20723c */ /* 0x040fe20000001820 */
[----:B------:R-:W2:Y:S07]  /*dfd0*/  LDSM.16.MT88.4 R120, [R202+0x1400] ;  /* 0x00140000ca78783b */ /* 0x000eae0000004200 */
[-C--:B-----5:R-:W-:Y:S04]  /*dfe0*/  HMMA.16816.F32 R36, R108, R116.reuse, R36 ;  /* 0x000000746c24723c */ /* 0x0a0fe80000001824 */
[--C-:B-1----:R-:W-:Y:S01]  /*dff0*/  FFMA.FTZ R105, R239, c[0x0][0x2d0], -R179.reuse ;  /* 0x0000b400ef697a23 */ /* 0x102fe200000108b3 */
[----:B------:R-:W-:Y:S03]  /*e000*/  MOV R239, R134 ;  /* 0x0000008600ef7202 */ /* 0x000fe60000000f00 */
[----:B------:R1:W4:Y:S01]  /*e010*/  MUFU.EX2 R235, R105 ;  /* 0x0000006900eb7308 */ /* 0x0003220000000800 */
[C---:B------:R-:W-:Y:S08]  /*e020*/  HMMA.16816.F32 R40, R112.reuse, R116, R40 ;  /* 0x000000747028723c */ /* 0x040ff00000001828 */
[-C--:B------:R-:W-:Y:S08]  /*e030*/  HMMA.16816.F32 R44, R112, R118.reuse, R44 ;  /* 0x00000076702c723c */ /* 0x080ff0000000182c */
[C---:B------:R-:W-:Y:S01]  /*e040*/  HMMA.16816.F32 R48, R108.reuse, R118, R48 ;  /* 0x000000766c30723c */ /* 0x040fe20000001830 */
[----:B------:R-:W5:Y:S03]  /*e050*/  LDSM.16.MT88.4 R116, [R201+0x2400] ;  /* 0x00240000c974783b */ /* 0x000f660000004200 */
[--C-:B-1----:R-:W-:Y:S04]  /*e060*/  FFMA.FTZ R105, R237, c[0x0][0x2d0], -R179.reuse ;  /* 0x0000b400ed697a23 */ /* 0x102fe800000108b3 */
[-C--:B--2---:R-:W-:Y:S01]  /*e070*/  HMMA.16816.F32 R52, R108, R120.reuse, R52 ;  /* 0x000000786c34723c */ /* 0x084fe20000001834 */
[----:B------:R1:W-:Y:S03]  /*e080*/  MUFU.EX2 R229, R105 ;  /* 0x0000006900e57308 */ /* 0x0003e60000000800 */
[----:B------:R-:W-:Y:S04]  /*e090*/  MOV R237, R133 ;  /* 0x0000008500ed7202 */ /* 0x000fe80000000f00 */
[C---:B------:R-:W-:Y:S08]  /*e0a0*/  HMMA.16816.F32 R56, R112.reuse, R120, R56 ;  /* 0x000000787038723c */ /* 0x040ff00000001838 */
[-C--:B------:R-:W-:Y:S08]  /*e0b0*/  HMMA.16816.F32 R60, R112, R122.reuse, R60 ;  /* 0x0000007a703c723c */ /* 0x080ff0000000183c */
[C---:B------:R-:W-:Y:S01]  /*e0c0*/  HMMA.16816.F32 R64, R108.reuse, R122, R64 ;  /* 0x0000007a6c40723c */ /* 0x040fe20000001840 */
[----:B------:R-:W2:Y:S03]  /*e0d0*/  LDSM.16.MT88.4 R120, [R202+0x2400] ;  /* 0x00240000ca78783b */ /* 0x000ea60000004200 */
[--C-:B-1----:R-:W-:Y:S01]  /*e0e0*/  FFMA.FTZ R105, R238, c[0x0][0x2d0], -R179.reuse ;  /* 0x0000b400ee697a23 */ /* 0x102fe200000108b3 */
[----:B------:R-:W-:Y:S03]  /*e0f0*/  MOV R238, R132 ;  /* 0x0000008400ee7202 */ /* 0x000fe60000000f00 */
[----:B------:R3:W1:Y:S01]  /*e100*/  MUFU.EX2 R227, R105 ;  /* 0x0000006900e37308 */ /* 0x0006620000000800 */
[-C--:B-----5:R-:W-:Y:S01]  /*e110*/  HMMA.16816.F32 R68, R108, R116.reuse, R68 ;  /* 0x000000746c44723c */ /* 0x0a0fe20000001844 */
[----:B------:R-:W-:Y:S07]  /*e120*/  LDSM.16.MT88.4 R132, [R201+0x2800] ;  /* 0x00280000c984783b */ /* 0x000fee0000004200 */
[C---:B------:R-:W-:Y:S08]  /*e130*/  HMMA.16816.F32 R72, R112.reuse, R116, R72 ;  /* 0x000000747048723c */ /* 0x040ff00000001848 */
[-C--:B------:R-:W-:Y:S04]  /*e140*/  HMMA.16816.F32 R76, R112, R118.reuse, R76 ;  /* 0x00000076704c723c */ /* 0x080fe8000000184c */
[--C-:B---3--:R-:W-:Y:S04]  /*e150*/  FFMA.FTZ R105, R138, c[0x0][0x2d0], -R178.reuse ;  /* 0x0000b4008a697a23 */ /* 0x108fe800000108b2 */
[C---:B------:R-:W-:Y:S01]  /*e160*/  HMMA.16816.F32 R80, R108.reuse, R118, R80 ;  /* 0x000000766c50723c */ /* 0x040fe20000001850 */
[----:B------:R-:W4:Y:S01]  /*e170*/  LDSM.16.MT88.4 R116, [R201+0x800] ;  /* 0x00080000c974783b */ /* 0x000f220000004200 */
[----:B------:R5:W-:Y:S02]  /*e180*/  MUFU.EX2 R221, R105 ;  /* 0x0000006900dd7308 */ /* 0x000be40000000800 */
[--C-:B------:R-:W-:Y:S01]  /*e190*/  FFMA.FTZ R138, R246, c[0x0][0x2d0], -R178.reuse ;  /* 0x0000b400f68a7a23 */ /* 0x100fe200000108b2 */
[----:B------:R-:W-:Y:S03]  /*e1a0*/  MOV R246, R159 ;  /* 0x0000009f00f67202 */ /* 0x000fe60000000f00 */
[-C--:B--2---:R-:W-:Y:S08]  /*e1b0*/  HMMA.16816.F32 R84, R108, R120.reuse, R84 ;  /* 0x000000786c54723c */ /* 0x084ff00000001854 */
[C---:B------:R-:W-:Y:S08]  /*e1c0*/  HMMA.16816.F32 R88, R112.reuse, R120, R88 ;  /* 0x000000787058723c */ /* 0x040ff00000001858 */
[-C--:B------:R-:W-:Y:S04]  /*e1d0*/  HMMA.16816.F32 R92, R112, R122.reuse, R92 ;  /* 0x0000007a705c723c */ /* 0x080fe8000000185c */
[--C-:B-----5:R-:W-:Y:S01]  /*e1e0*/  FFMA.FTZ R105, R137, c[0x0][0x2d0], -R178.reuse ;  /* 0x0000b40089697a23 */ /* 0x120fe200000108b2 */
[----:B------:R-:W-:Y:S02]  /*e1f0*/  MOV R137, R136 ;  /* 0x0000008800897202 */ /* 0x000fe40000000f00 */
[----:B------:R-:W-:Y:S01]  /*e200*/  MOV R136, R131 ;  /* 0x0000008300887202 */ /* 0x000fe20000000f00 */
[----:B------:R-:W-:Y:S01]  /*e210*/  HMMA.16816.F32 R96, R108, R122, R96 ;  /* 0x0000007a6c60723c */ /* 0x000fe20000001860 */
[----:B------:R2:W5:Y:S01]  /*e220*/  MUFU.EX2 R219, R105 ;  /* 0x0000006900db7308 */ /* 0x0005620000000800 */
[----:B------:R-:W3:Y:S02]  /*e230*/  LDL.LU R131, [R1+0x20] ;  /* 0x0000200001837983 */ /* 0x000ee40000300800 */
[----:B------:R-:W-:Y:S01]  /*e240*/  MOV R152, R136 ;  /* 0x0000008800987202 */ /* 0x000fe20000000f00 */
[--C-:B------:R-:W-:Y:S01]  /*e250*/  FFMA.FTZ R136, R182, c[0x0][0x2d0], -R179.reuse ;  /* 0x0000b400b6887a23 */ /* 0x100fe200000108b3 */
[----:B------:R-:W-:Y:S01]  /*e260*/  LDSM.16.MT88.4 R120, [R202+0x1800] ;  /* 0x00180000ca78783b */ /* 0x000fe20000004200 */
[----:B------:R-:W-:Y:S02]  /*e270*/  F2FP.PACK_AB R108, R236, R234 ;  /* 0x000000eaec6c723e */ /* 0x000fe400000000ff */
[----:B----4-:R-:W-:Y:S02]  /*e280*/  F2FP.PACK_AB R109, R235, R233 ;  /* 0x000000e9eb6d723e */ /* 0x010fe400000000ff */
[----:B------:R-:W-:Y:S01]  /*e290*/  MUFU.EX2 R191, R136 ;  /* 0x0000008800bf7308 */ /* 0x000fe20000000800 */
[----:B------:R-:W-:Y:S02]  /*e2a0*/  F2FP.PACK_AB R110, R231, R232 ;  /* 0x000000e8e76e723e */ /* 0x000fe400000000ff */
[----:B-1----:R-:W-:Y:S01]  /*e2b0*/  F2FP.PACK_AB R111, R227, R229 ;  /* 0x000000e5e36f723e */ /* 0x002fe200000000ff */
[----:B------:R-:W-:Y:S01]  /*e2c0*/  LDSM.16.MT88.4 R180, [R201+0x2c00] ;  /* 0x002c0000c9b4783b */ /* 0x000fe20000004200 */
[----:B------:R-:W-:Y:S01]  /*e2d0*/  MOV R146, R137 ;  /* 0x0000008900927202 */ /* 0x000fe20000000f00 */
[--C-:B------:R-:W-:Y:S01]  /*e2e0*/  FFMA.FTZ R137, R248, c[0x0][0x2d0], -R178.reuse ;  /* 0x0000b400f8897a23 */ /* 0x100fe200000108b2 */
[----:B------:R-:W-:Y:S02]  /*e2f0*/  MOV R248, R160 ;  /* 0x000000a000f87202 */ /* 0x000fe40000000f00 */
[----:B------:R-:W-:Y:S01]  /*e300*/  MOV R157, R146 ;  /* 0x00000092009d7202 */ /* 0x000fe20000000f00 */
[-C--:B------:R-:W-:Y:S03]  /*e310*/  HMMA.16816.F32 R4, R108, R116.reuse, R4 ;  /* 0x000000746c04723c */ /* 0x080fe60000001804 */
[----:B------:R-:W-:Y:S01]  /*e320*/  MOV R146, R186 ;  /* 0x000000ba00927202 */ /* 0x000fe20000000f00 */
[--C-:B--2---:R-:W-:Y:S01]  /*e330*/  FFMA.FTZ R105, R252, c[0x0][0x2d0], -R178.reuse ;  /* 0x0000b400fc697a23 */ /* 0x104fe200000108b2 */
[----:B-----5:R-:W-:Y:S01]  /*e340*/  F2FP.PACK_AB R112, R219, R221 ;  /* 0x000000dddb70723e */ /* 0x020fe200000000ff */
[----:B------:R-:W-:Y:S01]  /*e350*/  MUFU.EX2 R186, R141 ;  /* 0x0000008d00ba7308 */ /* 0x000fe20000000800 */
[----:B------:R-:W-:Y:S09]  /*e360*/  MOV R252, R164 ;  /* 0x000000a400fc7202 */ /* 0x000ff20000000f00 */
[----:B------:R1:W-:Y:S02]  /*e370*/  MUFU.EX2 R222, R105 ;  /* 0x0000006900de7308 */ /* 0x0003e40000000800 */
[----:B-1----:R-:W-:Y:S01]  /*e380*/  FFMA.FTZ R105, R251, c[0x0][0x2d0], -R178 ;  /* 0x0000b400fb697a23 */ /* 0x002fe200000108b2 */
[----:B------:R-:W-:Y:S02]  /*e390*/  F2FP.PACK_AB R178, R187, R188 ;  /* 0x000000bcbbb2723e */ /* 0x000fe400000000ff */
[----:B------:R-:W-:Y:S05]  /*e3a0*/  MOV R251, R163 ;  /* 0x000000a300fb7202 */ /* 0x000fea0000000f00 */
[----:B------:R1:W2:Y:S02]  /*e3b0*/  MUFU.EX2 R223, R105 ;  /* 0x0000006900df7308 */ /* 0x0002a40000000800 */
[----:B-1----:R-:W-:Y:S01]  /*e3c0*/  FFMA.FTZ R105, R244, c[0x0][0x2d0], -R179 ;  /* 0x0000b400f4697a23 */ /* 0x002fe200000108b3 */
[----:B--2---:R-:W-:Y:S02]  /*e3d0*/  F2FP.PACK_AB R114, R223, R222 ;  /* 0x000000dedf72723e */ /* 0x004fe400000000ff */
[----:B------:R-:W-:Y:S05]  /*e3e0*/  MOV R244, R162 ;  /* 0x000000a200f47202 */ /* 0x000fea0000000f00 */
[----:B------:R1:W-:Y:S02]  /*e3f0*/  MUFU.EX2 R220, R105 ;  /* 0x0000006900dc7308 */ /* 0x0003e40000000800 */
[--C-:B-1----:R-:W-:Y:S02]  /*e400*/  FFMA.FTZ R105, R130, c[0x0][0x2d0], -R177.reuse ;  /* 0x0000b40082697a23 */ /* 0x102fe400000108b1 */
[----:B------:R-:W2:Y:S06]  /*e410*/  LDL.LU R130, [R1+0x2c] ;  /* 0x00002c0001827983 */ /* 0x000eac0000300800 */
[----:B------:R1:W-:Y:S02]  /*e420*/  MUFU.EX2 R199, R105 ;  /* 0x0000006900c77308 */ /* 0x0003e40000000800 */
[--C-:B-1----:R-:W-:Y:S02]  /*e430*/  FFMA.FTZ R105, R129, c[0x0][0x2d0], -R177.reuse ;  /* 0x0000b40081697a23 */ /* 0x102fe400000108b1 */
[----:B------:R-:W4:Y:S06]  /*e440*/  LDL.LU R129, [R1+0x28] ;  /* 0x0000280001817983 */ /* 0x000f2c0000300800 */
[----:B------:R1:W5:Y:S01]  /*e450*/  MUFU.EX2 R197, R105 ;  /* 0x0000006900c57308 */ /* 0x0003620000000800 */
[----:B------:R-:W4:Y:S01]  /*e460*/  LDL.LU R128, [R1+0x24] ;  /* 0x0000240001807983 */ /* 0x000f220000300800 */
[----:B-1----:R-:W-:Y:S01]  /*e470*/  FFMA.FTZ R105, R106, c[0x0][0x2d0], -R177 ;  /* 0x0000b4006a697a23 */ /* 0x002fe200000108b1 */
[----:B-----5:R-:W-:Y:S01]  /*e480*/  F2FP.PACK_AB R113, R197, R199 ;  /* 0x000000c7c571723e */ /* 0x020fe200000000ff */
[----:B------:R-:W-:Y:S01]  /*e490*/  FFMA.FTZ R106, R250, c[0x0][0x2d0], -R179 ;  /* 0x0000b400fa6a7a23 */ /* 0x000fe200000108b3 */
[----:B------:R-:W-:Y:S05]  /*e4a0*/  MOV R250, R161 ;  /* 0x000000a100fa7202 */ /* 0x000fea0000000f00 */
[----:B------:R1:W-:Y:S10]  /*e4b0*/  MUFU.EX2 R198, R105 ;  /* 0x0000006900c67308 */ /* 0x0003f40000000800 */
[----:B------:R-:W5:Y:S01]  /*e4c0*/  MUFU.EX2 R195, R106 ;  /* 0x0000006a00c37308 */ /* 0x000f620000000800 */
[--C-:B-1----:R-:W-:Y:S02]  /*e4d0*/  FFMA.FTZ R105, R124, c[0x0][0x2d0], -R177.reuse ;  /* 0x0000b4007c697a23 */ /* 0x102fe400000108b1 */
[----:B------:R-:W1:Y:S07]  /*e4e0*/  LDSM.16.MT88.4 R124, [R202+0x800] ;  /* 0x00080000ca7c783b */ /* 0x000e6e0000004200 */
[----:B------:R-:W1:Y:S01]  /*e4f0*/  MUFU.EX2 R196, R105 ;  /* 0x0000006900c47308 */ /* 0x000e620000000800 */
[----:B-----5:R-:W-:Y:S02]  /*e500*/  F2FP.PACK_AB R173, R195, R220 ;  /* 0x000000dcc3ad723e */ /* 0x020fe400000000ff */
[----:B-1----:R-:W-:Y:S01]  /*e510*/  F2FP.PACK_AB R115, R196, R198 ;  /* 0x000000c6c473723e */ /* 0x002fe200000000ff */
[----:B------:R-:W-:Y:S01]  /*e520*/  FFMA.FTZ R105, R247, c[0x0][0x2d0], -R177 ;  /* 0x0000b400f7697a23 */ /* 0x000fe200000108b1 */
[----:B------:R-:W-:Y:S05]  /*e530*/  MOV R247, R149 ;  /* 0x0000009500f77202 */ /* 0x000fea0000000f00 */
[C---:B------:R-:W-:Y:S08]  /*e540*/  HMMA.16816.F32 R8, R112.reuse, R116, R8 ;  /* 0x000000747008723c */ /* 0x040ff00000001808 */
[-C--:B------:R-:W-:Y:S08]  /*e550*/  HMMA.16816.F32 R12, R112, R118.reuse, R12 ;  /* 0x00000076700c723c */ /* 0x080ff0000000180c */
[C---:B------:R-:W-:Y:S01]  /*e560*/  HMMA.16816.F32 R16, R108.reuse, R118, R16 ;  /* 0x000000766c10723c */ /* 0x040fe20000001810 */
[----:B------:R-:W-:Y:S07]  /*e570*/  LDSM.16.MT88.4 R116, [R202+0x2800] ;  /* 0x00280000ca74783b */ /* 0x000fee0000004200 */
[-C--:B------:R-:W-:Y:S08]  /*e580*/  HMMA.16816.F32 R20, R108, R124.reuse, R20 ;  /* 0x0000007c6c14723c */ /* 0x080ff00000001814 */
[C---:B------:R-:W-:Y:S08]  /*e590*/  HMMA.16816.F32 R24, R112.reuse, R124, R24 ;  /* 0x0000007c7018723c */ /* 0x040ff00000001818 */
[-C--:B------:R-:W-:Y:S08]  /*e5a0*/  HMMA.16816.F32 R28, R112, R126.reuse, R28 ;  /* 0x0000007e701c723c */ /* 0x080ff0000000181c */
[C---:B------:R-:W-:Y:S04]  /*e5b0*/  HMMA.16816.F32 R32, R108.reuse, R126, R32 ;  /* 0x0000007e6c20723c */ /* 0x040fe80000001820 */
[----:B---3--:R-:W-:Y:S04]  /*e5c0*/  FFMA.FTZ R101, R101, R131, R143 ;  /* 0x0000008365657223 */ /* 0x008fe8000001008f */
[----:B------:R-:W-:Y:S01]  /*e5d0*/  FADD.FTZ R106, R152, R101 ;  /* 0x00000065986a7221 */ /* 0x000fe20000010000 */
[----:B------:R-:W-:Y:S02]  /*e5e0*/  MOV R152, R189 ;  /* 0x000000bd00987202 */ /* 0x000fe40000000f00 */
[----:B------:R-:W-:Y:S01]  /*e5f0*/  MUFU.EX2 R189, R138 ;  /* 0x0000008a00bd7308 */ /* 0x000fe20000000800 */
[----:B--2---:R-:W-:Y:S09]  /*e600*/  FFMA.FTZ R100, R100, R130, R190 ;  /* 0x0000008264647223 */ /* 0x004ff200000100be */
[----:B------:R1:W2:Y:S02]  /*e610*/  MUFU.EX2 R190, R137 ;  /* 0x0000008900be7308 */ /* 0x0002a40000000800 */
[----:B-1----:R-:W-:Y:S01]  /*e620*/  LDSM.16.MT88.4 R136, [R202+0xc00] ;  /* 0x000c0000ca88783b */ /* 0x002fe20000004200 */
[----:B--2---:R-:W-:Y:S01]  /*e630*/  F2FP.PACK_AB R176, R189, R190 ;  /* 0x000000bebdb0723e */ /* 0x004fe200000000ff */
[----:B----4-:R-:W-:Y:S02]  /*e640*/  FFMA.FTZ R143, R3, R129, R185 ;  /* 0x00000081038f7223 */ /* 0x010fe400000100b9 */
[----:B------:R-:W-:Y:S04]  /*e650*/  FADD.FTZ R3, R152, R100 ;  /* 0x0000006498037221 */ /* 0x000fe80000010000 */
[----:B------:R-:W1:Y:S01]  /*e660*/  MUFU.EX2 R185, R105 ;  /* 0x0000006900b97308 */ /* 0x000e620000000800 */
[----:B------:R-:W-:Y:S02]  /*e670*/  FFMA.FTZ R0, R0, R128, R184 ;  /* 0x0000008000007223 */ /* 0x000fe400000100b8 */
[----:B------:R-:W2:Y:S01]  /*e680*/  LDSM.16.MT88.4 R128, [R201+0x1800] ;  /* 0x00180000c980783b */ /* 0x000ea20000004200 */
[----:B------:R-:W-:Y:S02]  /*e690*/  FADD.FTZ R101, R170, R143 ;  /* 0x0000008faa657221 */ /* 0x000fe40000010000 */
[----:B------:R-:W-:Y:S02]  /*e6a0*/  FADD.FTZ R100, R169, R0 ;  /* 0x00000000a9647221 */ /* 0x000fe40000010000 */
[----:B------:R-:W-:Y:S01]  /*e6b0*/  FADD.FTZ R0, R168, R106 ;  /* 0x0000006aa8007221 */ /* 0x000fe20000010000 */
[----:B------:R-:W-:Y:S01]  /*e6c0*/  MOV R106, R156 ;  /* 0x0000009c006a7202 */ /* 0x000fe20000000f00 */
[----:B------:R-:W-:Y:S01]  /*e6d0*/  FADD.FTZ R3, R175, R3 ;  /* 0x00000003af037221 */ /* 0x000fe20000010000 */
[----:B------:R-:W-:Y:S01]  /*e6e0*/  LDSM.16.MT88.4 R152, [R201+0x1c00] ;  /* 0x001c0000c998783b */ /* 0x000fe20000004200 */
[----:B------:R-:W-:Y:S01]  /*e6f0*/  F2FP.PACK_AB R175, R191, R192 ;  /* 0x000000c0bfaf723e */ /* 0x000fe200000000ff */
[----:B------:R-:W3:Y:S06]  /*e700*/  MUFU.EX2 R184, R142 ;  /* 0x0000008e00b87308 */ /* 0x000eec0000000800 */
[----:B------:R-:W-:Y:S01]  /*e710*/  LDSM.16.MT88.4 R168, [R202+0x1c00] ;  /* 0x001c0000caa8783b */ /* 0x000fe20000004200 */
[----:B-1----:R-:W-:Y:S01]  /*e720*/  F2FP.PACK_AB R177, R185, R186 ;  /* 0x000000bab9b1723e */ /* 0x002fe200000000ff */
[----:B------:R-:W-:Y:S01]  /*e730*/  FADD.FTZ R105, R238, R101 ;  /* 0x00000065ee697221 */ /* 0x000fe20000010000 */
[----:B------:R-:W-:Y:S01]  /*e740*/  MOV R238, R165 ;  /* 0x000000a500ee7202 */ /* 0x000fe20000000f00 */
[----:B------:R-:W-:Y:S01]  /*e750*/  FADD.FTZ R101, R237, R100 ;  /* 0x00000064ed657221 */ /* 0x000fe20000010000 */
[----:B------:R-:W-:Y:S01]  /*e760*/  MOV R237, R166 ;  /* 0x000000a600ed7202 */ /* 0x000fe20000000f00 */
[----:B------:R-:W-:Y:S01]  /*e770*/  FADD.FTZ R100, R239, R0 ;  /* 0x00000000ef647221 */ /* 0x000fe20000010000 */
[----:B------:R-:W-:Y:S02]  /*e780*/  MOV R239, R167 ;  /* 0x000000a700ef7202 */ /* 0x000fe40000000f00 */
[----:B------:R-:W-:Y:S02]  /*e790*/  MOV R0, R157 ;  /* 0x0000009d00007202 */ /* 0x000fe40000000f00 */
[----:B---3--:R-:W-:Y:S01]  /*e7a0*/  F2FP.PACK_AB R179, R107, R184 ;  /* 0x000000b86bb3723e */ /* 0x008fe200000000ff */
[-C--:B--2---:R-:W-:Y:S08]  /*e7b0*/  HMMA.16816.F32 R36, R108, R128.reuse, R36 ;  /* 0x000000806c24723c */ /* 0x084ff00000001824 */
[C---:B------:R-:W-:Y:S08]  /*e7c0*/  HMMA.16816.F32 R40, R112.reuse, R128, R40 ;  /* 0x000000807028723c */ /* 0x040ff00000001828 */
[-C--:B------:R-:W-:Y:S08]  /*e7d0*/  HMMA.16816.F32 R44, R112, R130.reuse, R44 ;  /* 0x00000082702c723c */ /* 0x080ff0000000182c */
[C---:B------:R-:W-:Y:S08]  /*e7e0*/  HMMA.16816.F32 R48, R108.reuse, R130, R48 ;  /* 0x000000826c30723c */ /* 0x040ff00000001830 */
[-C--:B------:R-:W-:Y:S08]  /*e7f0*/  HMMA.16816.F32 R52, R108, R120.reuse, R52 ;  /* 0x000000786c34723c */ /* 0x080ff00000001834 */
        /* <DEDUP_REMOVED lines=12> */
[-C--:B-1----:R-:W-:Y:S01]  /*e8c0*/  HMMA.16816.F32 R108, R172, R120.reuse, R4 ;  /* 0x00000078ac6c723c */ /* 0x082fe20000001804 */
[----:B------:R-:W1:Y:S07]  /*e8d0*/  LDSM.16.MT88.4 R4, [R202+0x2c00] ;  /* 0x002c0000ca04783b */ /* 0x000e6e0000004200 */
[C---:B------:R-:W-:Y:S07]  /*e8e0*/  HMMA.16816.F32 R112, R176.reuse, R120, R8 ;  /* 0x00000078b070723c */ /* 0x040fee0000001808 */
[----:B------:R-:W-:Y:S01]  /*e8f0*/  MOV R11, R146 ;  /* 0x00000092000b7202 */ /* 0x000fe20000000f00 */
[-C--:B------:R-:W-:Y:S04]  /*e900*/  HMMA.16816.F32 R116, R176, R122.reuse, R12 ;  /* 0x0000007ab074723c */ /* 0x080fe8000000180c */
[----:B------:R-:W-:Y:S02]  /*e910*/  FADD.FTZ R3, R11, R3 ;  /* 0x000000030b037221 */ /* 0x000fe40000010000 */
[----:B------:R-:W-:Y:S01]  /*e920*/  FADD.FTZ R10, R0, R105 ;  /* 0x00000069000a7221 */ /* 0x000fe20000010000 */
[----:B------:R-:W-:Y:S01]  /*e930*/  MOV R105, R102 ;  /* 0x0000006600697202 */ /* 0x000fe20000000f00 */
[C---:B------:R-:W-:Y:S04]  /*e940*/  HMMA.16816.F32 R120, R172.reuse, R122, R16 ;  /* 0x0000007aac78723c */ /* 0x040fe80000001810 */
[----:B------:R-:W-:Y:S01]  /*e950*/  FADD.FTZ R0, R106, R101 ;  /* 0x000000656a007221 */ /* 0x000fe20000010000 */
[-C--:B------:R-:W-:Y:S01]  /*e960*/  MOV R101, R2.reuse ;  /* 0x0000000200657202 */ /* 0x080fe20000000f00 */
[----:B------:R-:W-:Y:S01]  /*e970*/  FADD.FTZ R3, R243, R3 ;  /* 0x00000003f3037221 */ /* 0x000fe20000010000 */
[----:B------:R-:W-:Y:S01]  /*e980*/  MOV R106, R2 ;  /* 0x00000002006a7202 */ /* 0x000fe20000000f00 */
        /* <DEDUP_REMOVED lines=13> */
[----:B------:R-:W-:Y:S01]  /*ea60*/  FADD.FTZ R8, R241, R100 ;  /* 0x00000064f1087221 */ /* 0x000fe20000010000 */
[----:B------:R-:W-:Y:S03]  /*ea70*/  MOV R100, R103 ;  /* 0x0000006700647202 */ /* 0x000fe60000000f00 */
        /* <DEDUP_REMOVED lines=30> */
[----:B------:R-:W-:Y:S01]  /*ec60*/  FADD.FTZ R8, R186, R8 ;  /* 0x00000008ba087221 */ /* 0x000fe20000010000 */
        /* <DEDUP_REMOVED lines=19> */
[----:B------:R-:W-:Y:S03]  /*eda0*/  FADD.FTZ R0, R185, R8 ;  /* 0x00000008b9007221 */ /* 0x000fe60000010000 */
[----:B------:R2:W-:Y:S01]  /*edb0*/  STL [R1+0x2c], R6 ;  /* 0x00002c0601007387 */ /* 0x0005e20000100800 */
[----:B------:R-:W-:Y:S01]  /*edc0*/  FADD.FTZ R3, R184, R0 ;  /* 0x00000000b8037221 */ /* 0x000fe20000010000 */
[----:B------:R-:W-:Y:S03]  /*edd0*/  IADD3 R0, R225, -0x1, RZ ;  /* 0xffffffffe1007810 */ /* 0x000fe60007ffe0ff */
[----:B------:R-:W-:Y:S01]  /*ede0*/  FADD.FTZ R3, R107, R3 ;  /* 0x000000036b037221 */ /* 0x000fe20000010000 */
[----:B------:R-:W-:Y:S02]  /*edf0*/  MOV R225, R0 ;  /* 0x0000000000e17202 */ /* 0x000fe40000000f00 */
[----:B------:R-:W-:Y:S01]  /*ee00*/  MOV R0, R104 ;  /* 0x0000006800007202 */ /* 0x000fe20000000f00 */
[----:B-1----:R-:W-:Y:S05]  /*ee10*/  FADD.FTZ R4, R187, R5 ;  /* 0x00000005bb047221 */ /* 0x002fea0000010000 */
[----:B------:R2:W-:Y:S04]  /*ee20*/  STL [R1+0x28], R4 ;  /* 0x0000280401007387 */ /* 0x0005e80000100800 */
[----:B------:R2:W-:Y:S02]  /*ee30*/  STL [R1+0x24], R3 ;  /* 0x0000240301007387 */ /* 0x0005e40000100800 */
[----:B--2---:R-:W-:-:S05]  /*ee40*/  @P0 BRA `(.L_x_632) ;  /* 0xffffbf4000000947 */ /* 0x004fca000383ffff */
.L_x_625:
[----:B------:R-:W-:Y:S05]  /*ee50*/  BRA.DIV ~URZ, `(.L_x_633) ;  /* 0x000057927f007947 */ /* 0x000fea000b800000 */
[----:B-1----:R-:W2:Y:S04]  /*ee60*/  LDL R0, [R1+0x20] ;  /* 0x0000200001007983 */ /* 0x002ea80000100800 */
[----:B--2---:R1:W2:Y:S02]  /*ee70*/  SHFL.BFLY PT, R5, R0, 0x2, 0x1f ;  /* 0x0c401f0000057f89 */ /* 0x0042a400000e0000 */
.L_x_685:
[----:B-1----:R-:W3:Y:S02]  /*ee80*/  LDL.LU R0, [R1+0x20] ;  /* 0x0000200001007983 */ /* 0x002ee40000300800 */
[----:B--23--:R-:W-:Y:S01]  /*ee90*/  FADD.FTZ R5, R5, R0 ;  /* 0x0000000005057221 */ /* 0x00cfe20000010000 */
[----:B------:R-:W-:Y:S05]  /*eea0*/  BRA.DIV ~URZ, `(.L_x_634) ;  /* 0x000057a27f007947 */ /* 0x000fea000b800000 */
[----:B------:R-:W2:Y:S04]  /*eeb0*/  LDL.LU R2, [R1+0x2c] ;  /* 0x00002c0001027983 */ /* 0x000ea80000300800 */
[----:B------:R-:W3:Y:S04]  /*eec0*/  LDL.LU R0, [R1+0x28] ;  /* 0x0000280001007983 */ /* 0x000ee80000300800 */
[----:B------:R-:W4:Y:S04]  /*eed0*/  LDL.LU R9, [R1+0x24] ;  /* 0x0000240001097983 */ /* 0x000f280000300800 */
[----:B--2---:R-:W1:Y:S04]  /*eee0*/  SHFL.BFLY PT, R7, R2, 0x2, 0x1f ;  /* 0x0c401f0002077f89 */ /* 0x004e6800000e0000 */
[----:B---3--:R-:W2:Y:S04]  /*eef0*/  SHFL.BFLY PT, R8, R0, 0x2, 0x1f ;  /* 0x0c401f0000087f89 */ /* 0x008ea800000e0000 */
[----:B----4-:R-:W3:Y:S01]  /*ef00*/  SHFL.BFLY PT, R4, R9, 0x2, 0x1f ;  /* 0x0c401f0009047f89 */ /* 0x010ee200000e0000 */
[----:B-1----:R-:W-:-:S02]  /*ef10*/  FADD.FTZ R7, R7, R2 ;  /* 0x0000000207077221 */ /* 0x002fc40000010000 */
[----:B--2---:R-:W-:-:S03]  /*ef20*/  FADD.FTZ R8, R8, R0 ;  /* 0x0000000008087221 */ /* 0x004fc60000010000 */
[----:B------:R-:W1:Y:S01]  /*ef30*/  SHFL.BFLY PT, R2, R7, 0x1, 0x1f ;  /* 0x0c201f0007027f89 */ /* 0x000e6200000e0000 */
[----:B---3--:R-:W-:-:S03]  /*ef40*/  FADD.FTZ R4, R4, R9 ;  /* 0x0000000904047221 */ /* 0x008fc60000010000 */
[----:B------:R-:W2:Y:S04]  /*ef50*/  SHFL.BFLY PT, R0, R5, 0x1, 0x1f ;  /* 0x0c201f0005007f89 */ /* 0x000ea800000e0000 */
[----:B------:R-:W3:Y:S04]  /*ef60*/  SHFL.BFLY PT, R3, R8, 0x1, 0x1f ;  /* 0x0c201f0008037f89 */ /* 0x000ee800000e0000 */
[----:B------:R4:W4:Y:S01]  /*ef70*/  SHFL.BFLY PT, R6, R4, 0x1, 0x1f ;  /* 0x0c201f0004067f89 */ /* 0x00092200000e0000 */
[----:B-1----:R-:W-:Y:S02]  /*ef80*/  FADD.FTZ R7, R7, R2 ;  /* 0x0000000207077221 */ /* 0x002fe40000010000 */
[----:B--2---:R-:W-:-:S02]  /*ef90*/  FADD.FTZ R5, R5, R0 ;  /* 0x0000000005057221 */ /* 0x004fc40000010000 */
[----:B---3--:R-:W-:-:S03]  /*efa0*/  FADD.FTZ R8, R8, R3 ;  /* 0x0000000308087221 */ /* 0x008fc60000010000 */
.L_x_686:
[----:B------:R-:W-:Y:S01]  /*efb0*/  FSETP.NE.FTZ.AND P3, PT, R5, RZ, PT ;  /* 0x000000ff0500720b */ /* 0x000fe20003f75000 */
[----:B------:R-:W-:Y:S01]  /*efc0*/  CS2R R2, SRZ ;  /* 0x0000000000027805 */ /* 0x000fe2000001ff00 */
[----:B------:R-:W-:Y:S01]  /*efd0*/  FSETP.NE.FTZ.AND P2, PT, R7, RZ, PT ;  /* 0x000000ff0700720b */ /* 0x000fe20003f55000 */
[----:B----4-:R-:W-:Y:S01]  /*efe0*/  FADD.FTZ R6, R6, R4 ;  /* 0x0000000406067221 */ /* 0x010fe20000010000 */
[----:B------:R-:W-:Y:S02]  /*eff0*/  FSETP.NE.FTZ.AND P1, PT, R8, RZ, PT ;  /* 0x000000ff0800720b */ /* 0x000fe40003f35000 */
[----:B------:R-:W-:Y:S02]  /*f000*/  MOV R0, RZ ;  /* 0x000000ff00007202 */ /* 0x000fe40000000f00 */
[----:B------:R-:W-:Y:S02]  /*f010*/  FSETP.NE.FTZ.AND P0, PT, R6, RZ, PT ;  /* 0x000000ff0600720b */ /* 0x000fe40003f15000 */
[----:B------:R-:W-:-:S02]  /*f020*/  MOV R47, 0xff800000 ;  /* 0xff800000002f7802 */ /* 0x000fc40000000f00 */
[----:B------:R-:W-:Y:S01]  /*f030*/  MOV R46, 0xff800000 ;  /* 0xff800000002e7802 */ /* 0x000fe20000000f00 */
[----:B------:R-:W1:Y:S01]  /*f040*/  @P3 MUFU.RCP R0, R5 ;  /* 0x0000000500003308 */ /* 0x000e620000001000 */
[----:B------:R-:W-:Y:S02]  /*f050*/  MOV R45, 0xff800000 ;  /* 0xff800000002d7802 */ /* 0x000fe40000000f00 */
[----:B------:R-:W-:Y:S02]  /*f060*/  @P2 MOV R4, 0x3f317218 ;  /* 0x3f31721800042802 */ /* 0x000fe40000000f00 */
[----:B------:R-:W-:Y:S02]  /*f070*/  @P1 MOV R13, 0x3f317218 ;  /* 0x3f317218000d1802 */ /* 0x000fe40000000f00 */
[----:B------:R-:W-:Y:S01]  /*f080*/  MOV R44, 0xff800000 ;  /* 0xff800000002c7802 */ /* 0x000fe20000000f00 */
[----:B------:R-:W2:Y:S01]  /*f090*/  @P2 MUFU.RCP R3, R7 ;  /* 0x0000000700032308 */ /* 0x000ea20000001000 */
[----:B------:R-:W-:-:S07]  /*f0a0*/  @P2 FMUL.FTZ R4, R4, c[0x0][0x2d0] ;  /* 0x0000b40004042a20 */ /* 0x000fce0000410000 */
[----:B------:R-:W3:Y:S01]  /*f0b0*/  @P1 MUFU.RCP R2, R8 ;  /* 0x0000000800021308 */ /* 0x000ee20000001000 */
[C---:B-1----:R-:W-:Y:S02]  /*f0c0*/  FMUL.FTZ R108, R0.reuse, R108 ;  /* 0x0000006c006c7220 */ /* 0x042fe40000410000 */
[C---:B------:R-:W-:Y:S02]  /*f0d0*/  FMUL.FTZ R43, R0.reuse, R109 ;  /* 0x0000006d002b7220 */ /* 0x040fe40000410000 */
[C---:B------:R-:W-:Y:S02]  /*f0e0*/  FMUL.FTZ R120, R0.reuse, R120 ;  /* 0x0000007800787220 */ /* 0x040fe40000410000 */
[C---:B------:R-:W-:Y:S01]  /*f0f0*/  FMUL.FTZ R40, R0.reuse, R121 ;  /* 0x0000007900287220 */ /* 0x040fe20000410000 */
[----:B------:R-:W1:Y:S01]  /*f100*/  @P3 MUFU.LG2 R5, R5 ;  /* 0x0000000500053308 */ /* 0x000e620000000c00 */
[C---:B------:R-:W-:Y:S02]  /*f110*/  FMUL.FTZ R124, R0.reuse, R124 ;  /* 0x0000007c007c7220 */ /* 0x040fe40000410000 */
[----:B------:R-:W-:-:S02]  /*f120*/  FMUL.FTZ R37, R0, R125 ;  /* 0x0000007d00257220 */ /* 0x000fc40000410000 */
[C---:B------:R-:W-:Y:S02]  /*f130*/  FMUL.FTZ R136, R0.reuse, R136 ;  /* 0x0000008800887220 */ /* 0x040fe40000410000 */
[C---:B------:R-:W-:Y:S01]  /*f140*/  FMUL.FTZ R34, R0.reuse, R137 ;  /* 0x0000008900227220 */ /* 0x040fe20000410000 */
[----:B------:R-:W4:Y:S01]  /*f150*/  @P1 MUFU.LG2 R8, R8 ;  /* 0x0000000800081308 */ /* 0x000f220000000c00 */
[C---:B------:R-:W-:Y:S02]  /*f160*/  FMUL.FTZ R140, R0.reuse, R140 ;  /* 0x0000008c008c7220 */ /* 0x040fe40000410000 */
[C---:B------:R-:W-:Y:S02]  /*f170*/  FMUL.FTZ R31, R0.reuse, R141 ;  /* 0x0000008d001f7220 */ /* 0x040fe40000410000 */
[C---:B------:R-:W-:Y:S02]  /*f180*/  FMUL.FTZ R152, R0.reuse, R152 ;  /* 0x0000009800987220 */ /* 0x040fe40000410000 */
[C---:B------:R-:W-:Y:S01]  /*f190*/  FMUL.FTZ R28, R0.reuse, R153 ;  /* 0x00000099001c7220 */ /* 0x040fe20000410000 */
[----:B------:R-:W5:Y:S01]  /*f1a0*/  @P2 MUFU.LG2 R7, R7 ;  /* 0x0000000700072308 */ /* 0x000f620000000c00 */
        /* <DEDUP_REMOVED lines=12> */
[----:B------:R-:W-:Y:S01]  /*f270*/  MOV R0, RZ ;  /* 0x000000ff00007202 */ /* 0x000fe20000000f00 */
[----:B--2---:R-:W-:-:S02]  /*f280*/  FMUL.FTZ R110, R3, R110 ;  /* 0x0000006e036e7220 */ /* 0x004fc40000410000 */
[C---:B------:R-:W-:Y:S02]  /*f290*/  FMUL.FTZ R42, R3.reuse, R111 ;  /* 0x0000006f032a7220 */ /* 0x040fe40000410000 */
[C---:B------:R-:W-:Y:S01]  /*f2a0*/  FMUL.FTZ R122, R3.reuse, R122 ;  /* 0x0000007a037a7220 */ /* 0x040fe20000410000 */
[----:B------:R-:W-:Y:S01]  /*f2b0*/  @P0 MUFU.RCP R0, R6 ;  /* 0x0000000600000308 */ /* 0x000fe20000001000 */
        /* <DEDUP_REMOVED lines=21> */
[----:B------:R-:W-:Y:S01]  /*f410*/  @P3 MOV R3, 0x3f317218 ;  /* 0x3f31721800033802 */ /* 0x000fe20000000f00 */
[----:B---3--:R-:W-:-:S02]  /*f420*/  FMUL.FTZ R112, R2, R112 ;  /* 0x0000007002707220 */ /* 0x008fc40000410000 */
        /* <DEDUP_REMOVED lines=22> */
[----:B------:R-:W-:Y:S02]  /*f590*/  FMUL.FTZ R93, R2, R93 ;  /* 0x0000005d025d7220 */ /* 0x000fe40000410000 */
[----:B------:R-:W2:Y:S01]  /*f5a0*/  @P0 MUFU.LG2 R2, R6 ;  /* 0x0000000600020308 */ /* 0x000ea20000000c00 */
[----:B-1----:R-:W-:-:S02]  /*f5b0*/  @P3 FMUL.FTZ R9, R5, 0.69314718246459960938 ;  /* 0x3f31721805093820 */ /* 0x002fc40000410000 */
[----:B------:R-:W-:Y:S02]  /*f5c0*/  @P3 FMUL.FTZ R5, R3, c[0x0][0x2d0] ;  /* 0x0000b40003053a20 */ /* 0x000fe40000410000 */
[----:B----4-:R-:W-:Y:S02]  /*f5d0*/  @P1 FMUL.FTZ R8, R8, 0.69314718246459960938 ;  /* 0x3f31721808081820 */ /* 0x010fe40000410000 */
[----:B------:R-:W-:Y:S02]  /*f5e0*/  @P1 FMUL.FTZ R3, R13, c[0x0][0x2d0] ;  /* 0x0000b4000d031a20 */ /* 0x000fe40000410000 */
[----:B-----5:R-:W-:Y:S02]  /*f5f0*/  @P2 FMUL.FTZ R7, R7, 0.69314718246459960938 ;  /* 0x3f31721807072820 */ /* 0x020fe40000410000 */
[----:B------:R-:W-:Y:S01]  /*f600*/  @P1 FFMA.FTZ R47, R3, R102, R8 ;  /* 0x00000066032f1223 */ /* 0x000fe20000010008 */
[----:B------:R-:W-:Y:S01]  /*f610*/  @P0 MOV R3, 0x3f317218 ;  /* 0x3f31721800030802 */ /* 0x000fe20000000f00 */
[----:B------:R-:W-:Y:S01]  /*f620*/  @P2 FFMA.FTZ R46, R4, R103, R7 ;  /* 0x00000067042e2223 */ /* 0x000fe20000010007 */
[----:B------:R-:W-:Y:S01]  /*f630*/  MOV R4, 0x1 ;  /* 0x0000000100047802 */ /* 0x000fe20000000f00 */
[----:B------:R-:W-:-:S02]  /*f640*/  @P3 FFMA.FTZ R45, R5, R104, R9 ;  /* 0x00000068052d3223 */ /* 0x000fc40000010009 */
[----:B--2---:R-:W-:Y:S02]  /*f650*/  @P0 FMUL.FTZ R2, R2, 0.69314718246459960938 ;  /* 0x3f31721802020820 */ /* 0x004fe40000410000 */
[----:B------:R-:W-:Y:S02]  /*f660*/  @P0 FMUL.FTZ R3, R3, c[0x0][0x2d0] ;  /* 0x0000b40003030a20 */ /* 0x000fe40000410000 */
        /* <DEDUP_REMOVED lines=24> */
[----:B------:R-:W-:Y:S01]  /*f7f0*/  PRMT R0, R4, 0x7610, R0 ;  /* 0x0000761004007816 */ /* 0x000fe20000000000 */
[----:B------:R-:W-:Y:S02]  /*f800*/  @P0 FFMA.FTZ R44, R3, R101, R2 ;  /* 0x00000065032c0223 */ /* 0x000fe40000010002 */
.L_x_594:
[----:B------:R2:W5:Y:S01]  /*f810*/  LDL R8, [R1+0x7c] ;  /* 0x00007c0001087983 */ /* 0x0005620000100800 */
[----:B------:R-:W-:Y:S03]  /*f820*/  BSSY B0, `(.L_x_635) ;  /* 0x0000012000007945 */ /* 0x000fe60003800000 */
[----:B------:R-:W3:Y:S02]  /*f830*/  S2R R49, SR_TID.X ;  /* 0x0000000000317919 */ /* 0x000ee40000002100 */
[----:B---3--:R-:W-:-:S13]  /*f840*/  LOP3.LUT P6, RZ, R49, 0x7f, RZ, 0xc0, !PT ;  /* 0x0000007f31ff7812 */ /* 0x008fda00078cc0ff */
[----:B------:R-:W-:Y:S05]  /*f850*/  @P6 BRA `(.L_x_636) ;  /* 0x000000e000006947 */ /* 0x000fea0003800000 */
[----:B--2---:R-:W2:Y:S01]  /*f860*/  S2R R4, SR_LANEID ;  /* 0x0000000000047919 */ /* 0x004ea20000000000 */
[----:B------:R-:W-:Y:S01]  /*f870*/  VOTEU.ANY UR4, UPT, PT ;  /* 0x0000000000047886 */ /* 0x000fe200038e0100 */
[----:B-1----:R-:W-:Y:S01]  /*f880*/  IMAD.MOV.U32 R6, RZ, RZ, c[0x0][0x580] ;  /* 0x00016000ff067624 */ /* 0x002fe200078e00ff */
[----:B------:R-:W2:Y:S01]  /*f890*/  FLO.U32 R3, UR4 ;  /* 0x0000000400037d00 */ /* 0x000ea200080e0000 */
[----:B------:R-:W-:-:S07]  /*f8a0*/  IMAD.MOV.U32 R7, RZ, RZ, c[0x0][0x584] ;  /* 0x00016100ff077624 */ /* 0x000fce00078e00ff */
[----:B------:R-:W1:Y:S01]  /*f8b0*/  POPC R2, UR4 ;  /* 0x0000000400027d09 */ /* 0x000e620008000000 */
[----:B--2---:R-:W-:-:S13]  /*f8c0*/  ISETP.EQ.U32.AND P0, PT, R3, R4, PT ;  /* 0x000000040300720c */ /* 0x004fda0003f02070 */
[----:B-1----:R-:W2:Y:S04]  /*f8d0*/  @P0 ATOMG.E.ADD.STRONG.GPU PT, R2, [R6.64], R2 ;  /* 0x00000002060209a8 */ /* 0x002ea800081ee1c6 */
[----:B------:R-:W1:Y:S04]  /*f8e0*/  S2R R4, SR_LTMASK ;  /* 0x0000000000047919 */ /* 0x000e680000003900 */
[----:B--2---:R1:W2:Y:S02]  /*f8f0*/  SHFL.IDX PT, R3, R2, R3, 0x1f ;  /* 0x00001f0302037589 */ /* 0x0042a400000e0000 */
[----:B-1----:R-:W-:-:S06]  /*f900*/  LOP3.LUT R2, R4, UR4, RZ, 0xc0, !PT ;  /* 0x0000000404027c12 */ /* 0x002fcc000f8ec0ff */
[----:B------:R-:W2:Y:S02]  /*f910*/  POPC R2, R2 ;  /* 0x0000000200027309 */ /* 0x000ea40000000000 */
[----:B--2--5:R-:W-:-:S05]  /*f920*/  IADD3 R8, R3, c[0x0][0xc], R2 ;  /* 0x0000030003087a10 */ /* 0x024fca0007ffe002 */
[----:B------:R1:W-:Y:S02]  /*f930*/  STL [R1+0x7c], R8 ;  /* 0x00007c0801007387 */ /* 0x0003e40000100800 */
.L_x_636:
[----:B--2---:R-:W-:Y:S05]  /*f940*/  BSYNC B0 ;  /* 0x0000000000007941 */ /* 0x004fea0003800000 */
.L_x_635:
[----:B------:R-:W-:Y:S01]  /*f950*/  PRMT R0, R0, 0x9910, RZ ;  /* 0x0000991000007816 */ /* 0x000fe200000000ff */
[----:B------:R-:W-:Y:S01]  /*f960*/  BSSY B1, `(.L_x_637) ;  /* 0x00001ef000017945 */ /* 0x000fe20003800000 */
[----:B-----5:R-:W-:Y:S02]  /*f970*/  IMAD.MOV.U32 R64, RZ, RZ, R8 ;  /* 0x000000ffff407224 */ /* 0x020fe400078e0008 */
[----:B------:R-:W-:-:S13]  /*f980*/  ISETP.NE.AND P0, PT, R0, RZ, PT ;  /* 0x000000ff0000720c */ /* 0x000fda0003f05270 */
[----:B------:R-:W-:Y:S05]  /*f990*/  @!P0 BRA `(.L_x_638) ;  /* 0x0000130000008947 */ /* 0x000fea0003800000 */
[----:B------:R-:W2:Y:S04]  /*f9a0*/  LDL R52, [R1+0x6c] ;  /* 0x00006c0001347983 */ /* 0x000ea80000100800 */
[----:B------:R-:W3:Y:S04]  /*f9b0*/  LDL R51, [R1+0x70] ;  /* 0x0000700001337983 */ /* 0x000ee80000100800 */
[----:B------:R-:W4:Y:S04]  /*f9c0*/  LDL R50, [R1+0x78] ;  /* 0x0000780001327983 */ /* 0x000f280000100800 */
[----:B------:R-:W5:Y:S01]  /*f9d0*/  LDL R48, [R1+0x74] ;  /* 0x0000740001307983 */ /* 0x000f620000100800 */
[----:B------:R-:W-:Y:S01]  /*f9e0*/  WARPSYNC 0xffffffff ;  /* 0xffffffff00007948 */ /* 0x000fe20003800000 */
[----:B------:R-:W-:-:S02]  /*f9f0*/  F2FP.PACK_AB R43, R43, R108 ;  /* 0x0000006c2b2b723e */ /* 0x000fc400000000ff */
[----:B------:R-:W-:Y:S01]  /*fa00*/  BAR.SYNC.DEFER_BLOCKING 0x1, 0x80 ;  /* 0x0042000000007b1d */ /* 0x000fe20000010000 */
        /* <DEDUP_REMOVED lines=39> */
[----:B-1----:R-:W-:Y:S02]  /*fc80*/  F2FP.PACK_AB R8, R85, R84 ;  /* 0x000000545508723e */ /* 0x002fe400000000ff */
[----:B------:R-:W-:Y:S02]  /*fc90*/  F2FP.PACK_AB R7, R87, R86 ;  /* 0x000000565707723e */ /* 0x000fe400000000ff */
[----:B------:R-:W-:-:S02]  /*fca0*/  F2FP.PACK_AB R4, R97, R96 ;  /* 0x000000606104723e */ /* 0x000fc400000000ff */
[----:B------:R-:W-:Y:S02]  /*fcb0*/  F2FP.PACK_AB R3, R99, R98 ;  /* 0x000000626303723e */ /* 0x000fe400000000ff */
[----:B------:R-:W-:Y:S02]  /*fcc0*/  F2FP.PACK_AB R6, R89, R88 ;  /* 0x000000585906723e */ /* 0x000fe400000000ff */
[----:B------:R-:W-:Y:S02]  /*fcd0*/  F2FP.PACK_AB R5, R5, R90 ;  /* 0x0000005a0505723e */ /* 0x000fe400000000ff */
[----:B------:R-:W-:Y:S02]  /*fce0*/  F2FP.PACK_AB R2, R93, R92 ;  /* 0x0000005c5d02723e */ /* 0x000fe400000000ff */
[----:B------:R-:W-:Y:S01]  /*fcf0*/  F2FP.PACK_AB R0, R95, R94 ;  /* 0x0000005e5f00723e */ /* 0x000fe200000000ff */
[----:B--2---:R1:W-:Y:S04]  /*fd00*/  STS [R52+0x80], R43 ;  /* 0x0000802b34007388 */ /* 0x0043e80000000800 */
[----:B------:R1:W-:Y:S04]  /*fd10*/  STS [R52+0x280], R42 ;  /* 0x0002802a34007388 */ /* 0x0003e80000000800 */
[----:B---3--:R1:W-:Y:S04]  /*fd20*/  STS [R51], R40 ;  /* 0x0000002833007388 */ /* 0x0083e80000000800 */
[----:B------:R1:W-:Y:S04]  /*fd30*/  STS [R51+0x200], R39 ;  /* 0x0002002733007388 */ /* 0x0003e80000000800 */
[----:B------:R1:W-:Y:S04]  /*fd40*/  STS [R52+0x1080], R41 ;  /* 0x0010802934007388 */ /* 0x0003e80000000800 */
[----:B------:R1:W-:Y:S04]  /*fd50*/  STS [R52+0x1280], R114 ;  /* 0x0012807234007388 */ /* 0x0003e80000000800 */
[----:B------:R1:W-:Y:S04]  /*fd60*/  STS [R51+0x1000], R38 ;  /* 0x0010002633007388 */ /* 0x0003e80000000800 */
[----:B------:R1:W-:Y:S04]  /*fd70*/  STS [R51+0x1200], R118 ;  /* 0x0012007633007388 */ /* 0x0003e80000000800 */
[----:B----4-:R1:W-:Y:S04]  /*fd80*/  STS [R50+0x80], R37 ;  /* 0x0000802532007388 */ /* 0x0103e80000000800 */
[----:B------:R1:W-:Y:S04]  /*fd90*/  STS [R50+0x280], R36 ;  /* 0x0002802432007388 */ /* 0x0003e80000000800 */
[----:B-----5:R1:W-:Y:S04]  /*fda0*/  STS [R48], R34 ;  /* 0x0000002230007388 */ /* 0x0203e80000000800 */
[----:B------:R1:W-:Y:S04]  /*fdb0*/  STS [R48+0x200], R33 ;  /* 0x0002002130007388 */ /* 0x0003e80000000800 */
        /* <DEDUP_REMOVED lines=36> */
[----:B------:R-:W-:Y:S06]  /*10000*/  BAR.SYNC.DEFER_BLOCKING 0x1, 0x80 ;  /* 0x0042000000007b1d */ /* 0x000fec0000010000 */
[----:B------:R-:W-:Y:S05]  /*10010*/  BRA.CONV ~URZ, `(.L_x_639) ;  /* 0x000000837f007947 */ /* 0x000fea000b800000 */
[----:B-1----:R-:W-:Y:S01]  /*10020*/  SHF.R.S32.HI R48, RZ, 0x1f, R49 ;  /* 0x0000001fff307819 */ /* 0x002fe20000011431 */
[----:B------:R-:W-:Y:S01]  /*10030*/  IMAD.MOV.U32 R6, RZ, RZ, RZ ;  /* 0x000000ffff067224 */ /* 0x000fe200078e00ff */
[----:B------:R-:W-:Y:S01]  /*10040*/  MOV R2, 0x100a0 ;  /* 0x000100a000027802 */ /* 0x000fe20000000f00 */
[----:B------:R-:W-:Y:S01]  /*10050*/  IMAD.MOV.U32 R3, RZ, RZ, 0x1f ;  /* 0x0000001fff037424 */ /* 0x000fe200078e00ff */
[----:B------:R-:W-:-:S04]  /*10060*/  LEA.HI R48, R48, R49, RZ, 0x7 ;  /* 0x0000003130307211 */ /* 0x000fc800078f38ff */
[----:B------:R-:W-:-:S05]  /*10070*/  SHF.R.S32.HI R48, RZ, 0x7, R48 ;  /* 0x00000007ff307819 */ /* 0x000fca0000011430 */
[----:B------:R-:W-:Y:S02]  /*10080*/  IMAD.MOV.U32 R4, RZ, RZ, R48 ;  /* 0x000000ffff047224 */ /* 0x000fe400078e0030 */
[----:B------:R-:W-:Y:S05]  /*10090*/  CALL.REL.NOINC `($__internal_4_$__cuda_sm70_shflsync_idx_p) ;  /* 0x00004c3000007944 */ /* 0x000fea0003c00000 */
.L_x_639:
[----:B-1----:R-:W2:Y:S04]  /*100a0*/  LDL R2, [R1+0x68] ;  /* 0x0000680001027983 */ /* 0x002ea80000100800 */
[----:B------:R-:W3:Y:S04]  /*100b0*/  LDL.LU R8, [R1+0x60] ;  /* 0x0000600001087983 */ /* 0x000ee80000300800 */
[----:B------:R-:W4:Y:S04]  /*100c0*/  LDL.LU R15, [R1+0x5c] ;  /* 0x00005c00010f7983 */ /* 0x000f280000300800 */
[----:B------:R-:W2:Y:S04]  /*100d0*/  LDL R14, [R1+0x18] ;  /* 0x00001800010e7983 */ /* 0x000ea80000100800 */
[----:B------:R-:W2:Y:S01]  /*100e0*/  LDL.LU R19, [R1+0x58] ;  /* 0x0000580001137983 */ /* 0x000ea20000300800 */
[----:B-----5:R-:W-:-:S03]  /*100f0*/  IMAD.MOV.U32 R0, RZ, RZ, 0x1 ;  /* 0x00000001ff007424 */ /* 0x020fc600078e00ff */
[----:B------:R-:W4:Y:S02]  /*10100*/  LDL R13, [R1+0x88] ;  /* 0x00008800010d7983 */ /* 0x000f240000100800 */
[----:B------:R-:W-:Y:S02]  /*10110*/  ISETP.NE.AND P1, PT, R0, c[0x0][0x4e8], PT ;  /* 0x00013a0000007a0c */ /* 0x000fe40003f25270 */
[----:B------:R-:W4:Y:S01]  /*10120*/  LDL R18, [R1+0x80] ;  /* 0x0000800001127983 */ /* 0x000f220000100800 */
[----:B------:R-:W-:Y:S02]  /*10130*/  ULDC UR5, c[0x0][0x4e8] ;  /* 0x00013a0000057ab9 */ /* 0x000fe40000000800 */
[----:B------:R-:W-:Y:S02]  /*10140*/  ULDC UR4, c[0x0][0x388] ;  /* 0x0000e20000047ab9 */ /* 0x000fe40000000800 */
[----:B------:R-:W-:Y:S01]  /*10150*/  UIMAD UR4, UR5, UR4, URZ ;  /* 0x00000004050472a4 */ /* 0x000fe2000f8e023f */
[----:B------:R-:W1:Y:S01]  /*10160*/  S2R R20, SR_TID.X ;  /* 0x0000000000147919 */ /* 0x000e620000002100 */
[C---:B------:R-:W-:Y:S01]  /*10170*/  IADD3 R67, R217.reuse, 0x20, RZ ;  /* 0x00000020d9437810 */ /* 0x040fe20007ffe0ff */
[----:B------:R-:W-:Y:S01]  /*10180*/  BSSY B0, `(.L_x_640) ;  /* 0x0000078000007945 */ /* 0x000fe20003800000 */
[----:B------:R-:W-:-:S02]  /*10190*/  IADD3 R65, R217, 0x40, RZ ;  /* 0x00000040d9417810 */ /* 0x000fc40007ffe0ff */
[----:B------:R-:W-:Y:S02]  /*101a0*/  IADD3 R66, R217, 0x20, RZ ;  /* 0x00000020d9427810 */ /* 0x000fe40007ffe0ff */
[----:B------:R-:W-:Y:S02]  /*101b0*/  SHF.R.S32.HI R67, RZ, 0x1f, R67 ;  /* 0x0000001fff437819 */ /* 0x000fe40000011443 */
[----:B------:R-:W-:Y:S02]  /*101c0*/  SHF.R.S32.HI R68, RZ, 0x1f, R217 ;  /* 0x0000001fff447819 */ /* 0x000fe400000114d9 */
[----:B---3--:R-:W-:-:S05]  /*101d0*/  SHF.R.S32.HI R5, RZ, 0x1f, R8 ;  /* 0x0000001fff057819 */ /* 0x008fca0000011408 */
[----:B------:R-:W-:Y:S02]  /*101e0*/  IMAD R6, R5, c[0x0][0x490], RZ ;  /* 0x0001240005067a24 */ /* 0x000fe400078e02ff */
[----:B--2---:R-:W-:-:S04]  /*101f0*/  IMAD.IADD R4, R2, 0x1, R19 ;  /* 0x0000000102047824 */ /* 0x004fc800078e0213 */
[----:B------:R-:W-:-:S04]  /*10200*/  @P1 IMAD.HI.U32 R7, R4, c[0x0][0x4ec], RZ ;  /* 0x00013b0004071a27 */ /* 0x000fc800078e00ff */
[----:B------:R-:W-:-:S04]  /*10210*/  IMAD.WIDE.U32 R2, R8, c[0x0][0x490], RZ ;  /* 0x0001240008027a25 */ /* 0x000fc800078e00ff */
[----:B------:R-:W-:Y:S01]  /*10220*/  IMAD.MOV.U32 R0, RZ, RZ, R4 ;  /* 0x000000ffff007224 */ /* 0x000fe200078e0004 */
[----:B------:R-:W-:Y:S01]  /*10230*/  @P1 SHF.R.U32.HI R0, RZ, c[0x0][0x4f0], R7 ;  /* 0x00013c00ff001a19 */ /* 0x000fe20000011607 */
[----:B------:R-:W-:-:S03]  /*10240*/  IMAD R6, R8, c[0x0][0x494], R6 ;  /* 0x0001250008067a24 */ /* 0x000fc600078e0206 */
[----:B------:R-:W-:Y:S01]  /*10250*/  IADD3 R7, -R0, RZ, RZ ;  /* 0x000000ff00077210 */ /* 0x000fe20007ffe1ff */
[----:B------:R-:W-:Y:S02]  /*10260*/  IMAD.IADD R3, R3, 0x1, R6 ;  /* 0x0000000103037824 */ /* 0x000fe400078e0206 */
[----:B------:R-:W-:Y:S01]  /*10270*/  IMAD R6, R5, c[0x0][0x3e8], RZ ;  /* 0x0000fa0005067a24 */ /* 0x000fe200078e02ff */
[----:B----4-:R-:W-:Y:S01]  /*10280*/  SHF.R.S32.HI R5, RZ, 0x1f, R15 ;  /* 0x0000001fff057819 */ /* 0x010fe2000001140f */
[----:B------:R-:W-:Y:S02]  /*10290*/  IMAD R4, R7, c[0x0][0x4e8], R4 ;  /* 0x00013a0007047a24 */ /* 0x000fe400078e0204 */
[----:B------:R-:W-:Y:S02]  /*102a0*/  IMAD R10, R8, c[0x0][0x3ec], R6 ;  /* 0x0000fb00080a7a24 */ /* 0x000fe400078e0206 */
[----:B------:R-:W-:Y:S02]  /*102b0*/  IMAD R11, R5, c[0x0][0x498], RZ ;  /* 0x00012600050b7a24 */ /* 0x000fe400078e02ff */
[----:B------:R-:W-:-:S04]  /*102c0*/  IMAD.WIDE.U32 R6, R15, c[0x0][0x498], R2 ;  /* 0x000126000f067a25 */ /* 0x000fc800078e0002 */
[----:B------:R-:W-:Y:S01]  /*102d0*/  IMAD.WIDE.U32 R8, R8, c[0x0][0x3e8], RZ ;  /* 0x0000fa0008087a25 */ /* 0x000fe200078e00ff */
[----:B------:R-:W-:-:S03]  /*102e0*/  IADD3 R6, P0, R0, R6, RZ ;  /* 0x0000000600067210 */ /* 0x000fc60007f1e0ff */
[----:B------:R-:W-:Y:S01]  /*102f0*/  IMAD R12, R5, c[0x0][0x3f0], RZ ;  /* 0x0000fc00050c7a24 */ /* 0x000fe200078e02ff */
[----:B------:R-:W-:Y:S01]  /*10300*/  SHF.R.S32.HI R5, RZ, 0x1f, R0 ;  /* 0x0000001fff057819 */ /* 0x000fe20000011400 */
[----:B------:R-:W-:Y:S02]  /*10310*/  IMAD R11, R15, c[0x0][0x49c], R11 ;  /* 0x000127000f0b7a24 */ /* 0x000fe400078e020b */
[----:B------:R-:W-:Y:S02]  /*10320*/  IMAD.IADD R3, R9, 0x1, R10 ;  /* 0x0000000109037824 */ /* 0x000fe400078e020a */
[----:B------:R-:W-:Y:S01]  /*10330*/  IMAD.MOV.U32 R2, RZ, RZ, R8 ;  /* 0x000000ffff027224 */ /* 0x000fe200078e0008 */
[----:B------:R-:W-:Y:S01]  /*10340*/  IADD3.X R7, R5, R7, R11, P0, !PT ;  /* 0x0000000705077210 */ /* 0x000fe200007fe40b */
[C---:B------:R-:W-:Y:S02]  /*10350*/  IMAD R11, R15.reuse, c[0x0][0x3f4], R12 ;  /* 0x0000fd000f0b7a24 */ /* 0x040fe400078e020c */
[----:B------:R-:W-:-:S02]  /*10360*/  IMAD.WIDE.U32 R8, R15, c[0x0][0x3f0], R2 ;  /* 0x0000fc000f087a25 */ /* 0x000fc400078e0002 */
[----:B------:R-:W2:Y:S01]  /*10370*/  S2R R15, SR_TID.X ;  /* 0x00000000000f7919 */ /* 0x000ea20000002100 */
[----:B------:R-:W-:Y:S01]  /*10380*/  SHF.R.S32.HI R0, RZ, 0x1f, R4 ;  /* 0x0000001fff007819 */ /* 0x000fe20000011404 */
[----:B------:R-:W-:-:S04]  /*10390*/  IMAD.IADD R5, R14, 0x1, R19 ;  /* 0x000000010e057824 */ /* 0x000fc800078e0213 */
[----:B------:R-:W-:Y:S02]  /*103a0*/  IMAD R0, R0, c[0x0][0x488], RZ ;  /* 0x0001220000007a24 */ /* 0x000fe400078e02ff */
[----:B------:R-:W-:-:S04]  /*103b0*/  IMAD.WIDE.U32 R2, R4, c[0x0][0x488], R6 ;  /* 0x0001220004027a25 */ /* 0x000fc800078e0006 */
[----:B------:R-:W-:Y:S02]  /*103c0*/  IMAD R10, R4, c[0x0][0x48c], R0 ;  /* 0x00012300040a7a24 */ /* 0x000fe400078e0200 */
[----:B------:R-:W-:Y:S01]  /*103d0*/  @P1 IMAD.HI.U32 R6, R5, c[0x0][0x4ec], RZ ;  /* 0x00013b0005061a27 */ /* 0x000fe200078e00ff */
[----:B------:R-:W-:-:S03]  /*103e0*/  LEA R4, P0, R2, c[0x0][0x450], 0x2 ;  /* 0x0001140002047a11 */ /* 0x000fc600078010ff */
[----:B------:R-:W-:Y:S01]  /*103f0*/  IMAD.IADD R3, R3, 0x1, R10 ;  /* 0x0000000103037824 */ /* 0x000fe200078e020a */
[----:B--2---:R-:W-:-:S04]  /*10400*/  SHF.R.S32.HI R14, RZ, 0x1f, R15 ;  /* 0x0000001fff0e7819 */ /* 0x004fc8000001140f */
[----:B------:R-:W-:Y:S02]  /*10410*/  LEA.HI R14, R14, R15, RZ, 0x5 ;  /* 0x0000000f0e0e7211 */ /* 0x000fe400078f28ff */
[----:B------:R-:W-:Y:S02]  /*10420*/  MOV R0, R5 ;  /* 0x0000000500007202 */ /* 0x000fe40000000f00 */
[----:B------:R-:W-:Y:S02]  /*10430*/  LOP3.LUT R14, R14, 0xffffffe0, RZ, 0xc0, !PT ;  /* 0xffffffe00e0e7812 */ /* 0x000fe400078ec0ff */
[----:B------:R-:W-:Y:S01]  /*10440*/  @P1 SHF.R.U32.HI R0, RZ, c[0x0][0x4f0], R6 ;  /* 0x00013c00ff001a19 */ /* 0x000fe20000011606 */
[----:B------:R-:W-:Y:S01]  /*10450*/  IMAD.MOV.U32 R6, RZ, RZ, R8 ;  /* 0x000000ffff067224 */ /* 0x000fe200078e0008 */
[----:B------:R-:W-:Y:S02]  /*10460*/  LEA.HI.X R3, R2, c[0x0][0x454], R3, 0x2, P0 ;  /* 0x0001150002037a11 */ /* 0x000fe400000f1403 */
[----:B------:R-:W-:-:S02]  /*10470*/  IADD3 R14, -R14, R15, RZ ;  /* 0x0000000f0e0e7210 */ /* 0x000fc40007ffe1ff */
[----:B------:R-:W-:Y:S01]  /*10480*/  SHF.R.S32.HI R8, RZ, 0x1f, R0 ;  /* 0x0000001fff087819 */ /* 0x000fe20000011400 */
[----:B------:R-:W-:Y:S01]  /*10490*/  IMAD.IADD R2, R13, 0x1, R19 ;  /* 0x000000010d027824 */ /* 0x000fe200078e0213 */
[----:B------:R-:W-:Y:S01]  /*104a0*/  SHFL.IDX PT, R12, R4, RZ, 0x1c1f ;  /* 0x001c1fff040c7589 */ /* 0x000fe200000e0000 */
[----:B------:R-:W-:Y:S01]  /*104b0*/  IMAD.IADD R7, R9, 0x1, R11 ;  /* 0x0000000109077824 */ /* 0x000fe200078e020b */
[----:B------:R-:W-:Y:S02]  /*104c0*/  LOP3.LUT P0, RZ, R14, 0x3, RZ, 0xc0, !PT ;  /* 0x000000030eff7812 */ /* 0x000fe4000780c0ff */
[----:B------:R-:W2:Y:S01]  /*104d0*/  SHFL.IDX PT, R13, R3, RZ, 0x1c1f ;  /* 0x001c1fff030d7589 */ /* 0x000ea200000e0000 */
[----:B------:R-:W-:-:S03]  /*104e0*/  IMAD R16, R8, c[0x0][0x3e0], RZ ;  /* 0x0000f80008107a24 */ /* 0x000fc600078e02ff */
[----:B------:R-:W-:Y:S04]  /*104f0*/  SHFL.IDX PT, R10, R4, 0x1, 0x1c1f ;  /* 0x003c1f00040a7f89 */ /* 0x000fe800000e0000 */
[----:B------:R-:W3:Y:S04]  /*10500*/  SHFL.IDX PT, R11, R3, 0x1, 0x1c1f ;  /* 0x003c1f00030b7f89 */ /* 0x000ee800000e0000 */
[----:B------:R-:W-:Y:S04]  /*10510*/  SHFL.IDX PT, R14, R4, 0x2, 0x1c1f ;  /* 0x005c1f00040e7f89 */ /* 0x000fe800000e0000 */
[----:B------:R-:W4:Y:S04]  /*10520*/  SHFL.IDX PT, R15, R3, 0x2, 0x1c1f ;  /* 0x005c1f00030f7f89 */ /* 0x000f2800000e0000 */
[----:B------:R-:W-:Y:S04]  /*10530*/  SHFL.IDX PT, R8, R4, 0x3, 0x1c1f ;  /* 0x007c1f0004087f89 */ /* 0x000fe800000e0000 */
[----:B------:R1:W2:Y:S01]  /*10540*/  SHFL.IDX PT, R9, R3, 0x3, 0x1c1f ;  /* 0x007c1f0003097f89 */ /* 0x0002a200000e0000 */
[----:B------:R-:W-:-:S02]  /*10550*/  IADD3 R17, R2, 0x8, RZ ;  /* 0x0000000802117810 */ /* 0x000fc40007ffe0ff */
[----:B------:R-:W-:Y:S02]  /*10560*/  ISETP.GE.OR P3, PT, R2, UR4, P0 ;  /* 0x0000000402007c0c */ /* 0x000fe40008766670 */
[----:B------:R-:W-:Y:S01]  /*10570*/  ISETP.GE.OR P2, PT, R17, UR4, P0 ;  /* 0x0000000411007c0c */ /* 0x000fe20008746670 */
[C---:B------:R-:W-:Y:S02]  /*10580*/  IMAD R16, R0.reuse, c[0x0][0x3e4], R16 ;  /* 0x0000f90000107a24 */ /* 0x040fe400078e0210 */
[----:B------:R-:W-:Y:S01]  /*10590*/  IMAD.WIDE.U32 R6, R0, c[0x0][0x3e0], R6 ;  /* 0x0000f80000067a25 */ /* 0x000fe200078e0006 */
[C---:B-1----:R-:W-:Y:S02]  /*105a0*/  IADD3 R3, R2.reuse, 0x40, RZ ;  /* 0x0000004002037810 */ /* 0x042fe40007ffe0ff */
[----:B------:R-:W-:Y:S02]  /*105b0*/  IADD3 R2, R2, 0x48, RZ ;  /* 0x0000004802027810 */ /* 0x000fe40007ffe0ff */
[----:B------:R-:W-:-:S02]  /*105c0*/  ISETP.GE.OR P1, PT, R3, UR4, P0 ;  /* 0x0000000403007c0c */ /* 0x000fc40008726670 */
[----:B------:R-:W-:Y:S01]  /*105d0*/  ISETP.GE.OR P0, PT, R2, UR4, P0 ;  /* 0x0000000402007c0c */ /* 0x000fe20008706670 */
[----:B------:R-:W-:Y:S01]  /*105e0*/  IMAD.MOV R4, RZ, RZ, -R0 ;  /* 0x000000ffff047224 */ /* 0x000fe200078e0a00 */
[----:B--2---:R1:W-:Y:S01]  /*105f0*/  @!P3 ST.E [R12.64], R45 ;  /* 0x0000002d0c00b985 */ /* 0x0043e2000c101906 */
[----:B------:R-:W-:Y:S02]  /*10600*/  IMAD.SHL.U32 R0, R18, 0x2, RZ ;  /* 0x0000000212007824 */ /* 0x000fe400078e00ff */
[----:B------:R-:W-:Y:S01]  /*10610*/  IMAD R4, R4, c[0x0][0x4e8], R5 ;  /* 0x00013a0004047a24 */ /* 0x000fe200078e0205 */
[----:B---3--:R2:W-:Y:S05]  /*10620*/  @!P2 ST.E [R10.64], R46 ;  /* 0x0000002e0a00a985 */ /* 0x0085ea000c101906 */
[----:B----4-:R3:W-:Y:S01]  /*10630*/  @!P1 ST.E [R14.64], R47 ;  /* 0x0000002f0e009985 */ /* 0x0107e2000c101906 */
[----:B------:R-:W-:-:S03]  /*10640*/  SHF.R.S32.HI R5, RZ, 0x1f, R4 ;  /* 0x0000001fff057819 */ /* 0x000fc60000011404 */
[----:B------:R3:W-:Y:S01]  /*10650*/  @!P0 ST.E [R8.64], R44 ;  /* 0x0000002c08008985 */ /* 0x0007e2000c101906 */
[----:B------:R-:W-:-:S03]  /*10660*/  SHF.R.S32.HI R18, RZ, 0x1f, R20 ;  /* 0x0000001fff127819 */ /* 0x000fc60000011414 */
[----:B------:R3:W4:Y:S04]  /*10670*/  LDS.128 R36, [R0+0x880] ;  /* 0x0008800000247984 */ /* 0x0007280000000c00 */
[----:B------:R3:W2:Y:S04]  /*10680*/  LDS.128 R48, [R0+0x1080] ;  /* 0x0010800000307984 */ /* 0x0006a80000000c00 */
[----:B------:R3:W3:Y:S04]  /*10690*/  LDS.128 R56, [R0+0x1880] ;  /* 0x0018800000387984 */ /* 0x0006e80000000c00 */
[----:B------:R1:W3:Y:S04]  /*106a0*/  LDS.128 R32, [R0+0x2880] ;  /* 0x0028800000207984 */ /* 0x0002e80000000c00 */
[----:B------:R1:W3:Y:S04]  /*106b0*/  LDS.128 R44, [R0+0x3080] ;  /* 0x00308000002c7984 */ /* 0x0002e80000000c00 */
[----:B------:R1:W3:Y:S04]  /*106c0*/  LDS.128 R52, [R0+0x3880] ;  /* 0x0038800000347984 */ /* 0x0002e80000000c00 */
[----:B------:R3:W3:Y:S04]  /*106d0*/  LDS.128 R28, [R0+0x4880] ;  /* 0x00488000001c7984 */ /* 0x0006e80000000c00 */
[----:B------:R3:W3:Y:S04]  /*106e0*/  LDS.128 R40, [R0+0x5080] ;  /* 0x0050800000287984 */ /* 0x0006e80000000c00 */
[----:B------:R3:W3:Y:S01]  /*106f0*/  LDS.128 R60, [R0+0x5880] ;  /* 0x00588000003c7984 */ /* 0x0006e20000000c00 */
[----:B------:R-:W-:Y:S01]  /*10700*/  IADD3 R3, R7, R16, RZ ;  /* 0x0000001007037210 */ /* 0x000fe20007ffe0ff */
[----:B------:R-:W-:Y:S01]  /*10710*/  IMAD.MOV.U32 R2, RZ, RZ, R6 ;  /* 0x000000ffff027224 */ /* 0x000fe200078e0006 */
[----:B------:R-:W-:Y:S01]  /*10720*/  LEA.HI R18, R18, R20, RZ, 0x2 ;  /* 0x0000001412127211 */ /* 0x000fe200078f10ff */
[----:B------:R-:W-:-:S02]  /*10730*/  IMAD R5, R5, c[0x0][0x3d8], RZ ;  /* 0x0000f60005057a24 */ /* 0x000fc400078e02ff */
[----:B------:R-:W-:Y:S01]  /*10740*/  IMAD.WIDE.U32 R2, R4, c[0x0][0x3d8], R2 ;  /* 0x0000f60004027a25 */ /* 0x000fe200078e0002 */
[----:B------:R-:W-:-:S03]  /*10750*/  SHF.R.S32.HI R18, RZ, 0x2, R18 ;  /* 0x00000002ff127819 */ /* 0x000fc60000011412 */
[----:B------:R-:W-:Y:S01]  /*10760*/  IMAD R5, R4, c[0x0][0x3dc], R5 ;  /* 0x0000f70004057a24 */ /* 0x000fe200078e0205 */
[----:B-1----:R-:W-:Y:S01]  /*10770*/  LEA R12, P0, R2, c[0x0][0x380], 0x1 ;  /* 0x0000e000020c7a11 */ /* 0x002fe200078008ff */
[----:B--2---:R-:W-:-:S03]  /*10780*/  IMAD.IADD R11, R18, 0x1, R19 ;  /* 0x00000001120b7824 */ /* 0x004fc600078e0213 */
[----:B------:R-:W-:-:S04]  /*10790*/  IADD3 R3, R3, R5, RZ ;  /* 0x0000000503037210 */ /* 0x000fc80007ffe0ff */
[----:B------:R-:W-:Y:S02]  /*107a0*/  LEA.HI.X R10, R2, c[0x0][0x384], R3, 0x1, P0 ;  /* 0x0000e100020a7a11 */ /* 0x000fe400000f0c03 */
[----:B------:R-:W-:Y:S01]  /*107b0*/  ISETP.GE.AND P0, PT, R11, UR4, PT ;  /* 0x000000040b007c0c */ /* 0x000fe2000bf06270 */
[----:B------:R1:W2:Y:S01]  /*107c0*/  SHFL.IDX PT, R2, R12, RZ, 0x1c1f ;  /* 0x001c1fff0c027589 */ /* 0x0002a200000e0000 */
[----:B------:R-:W-:-:S03]  /*107d0*/  IADD3 R13, R217, 0x40, RZ ;  /* 0x00000040d90d7810 */ /* 0x000fc60007ffe0ff */
[----:B------:R1:W1:Y:S01]  /*107e0*/  SHFL.IDX PT, R3, R10, RZ, 0x1c1f ;  /* 0x001c1fff0a037589 */ /* 0x00026200000e0000 */
[----:B------:R-:W-:-:S07]  /*107f0*/  SHF.R.S32.HI R13, RZ, 0x1f, R13 ;  /* 0x0000001fff0d7819 */ /* 0x000fce000001140d */
[----:B------:R-:W-:Y:S05]  /*10800*/  @P0 BRA `(.L_x_641) ;  /* 0x000000f000000947 */ /* 0x000fea0003800000 */
[----:B----4-:R-:W4:Y:S01]  /*10810*/  LDS.128 R24, [R0+0x80] ;  /* 0x0000800000187984 */ /* 0x010f220000000c00 */
[----:B------:R-:W-:Y:S02]  /*10820*/  ISETP.GE.AND P5, PT, R217, c[0x0][0x3c8], PT ;  /* 0x0000f200d9007a0c */ /* 0x000fe40003fa6270 */
[----:B------:R-:W-:Y:S01]  /*10830*/  ISETP.GE.AND P4, PT, R66, c[0x0][0x3c8], PT ;  /* 0x0000f20042007a0c */ /* 0x000fe20003f86270 */
[----:B------:R-:W5:Y:S01]  /*10840*/  LDS.128 R20, [R0+0x2080] ;  /* 0x0020800000147984 */ /* 0x000f620000000c00 */
[----:B------:R-:W-:-:S03]  /*10850*/  ISETP.GE.AND P3, PT, R65, c[0x0][0x3c8], PT ;  /* 0x0000f20041007a0c */ /* 0x000fc60003f66270 */
[----:B------:R-:W3:Y:S06]  /*10860*/  LDS.128 R16, [R0+0x4080] ;  /* 0x0040800000107984 */ /* 0x000eec0000000c00 */
[-C--:B--2---:R-:W-:Y:S02]  /*10870*/  @!P5 LEA R6, P2, R217, R2.reuse, 0x1 ;  /* 0x00000002d906d211 */ /* 0x084fe400078408ff */
[-C--:B------:R-:W-:Y:S02]  /*10880*/  @!P4 LEA R4, P1, R66, R2.reuse, 0x1 ;  /* 0x000000024204c211 */ /* 0x080fe400078208ff */
[----:B------:R-:W-:-:S02]  /*10890*/  @!P3 LEA R2, P0, R65, R2, 0x1 ;  /* 0x000000024102b211 */ /* 0x000fc400078008ff */
[-C--:B-1----:R-:W-:Y:S02]  /*108a0*/  @!P5 LEA.HI.X R7, R217, R3.reuse, R68, 0x1, P2 ;  /* 0x00000003d907d211 */ /* 0x082fe400010f0c44 */
[-C--:B------:R-:W-:Y:S02]  /*108b0*/  @!P4 LEA.HI.X R5, R66, R3.reuse, R67, 0x1, P1 ;  /* 0x000000034205c211 */ /* 0x080fe400008f0c43 */
[----:B------:R-:W-:Y:S01]  /*108c0*/  @!P3 LEA.HI.X R3, R65, R3, R13, 0x1, P0 ;  /* 0x000000034103b211 */ /* 0x000fe200000f0c0d */
[----:B----4-:R1:W-:Y:S04]  /*108d0*/  @!P5 ST.E.128 [R6.64], R24 ;  /* 0x000000180600d985 */ /* 0x0103e8000c101d06 */
[----:B-----5:R1:W-:Y:S04]  /*108e0*/  @!P4 ST.E.128 [R4.64], R20 ;  /* 0x000000140400c985 */ /* 0x0203e8000c101d06 */
[----:B---3--:R1:W-:Y:S02]  /*108f0*/  @!P3 ST.E.128 [R2.64], R16 ;  /* 0x000000100200b985 */ /* 0x0083e4000c101d06 */
.L_x_641:
[----:B----4-:R-:W-:Y:S05]  /*10900*/  BSYNC B0 ;  /* 0x0000000000007941 */ /* 0x010fea0003800000 */
.L_x_640:
[----:B-1----:R-:W-:Y:S01]  /*10910*/  IADD3 R3, R11, 0x20, RZ ;  /* 0x000000200b037810 */ /* 0x002fe20007ffe0ff */
[----:B--2---:R1:W2:Y:S01]  /*10920*/  SHFL.IDX PT, R2, R10, 0x1, 0x1c1f ;  /* 0x003c1f000a027f89 */ /* 0x0042a200000e0000 */
[----:B------:R-:W-:Y:S02]  /*10930*/  BSSY B0, `(.L_x_642) ;  /* 0x0000010000007945 */ /* 0x000fe40003800000 */
[----:B------:R-:W-:Y:S01]  /*10940*/  ISETP.GE.AND P0, PT, R3, UR4, PT ;  /* 0x0000000403007c0c */ /* 0x000fe2000bf06270 */
[----:B---3--:R1:W3:-:S12]  /*10950*/  SHFL.IDX PT, R0, R12, 0x1, 0x1c1f ;  /* 0x003c1f000c007f89 */ /* 0x0082d800000e0000 */
[----:B------:R-:W-:Y:S05]  /*10960*/  @P0 BRA `(.L_x_643) ;  /* 0x000000c000000947 */ /* 0x000fea0003800000 */
[----:B------:R-:W-:Y:S02]  /*10970*/  ISETP.GE.AND P2, PT, R217, c[0x0][0x3c8], PT ;  /* 0x0000f200d9007a0c */ /* 0x000fe40003f46270 */
[----:B------:R-:W-:Y:S02]  /*10980*/  ISETP.GE.AND P1, PT, R66, c[0x0][0x3c8], PT ;  /* 0x0000f20042007a0c */ /* 0x000fe40003f26270 */
[----:B------:R-:W-:-:S09]  /*10990*/  ISETP.GE.AND P0, PT, R65, c[0x0][0x3c8], PT ;  /* 0x0000f20041007a0c */ /* 0x000fd20003f06270 */
[-C--:B---3--:R-:W-:Y:S02]  /*109a0*/  @!P2 LEA R8, P5, R217, R0.reuse, 0x1 ;  /* 0x00000000d908a211 */ /* 0x088fe400078a08ff */
[CC--:B------:R-:W-:Y:S02]  /*109b0*/  @!P1 LEA R6, P4, R66.reuse, R0.reuse, 0x1 ;  /* 0x0000000042069211 */ /* 0x0c0fe400078808ff */
[----:B------:R-:W-:Y:S02]  /*109c0*/  @!P0 LEA R4, P3, R65, R0, 0x1 ;  /* 0x0000000041048211 */ /* 0x000fe400078608ff */
[-C--:B--2---:R-:W-:Y:S02]  /*109d0*/  @!P2 LEA.HI.X R9, R217, R2.reuse, R68, 0x1, P5 ;  /* 0x00000002d909a211 */ /* 0x084fe400028f0c44 */
[-C--:B------:R-:W-:Y:S02]  /*109e0*/  @!P1 LEA.HI.X R7, R66, R2.reuse, R67, 0x1, P4 ;  /* 0x0000000242079211 */ /* 0x080fe400020f0c43 */
[----:B------:R-:W-:Y:S01]  /*109f0*/  @!P0 LEA.HI.X R5, R65, R2, R13, 0x1, P3 ;  /* 0x0000000241058211 */ /* 0x000fe200018f0c0d */
[----:B------:R2:W-:Y:S04]  /*10a00*/  @!P2 ST.E.128 [R8.64], R36 ;  /* 0x000000240800a985 */ /* 0x0005e8000c101d06 */
[----:B------:R2:W-:Y:S04]  /*10a10*/  @!P1 ST.E.128 [R6.64], R32 ;  /* 0x0000002006009985 */ /* 0x0005e8000c101d06 */
[----:B------:R2:W-:Y:S02]  /*10a20*/  @!P0 ST.E.128 [R4.64], R28 ;  /* 0x0000001c04008985 */ /* 0x0005e4000c101d06 */
.L_x_643:
[----:B------:R-:W-:Y:S05]  /*10a30*/  BSYNC B0 ;  /* 0x0000000000007941 */ /* 0x000fea0003800000 */
.L_x_642:
[----:B------:R-:W-:Y:S01]  /*10a40*/  IADD3 R3, R11, 0x40, RZ ;  /* 0x000000400b037810 */ /* 0x000fe20007ffe0ff */
[----:B--2---:R2:W4:Y:S01]  /*10a50*/  SHFL.IDX PT, R2, R10, 0x2, 0x1c1f ;  /* 0x005c1f000a027f89 */ /* 0x00452200000e0000 */
        /* <DEDUP_REMOVED lines=10> */
[-C--:B----4-:R-:W-:Y:S02]  /*10b00*/  @!P2 LEA.HI.X R9, R217, R2.reuse, R68, 0x1, P5 ;  /* 0x00000002d909a211 */ /* 0x090fe400028f0c44 */
[-C--:B------:R-:W-:Y:S02]  /*10b10*/  @!P1 LEA.HI.X R7, R66, R2.reuse, R67, 0x1, P4 ;  /* 0x0000000242079211 */ /* 0x080fe400020f0c43 */
[----:B------:R-:W-:Y:S01]  /*10b20*/  @!P0 LEA.HI.X R5, R65, R2, R13, 0x1, P3 ;  /* 0x0000000241058211 */ /* 0x000fe200018f0c0d */
[----:B------:R3:W-:Y:S04]  /*10b30*/  @!P2 ST.E.128 [R8.64], R48 ;  /* 0x000000300800a985 */ /* 0x0007e8000c101d06 */
[----:B------:R3:W-:Y:S04]  /*10b40*/  @!P1 ST.E.128 [R6.64], R44 ;  /* 0x0000002c06009985 */ /* 0x0007e8000c101d06 */
[----:B------:R3:W-:Y:S02]  /*10b50*/  @!P0 ST.E.128 [R4.64], R40 ;  /* 0x0000002804008985 */ /* 0x0007e4000c101d06 */
.L_x_645:
[----:B------:R-:W-:Y:S05]  /*10b60*/  BSYNC B0 ;  /* 0x0000000000007941 */ /* 0x000fea0003800000 */
.L_x_644:
[----:B------:R-:W-:Y:S01]  /*10b70*/  IADD3 R3, R11, 0x60, RZ ;  /* 0x000000600b037810 */ /* 0x000fe20007ffe0ff */
[----:B----4-:R4:W1:Y:S03]  /*10b80*/  SHFL.IDX PT, R2, R10, 0x3, 0x1c1f ;  /* 0x007c1f000a027f89 */ /* 0x01086600000e0000 */
[----:B------:R-:W-:Y:S01]  /*10b90*/  ISETP.GE.AND P0, PT, R3, UR4, PT ;  /* 0x0000000403007c0c */ /* 0x000fe2000bf06270 */
[----:B---3--:R4:W3:-:S12]  /*10ba0*/  SHFL.IDX PT, R0, R12, 0x3, 0x1c1f ;  /* 0x007c1f000c007f89 */ /* 0x0088d800000e0000 */
[----:B------:R-:W-:Y:S05]  /*10bb0*/  @P0 BRA `(.L_x_646) ;  /* 0x00000c9000000947 */ /* 0x000fea0003800000 */
[----:B------:R-:W-:Y:S02]  /*10bc0*/  ISETP.GE.AND P1, PT, R217, c[0x0][0x3c8], PT ;  /* 0x0000f200d9007a0c */ /* 0x000fe40003f26270 */
[----:B------:R-:W-:-:S11]  /*10bd0*/  ISETP.GE.AND P0, PT, R66, c[0x0][0x3c8], PT ;  /* 0x0000f20042007a0c */ /* 0x000fd60003f06270 */
[CC--:B---3--:R-:W-:Y:S02]  /*10be0*/  @!P1 LEA R6, P3, R217.reuse, R0.reuse, 0x1 ;  /* 0x00000000d9069211 */ /* 0x0c8fe400078608ff */
[C---:B------:R-:W-:Y:S02]  /*10bf0*/  @!P0 LEA R4, P2, R66.reuse, R0, 0x1 ;  /* 0x0000000042048211 */ /* 0x040fe400078408ff */
[-C--:B-1----:R-:W-:Y:S02]  /*10c00*/  @!P1 LEA.HI.X R7, R217, R2.reuse, R68, 0x1, P3 ;  /* 0x00000002d9079211 */ /* 0x082fe400018f0c44 */
[----:B------:R-:W-:-:S03]  /*10c10*/  @!P0 LEA.HI.X R5, R66, R2, R67, 0x1, P2 ;  /* 0x0000000242058211 */ /* 0x000fc600010f0c43 */
[----:B------:R1:W-:Y:S04]  /*10c20*/  @!P1 ST.E.128 [R6.64], R56 ;  /* 0x0000003806009985 */ /* 0x0003e8000c101d06 */
[----:B------:R1:W-:Y:S01]  /*10c30*/  @!P0 ST.E.128 [R4.64], R52 ;  /* 0x0000003404008985 */ /* 0x0003e2000c101d06 */
[----:B------:R-:W-:-:S13]  /*10c40*/  ISETP.GE.AND P0, PT, R65, c[0x0][0x3c8], PT ;  /* 0x0000f20041007a0c */ /* 0x000fda0003f06270 */
[----:B------:R-:W-:Y:S05]  /*10c50*/  @P0 BRA `(.L_x_646) ;  /* 0x00000bf000000947 */ /* 0x000fea0003800000 */
[----:B-1----:R-:W-:-:S04]  /*10c60*/  LEA R4, P0, R65, R0, 0x1 ;  /* 0x0000000041047211 */ /* 0x002fc800078008ff */
[----:B------:R-:W-:-:S05]  /*10c70*/  LEA.HI.X R5, R65, R2, R13, 0x1, P0 ;  /* 0x0000000241057211 */ /* 0x000fca00000f0c0d */
[----:B------:R1:W-:Y:S01]  /*10c80*/  ST.E.128 [R4.64], R60 ;  /* 0x0000003c04007985 */ /* 0x0003e2000c101d06 */
[----:B------:R-:W-:Y:S05]  /*10c90*/  BRA `(.L_x_646) ;  /* 0x00000bb000007947 */ /* 0x000fea0003800000 */
.L_x_638:
[----:B------:R-:W2:Y:S04]  /*10ca0*/  LDL R2, [R1+0x60] ;  /* 0x0000600001027983 */ /* 0x000ea80000100800 */
[----:B------:R-:W3:Y:S04]  /*10cb0*/  LDL R0, [R1+0x5c] ;  /* 0x00005c0001007983 */ /* 0x000ee80000100800 */
[----:B------:R-:W4:Y:S04]  /*10cc0*/  LDL R4, [R1+0x58] ;  /* 0x0000580001047983 */ /* 0x000f280000100800 */
[----:B------:R-:W5:Y:S01]  /*10cd0*/  S2R R3, SR_TID.X ;  /* 0x0000000000037919 */ /* 0x000f620000002100 */
[----:B------:R-:W-:Y:S01]  /*10ce0*/  BSSY B0, `(.L_x_647) ;  /* 0x0000026000007945 */ /* 0x000fe20003800000 */
[----:B-----5:R-:W-:Y:S01]  /*10cf0*/  ISETP.GE.AND P0, PT, R3, 0x80, PT ;  /* 0x000000800300780c */ /* 0x020fe20003f06270 */
[----:B--2---:R-:W-:-:S02]  /*10d00*/  IMAD.MOV.U32 R12, RZ, RZ, R2 ;  /* 0x000000ffff0c7224 */ /* 0x004fc400078e0002 */
[----:B---3--:R-:W-:-:S03]  /*10d10*/  IMAD.MOV.U32 R11, RZ, RZ, R0 ;  /* 0x000000ffff0b7224 */ /* 0x008fc600078e0000 */
[----:B-1----:R-:W-:Y:S01]  /*10d20*/  SHF.R.S32.HI R8, RZ, 0x1f, R12 ;  /* 0x0000001fff087819 */ /* 0x002fe2000001140c */
[----:B----4-:R-:W-:Y:S01]  /*10d30*/  IMAD.MOV.U32 R13, RZ, RZ, R4 ;  /* 0x000000ffff0d7224 */ /* 0x010fe200078e0004 */
[----:B------:R-:W-:-:S05]  /*10d40*/  SHF.R.S32.HI R10, RZ, 0x1f, R11 ;  /* 0x0000001fff0a7819 */ /* 0x000fca000001140b */
[----:B------:R-:W-:Y:S05]  /*10d50*/  @P0 BRA `(.L_x_648) ;  /* 0x000001e000000947 */ /* 0x000fea0003800000 */
[----:B------:R-:W-:Y:S02]  /*10d60*/  MOV R2, c[0x0][0x4e8] ;  /* 0x00013a0000027a02 */ /* 0x000fe40000000f00 */
[----:B------:R-:W-:-:S03]  /*10d70*/  IADD3 R6, R13, R3, RZ ;  /* 0x000000030d067210 */ /* 0x000fc60007ffe0ff */
[----:B------:R-:W-:-:S05]  /*10d80*/  IMAD R0, R2, c[0x0][0x388], RZ ;  /* 0x0000e20002007a24 */ /* 0x000fca00078e02ff */
[----:B------:R-:W-:-:S13]  /*10d90*/  ISETP.GE.AND P0, PT, R6, R0, PT ;  /* 0x000000000600720c */ /* 0x000fda0003f06270 */
[----:B------:R-:W-:Y:S05]  /*10da0*/  @P0 BRA `(.L_x_648) ;  /* 0x0000019000000947 */ /* 0x000fea0003800000 */
[----:B------:R-:W-:Y:S01]  /*10db0*/  ISETP.NE.AND P0, PT, R2, 0x1, PT ;  /* 0x000000010200780c */ /* 0x000fe20003f05270 */
[----:B------:R-:W-:Y:S01]  /*10dc0*/  IMAD R4, R8, c[0x0][0x490], RZ ;  /* 0x0001240008047a24 */ /* 0x000fe200078e02ff */
[----:B------:R-:W-:Y:S01]  /*10dd0*/  MOV R0, R6 ;  /* 0x0000000600007202 */ /* 0x000fe20000000f00 */
[----:B------:R-:W-:-:S04]  /*10de0*/  IMAD.WIDE.U32 R2, R12, c[0x0][0x490], RZ ;  /* 0x000124000c027a25 */ /* 0x000fc800078e00ff */
[----:B------:R-:W-:Y:S02]  /*10df0*/  IMAD R4, R12, c[0x0][0x494], R4 ;  /* 0x000125000c047a24 */ /* 0x000fe400078e0204 */
[----:B------:R-:W-:-:S03]  /*10e00*/  IMAD R9, R10, c[0x0][0x498], RZ ;  /* 0x000126000a097a24 */ /* 0x000fc600078e02ff */
[----:B------:R-:W-:Y:S01]  /*10e10*/  IADD3 R3, R3, R4, RZ ;  /* 0x0000000403037210 */ /* 0x000fe20007ffe0ff */
[----:B------:R-:W-:-:S05]  /*10e20*/  @P0 IMAD.HI.U32 R5, R6, c[0x0][0x4ec], RZ ;  /* 0x00013b0006050a27 */ /* 0x000fca00078e00ff */
[----:B------:R-:W-:Y:S01]  /*10e30*/  @P0 SHF.R.U32.HI R0, RZ, c[0x0][0x4f0], R5 ;  /* 0x00013c00ff000a19 */ /* 0x000fe20000011605 */
[----:B------:R-:W-:-:S03]  /*10e40*/  IMAD.WIDE.U32 R4, R11, c[0x0][0x498], R2 ;  /* 0x000126000b047a25 */ /* 0x000fc600078e0002 */
[C---:B------:R-:W-:Y:S01]  /*10e50*/  IADD3 R7, -R0.reuse, RZ, RZ ;  /* 0x000000ff00077210 */ /* 0x040fe20007ffe1ff */
[----:B------:R-:W-:Y:S01]  /*10e60*/  IMAD R3, R11, c[0x0][0x49c], R9 ;  /* 0x000127000b037a24 */ /* 0x000fe200078e0209 */
[----:B------:R-:W-:-:S03]  /*10e70*/  IADD3 R4, P0, R0, R4, RZ ;  /* 0x0000000400047210 */ /* 0x000fc60007f1e0ff */
[----:B------:R-:W-:Y:S01]  /*10e80*/  IMAD R2, R7, c[0x0][0x4e8], R6 ;  /* 0x00013a0007027a24 */ /* 0x000fe200078e0206 */
[----:B------:R-:W-:-:S04]  /*10e90*/  SHF.R.S32.HI R6, RZ, 0x1f, R0 ;  /* 0x0000001fff067819 */ /* 0x000fc80000011400 */
[----:B------:R-:W-:Y:S02]  /*10ea0*/  SHF.R.S32.HI R0, RZ, 0x1f, R2 ;  /* 0x0000001fff007819 */ /* 0x000fe40000011402 */
[----:B------:R-:W-:-:S03]  /*10eb0*/  IADD3.X R5, R6, R5, R3, P0, !PT ;  /* 0x0000000506057210 */ /* 0x000fc600007fe403 */
[----:B------:R-:W-:-:S04]  /*10ec0*/  IMAD R0, R0, c[0x0][0x488], RZ ;  /* 0x0001220000007a24 */ /* 0x000fc800078e02ff */
[C---:B------:R-:W-:Y:S02]  /*10ed0*/  IMAD R0, R2.reuse, c[0x0][0x48c], R0 ;  /* 0x0001230002007a24 */ /* 0x040fe400078e0200 */
[----:B------:R-:W-:-:S05]  /*10ee0*/  IMAD.WIDE.U32 R2, R2, c[0x0][0x488], R4 ;  /* 0x0001220002027a25 */ /* 0x000fca00078e0004 */
[----:B------:R-:W-:Y:S02]  /*10ef0*/  IADD3 R0, R3, R0, RZ ;  /* 0x0000000003007210 */ /* 0x000fe40007ffe0ff */
[----:B------:R-:W-:-:S04]  /*10f00*/  LEA R4, P0, R2, c[0x0][0x450], 0x2 ;  /* 0x0001140002047a11 */ /* 0x000fc800078010ff */
[----:B------:R-:W-:Y:S02]  /*10f10*/  LEA.HI.X R5, R2, c[0x0][0x454], R0, 0x2, P0 ;  /* 0x0001150002057a11 */ /* 0x000fe400000f1400 */
[----:B------:R-:W-:-:S05]  /*10f20*/  MOV R0, 0xff800000 ;  /* 0xff80000000007802 */ /* 0x000fca0000000f00 */
[----:B------:R1:W-:Y:S02]  /*10f30*/  STG.E [R4.64], R0 ;  /* 0x0000000004007986 */ /* 0x0003e4000c101906 */
.L_x_648:
[----:B------:R-:W-:Y:S05]  /*10f40*/  BSYNC B0 ;  /* 0x0000000000007941 */ /* 0x000fea0003800000 */
.L_x_647:
[----:B------:R-:W2:Y:S01]  /*10f50*/  LDL R2, [R1+0x18] ;  /* 0x0000180001027983 */ /* 0x000ea20000100800 */
[----:B-1----:R-:W-:Y:S01]  /*10f60*/  MOV R0, c[0x0][0x4e8] ;  /* 0x00013a0000007a02 */ /* 0x002fe20000000f00 */
[----:B------:R-:W-:-:S03]  /*10f70*/  IMAD R6, R10, c[0x0][0x3f0], RZ ;  /* 0x0000fc000a067a24 */ /* 0x000fc600078e02ff */
[----:B------:R-:W-:Y:S01]  /*10f80*/  ISETP.NE.AND P0, PT, R0, 0x1, PT ;  /* 0x000000010000780c */ /* 0x000fe20003f05270 */
[----:B------:R-:W-:Y:S02]  /*10f90*/  IMAD R0, R8, c[0x0][0x3e8], RZ ;  /* 0x0000fa0008007a24 */ /* 0x000fe400078e02ff */
[----:B------:R-:W-:Y:S02]  /*10fa0*/  IMAD R8, R11, c[0x0][0x3f4], R6 ;  /* 0x0000fd000b087a24 */ /* 0x000fe400078e0206 */
[----:B------:R-:W-:Y:S01]  /*10fb0*/  IMAD R5, R12, c[0x0][0x3ec], R0 ;  /* 0x0000fb000c057a24 */ /* 0x000fe200078e0200 */
[----:B--2---:R-:W-:Y:S01]  /*10fc0*/  IADD3 R4, R2, R13, RZ ;  /* 0x0000000d02047210 */ /* 0x004fe20007ffe0ff */
[----:B------:R-:W-:-:S03]  /*10fd0*/  IMAD.WIDE.U32 R2, R12, c[0x0][0x3e8], RZ ;  /* 0x0000fa000c027a25 */ /* 0x000fc600078e00ff */
[----:B------:R-:W-:-:S03]  /*10fe0*/  MOV R0, R4 ;  /* 0x0000000400007202 */ /* 0x000fc60000000f00 */
[----:B------:R-:W-:Y:S01]  /*10ff0*/  @P0 IMAD.HI.U32 R7, R4, c[0x0][0x4ec], RZ ;  /* 0x00013b0004070a27 */ /* 0x000fe200078e00ff */
[----:B------:R-:W-:-:S04]  /*11000*/  IADD3 R3, R3, R5, RZ ;  /* 0x0000000503037210 */ /* 0x000fc80007ffe0ff */
[----:B------:R-:W-:Y:S01]  /*11010*/  @P0 SHF.R.U32.HI R0, RZ, c[0x0][0x4f0], R7 ;  /* 0x00013c00ff000a19 */ /* 0x000fe20000011607 */
[----:B------:R-:W-:-:S03]  /*11020*/  IMAD.WIDE.U32 R2, R11, c[0x0][0x3f0], R2 ;  /* 0x0000fc000b027a25 */ /* 0x000fc600078e0002 */
[----:B------:R-:W-:Y:S02]  /*11030*/  SHF.R.S32.HI R6, RZ, 0x1f, R0 ;  /* 0x0000001fff067819 */ /* 0x000fe40000011400 */
[----:B------:R-:W-:Y:S02]  /*11040*/  IADD3 R5, -R0, RZ, RZ ;  /* 0x000000ff00057210 */ /* 0x000fe40007ffe1ff */
[----:B------:R-:W-:Y:S01]  /*11050*/  IADD3 R3, R3, R8, RZ ;  /* 0x0000000803037210 */ /* 0x000fe20007ffe0ff */
[----:B------:R-:W-:Y:S02]  /*11060*/  IMAD R6, R6, c[0x0][0x3e0], RZ ;  /* 0x0000f80006067a24 */ /* 0x000fe400078e02ff */
[----:B------:R-:W-:Y:S02]  /*11070*/  IMAD R4, R5, c[0x0][0x4e8], R4 ;  /* 0x00013a0005047a24 */ /* 0x000fe400078e0204 */
[C---:B------:R-:W-:Y:S02]  /*11080*/  IMAD R5, R0.reuse, c[0x0][0x3e4], R6 ;  /* 0x0000f90000057a24 */ /* 0x040fe400078e0206 */
[----:B------:R-:W-:Y:S01]  /*11090*/  IMAD.WIDE.U32 R2, R0, c[0x0][0x3e0], R2 ;  /* 0x0000f80000027a25 */ /* 0x000fe200078e0002 */
[----:B------:R-:W-:-:S04]  /*110a0*/  SHF.R.S32.HI R0, RZ, 0x1f, R4 ;  /* 0x0000001fff007819 */ /* 0x000fc80000011404 */
[----:B------:R-:W-:Y:S01]  /*110b0*/  IADD3 R3, R3, R5, RZ ;  /* 0x0000000503037210 */ /* 0x000fe20007ffe0ff */
[----:B------:R-:W-:-:S04]  /*110c0*/  IMAD R0, R0, c[0x0][0x3d8], RZ ;  /* 0x0000f60000007a24 */ /* 0x000fc800078e02ff */
[----:B------:R-:W-:-:S04]  /*110d0*/  IMAD.WIDE.U32 R2, R4, c[0x0][0x3d8], R2 ;  /* 0x0000f60004027a25 */ /* 0x000fc800078e0002 */
[----:B------:R-:W-:Y:S01]  /*110e0*/  IMAD R4, R4, c[0x0][0x3dc], R0 ;  /* 0x0000f70004047a24 */ /* 0x000fe200078e0200 */
[----:B------:R-:W-:-:S04]  /*110f0*/  LEA R12, P0, R2, c[0x0][0x380], 0x1 ;  /* 0x0000e000020c7a11 */ /* 0x000fc800078008ff */
[----:B------:R-:W-:-:S04]  /*11100*/  IADD3 R4, R3, R4, RZ ;  /* 0x0000000403047210 */ /* 0x000fc80007ffe0ff */
[----:B------:R-:W-:Y:S01]  /*11110*/  LEA.HI.X R10, R2, c[0x0][0x384], R4, 0x1, P0 ;  /* 0x0000e100020a7a11 */ /* 0x000fe200000f0c04 */
[----:B------:R-:W-:Y:S05]  /*11120*/  BRA.DIV ~URZ, `(.L_x_649) ;  /* 0x000037727f007947 */ /* 0x000fea000b800000 */
[----:B------:R1:W2:Y:S02]  /*11130*/  SHFL.IDX PT, R5, R10, RZ, 0x1c1f ;  /* 0x001c1fff0a057589 */ /* 0x0002a400000e0000 */
.L_x_687:
[----:B------:R-:W-:Y:S05]  /*11140*/  BRA.DIV ~URZ, `(.L_x_650) ;  /* 0x000037c27f007947 */ /* 0x000fea000b800000 */
[----:B------:R3:W4:Y:S02]  /*11150*/  SHFL.IDX PT, R0, R12, RZ, 0x1c1f ;  /* 0x001c1fff0c007589 */ /* 0x00072400000e0000 */
.L_x_688:
[----:B------:R-:W5:Y:S04]  /*11160*/  LDL.LU R3, [R1+0x58] ;  /* 0x0000580001037983 */ /* 0x000f680000300800 */
[----:B------:R-:W1:Y:S01]  /*11170*/  S2R R4, SR_TID.X ;  /* 0x0000000000047919 */ /* 0x000e620000002100 */
[----:B------:R-:W-:-:S04]  /*11180*/  IMAD.MOV.U32 R13, RZ, RZ, c[0x0][0x4e8] ;  /* 0x00013a00ff0d7624 */ /* 0x000fc800078e00ff */
[----:B------:R-:W-:Y:S01]  /*11190*/  IMAD R13, R13, c[0x0][0x388], RZ ;  /* 0x0000e2000d0d7a24 */ /* 0x000fe200078e02ff */
[----:B-1----:R-:W-:-:S04]  /*111a0*/  SHF.R.S32.HI R2, RZ, 0x1f, R4 ;  /* 0x0000001fff027819 */ /* 0x002fc80000011404 */
[----:B------:R-:W-:-:S04]  /*111b0*/  LEA.HI R2, R2, R4, RZ, 0x2 ;  /* 0x0000000402027211 */ /* 0x000fc800078f10ff */
[----:B------:R-:W-:Y:S01]  /*111c0*/  SHF.R.S32.HI R2, RZ, 0x2, R2 ;  /* 0x00000002ff027819 */ /* 0x000fe20000011402 */
[----:B------:R-:W-:Y:S04]  /*111d0*/  BSSY B0, `(.L_x_651) ;  /* 0x0000017000007945 */ /* 0x000fe80003800000 */
[----:B-----5:R-:W-:-:S05]  /*111e0*/  IMAD.IADD R11, R2, 0x1, R3 ;  /* 0x00000001020b7824 */ /* 0x020fca00078e0203 */
[----:B------:R-:W-:-:S13]  /*111f0*/  ISETP.GE.AND P0, PT, R11, R13, PT ;  /* 0x0000000d0b00720c */ /* 0x000fda0003f06270 */
[----:B------:R-:W-:Y:S05]  /*11200*/  @P0 BRA `(.L_x_652) ;  /* 0x0000013000000947 */ /* 0x000fea0003800000 */
[C---:B------:R-:W-:Y:S02]  /*11210*/  IADD3 R15, R217.reuse, 0x20, RZ ;  /* 0x00000020d90f7810 */ /* 0x040fe40007ffe0ff */
[C---:B------:R-:W-:Y:S02]  /*11220*/  IADD3 R4, R217.reuse, 0x40, RZ ;  /* 0x00000040d9047810 */ /* 0x040fe40007ffe0ff */
[----:B------:R-:W-:Y:S02]  /*11230*/  ISETP.GE.AND P2, PT, R217, c[0x0][0x3c8], PT ;  /* 0x0000f200d9007a0c */ /* 0x000fe40003f46270 */
[----:B------:R-:W-:Y:S02]  /*11240*/  ISETP.GE.AND P1, PT, R15, c[0x0][0x3c8], PT ;  /* 0x0000f2000f007a0c */ /* 0x000fe40003f26270 */
[----:B------:R-:W-:Y:S02]  /*11250*/  ISETP.GE.AND P0, PT, R4, c[0x0][0x3c8], PT ;  /* 0x0000f20004007a0c */ /* 0x000fe40003f06270 */
[----:B------:R-:W-:-:S02]  /*11260*/  IADD3 R16, R217, 0x20, RZ ;  /* 0x00000020d9107810 */ /* 0x000fc40007ffe0ff */
[C---:B------:R-:W-:Y:S02]  /*11270*/  IADD3 R14, R217.reuse, 0x40, RZ ;  /* 0x00000040d90e7810 */ /* 0x040fe40007ffe0ff */
[----:B------:R-:W-:Y:S02]  /*11280*/  SHF.R.S32.HI R17, RZ, 0x1f, R217 ;  /* 0x0000001fff117819 */ /* 0x000fe400000114d9 */
[----:B------:R-:W-:Y:S02]  /*11290*/  SHF.R.S32.HI R16, RZ, 0x1f, R16 ;  /* 0x0000001fff107819 */ /* 0x000fe40000011410 */
[-C--:B----4-:R-:W-:Y:S02]  /*112a0*/  @!P2 LEA R8, P5, R217, R0.reuse, 0x1 ;  /* 0x00000000d908a211 */ /* 0x090fe400078a08ff */
[----:B------:R-:W-:Y:S02]  /*112b0*/  @!P1 LEA R6, P4, R15, R0, 0x1 ;  /* 0x000000000f069211 */ /* 0x000fe400078808ff */
[----:B------:R-:W-:-:S02]  /*112c0*/  SHF.R.S32.HI R14, RZ, 0x1f, R14 ;  /* 0x0000001fff0e7819 */ /* 0x000fc4000001140e */
[C---:B------:R-:W-:Y:S02]  /*112d0*/  @!P0 LEA R2, P3, R4.reuse, R0, 0x1 ;  /* 0x0000000004028211 */ /* 0x040fe400078608ff */
[-C--:B--2---:R-:W-:Y:S02]  /*112e0*/  @!P2 LEA.HI.X R9, R217, R5.reuse, R17, 0x1, P5 ;  /* 0x00000005d909a211 */ /* 0x084fe400028f0c11 */
[-C--:B------:R-:W-:Y:S02]  /*112f0*/  @!P1 LEA.HI.X R7, R15, R5.reuse, R16, 0x1, P4 ;  /* 0x000000050f079211 */ /* 0x080fe400020f0c10 */
[----:B------:R-:W-:Y:S01]  /*11300*/  @!P0 LEA.HI.X R3, R4, R5, R14, 0x1, P3 ;  /* 0x0000000504038211 */ /* 0x000fe200018f0c0e */
[----:B------:R1:W-:Y:S04]  /*11310*/  @!P2 ST.E.128 [R8.64], RZ ;  /* 0x000000ff0800a985 */ /* 0x0003e8000c101d06 */
[----:B------:R1:W-:Y:S04]  /*11320*/  @!P1 ST.E.128 [R6.64], RZ ;  /* 0x000000ff06009985 */ /* 0x0003e8000c101d06 */
[----:B------:R1:W-:Y:S02]  /*11330*/  @!P0 ST.E.128 [R2.64], RZ ;  /* 0x000000ff02008985 */ /* 0x0003e4000c101d06 */
.L_x_652:
[----:B------:R-:W-:Y:S05]  /*11340*/  BSYNC B0 ;  /* 0x0000000000007941 */ /* 0x000fea0003800000 */
.L_x_651:
[----:B------:R-:W-:Y:S05]  /*11350*/  BRA.DIV ~URZ, `(.L_x_653) ;  /* 0x000036227f007947 */ /* 0x000fea000b800000 */
[----:B--2---:R2:W1:Y:S04]  /*11360*/  SHFL.IDX PT, R5, R10, 0x1, 0x1c1f ;  /* 0x003c1f000a057f89 */ /* 0x00446800000e0000 */
[----:B----4-:R2:W4:Y:S02]  /*11370*/  SHFL.IDX PT, R0, R12, 0x1, 0x1c1f ;  /* 0x003c1f000c007f89 */ /* 0x01052400000e0000 */
.L_x_689:
[----:B-1----:R-:W-:Y:S01]  /*11380*/  IADD3 R2, R11, 0x20, RZ ;  /* 0x000000200b027810 */ /* 0x002fe20007ffe0ff */
[----:B------:R-:W-:Y:S03]  /*11390*/  BSSY B0, `(.L_x_654) ;  /* 0x0000016000007945 */ /* 0x000fe60003800000 */
        /* <DEDUP_REMOVED lines=15> */
[-C--:B------:R-:W-:Y:S02]  /*11490*/  @!P2 LEA.HI.X R9, R217, R5.reuse, R17, 0x1, P5 ;  /* 0x00000005d909a211 */ /* 0x080fe400028f0c11 */
[-C--:B------:R-:W-:Y:S02]  /*114a0*/  @!P1 LEA.HI.X R7, R15, R5.reuse, R16, 0x1, P4 ;  /* 0x000000050f079211 */ /* 0x080fe400020f0c10 */
[----:B------:R-:W-:Y:S01]  /*114b0*/  @!P0 LEA.HI.X R3, R4, R5, R14, 0x1, P3 ;  /* 0x0000000504038211 */ /* 0x000fe200018f0c0e */
[----:B------:R1:W-:Y:S04]  /*114c0*/  @!P2 ST.E.128 [R8.64], RZ ;  /* 0x000000ff0800a985 */ /* 0x0003e8000c101d06 */
[----:B------:R1:W-:Y:S04]  /*114d0*/  @!P1 ST.E.128 [R6.64], RZ ;  /* 0x000000ff06009985 */ /* 0x0003e8000c101d06 */
[----:B------:R1:W-:Y:S02]  /*114e0*/  @!P0 ST.E.128 [R2.64], RZ ;  /* 0x000000ff02008985 */ /* 0x0003e4000c101d06 */
.L_x_655:
[----:B------:R-:W-:Y:S05]  /*114f0*/  BSYNC B0 ;  /* 0x0000000000007941 */ /* 0x000fea0003800000 */
.L_x_654:
[----:B------:R-:W-:Y:S05]  /*11500*/  BRA.DIV ~URZ, `(.L_x_656) ;  /* 0x000035427f007947 */ /* 0x000fea000b800000 */
[----:B------:R1:W2:Y:S02]  /*11510*/  SHFL.IDX PT, R5, R10, 0x2, 0x1c1f ;  /* 0x005c1f000a057f89 */ /* 0x0002a400000e0000 */
.L_x_690:
[----:B------:R-:W-:Y:S05]  /*11520*/  BRA.DIV ~URZ, `(.L_x_657) ;  /* 0x000035927f007947 */ /* 0x000fea000b800000 */
[----:B----4-:R4:W1:Y:S02]  /*11530*/  SHFL.IDX PT, R0, R12, 0x2, 0x1c1f ;  /* 0x005c1f000c007f89 */ /* 0x01086400000e0000 */
.L_x_691:
        /* <DEDUP_REMOVED lines=13> */
[-C--:B------:R-:W-:Y:S02]  /*11610*/  @!P2 LEA R8, P5, R217, R0.reuse, 0x1 ;  /* 0x00000000d908a211 */ /* 0x080fe400078a08ff */
        /* <DEDUP_REMOVED lines=9> */
.L_x_659:
[----:B------:R-:W-:Y:S05]  /*116b0*/  BSYNC B0 ;  /* 0x0000000000007941 */ /* 0x000fea0003800000 */
.L_x_658:
[----:B------:R-:W-:Y:S05]  /*116c0*/  BRA.DIV ~URZ, `(.L_x_660) ;  /* 0x000034627f007947 */ /* 0x000fea000b800000 */
[----:B--2---:R2:W1:Y:S04]  /*116d0*/  SHFL.IDX PT, R5, R10, 0x3, 0x1c1f ;  /* 0x007c1f000a057f89 */ /* 0x00446800000e0000 */
[----:B------:R2:W3:Y:S02]  /*116e0*/  SHFL.IDX PT, R0, R12, 0x3, 0x1c1f ;  /* 0x007c1f000c007f89 */ /* 0x0004e400000e0000 */
.L_x_692:
[----:B------:R-:W-:-:S04]  /*116f0*/  IADD3 R11, R11, 0x60, RZ ;  /* 0x000000600b0b7810 */ /* 0x000fc80007ffe0ff */
[----:B------:R-:W-:-:S13]  /*11700*/  ISETP.GE.AND P0, PT, R11, R13, PT ;  /* 0x0000000d0b00720c */ /* 0x000fda0003f06270 */
[----:B------:R-:W-:Y:S05]  /*11710*/  @P0 BRA `(.L_x_646) ;  /* 0x0000013000000947 */ /* 0x000fea0003800000 */
[C---:B--234-:R-:W-:Y:S02]  /*11720*/  IADD3 R12, R217.reuse, 0x20, RZ ;  /* 0x00000020d90c7810 */ /* 0x05cfe40007ffe0ff */
[C---:B------:R-:W-:Y:S02]  /*11730*/  IADD3 R4, R217.reuse, 0x40, RZ ;  /* 0x00000040d9047810 */ /* 0x040fe40007ffe0ff */
[C---:B------:R-:W-:Y:S02]  /*11740*/  ISETP.GE.AND P2, PT, R217.reuse, c[0x0][0x3c8], PT ;  /* 0x0000f200d9007a0c */ /* 0x040fe40003f46270 */
[----:B------:R-:W-:Y:S02]  /*11750*/  ISETP.GE.AND P1, PT, R12, c[0x0][0x3c8], PT ;  /* 0x0000f2000c007a0c */ /* 0x000fe40003f26270 */
[----:B------:R-:W-:Y:S02]  /*11760*/  ISETP.GE.AND P0, PT, R4, c[0x0][0x3c8], PT ;  /* 0x0000f20004007a0c */ /* 0x000fe40003f06270 */
[----:B------:R-:W-:-:S02]  /*11770*/  IADD3 R14, R217, 0x20, RZ ;  /* 0x00000020d90e7810 */ /* 0x000fc40007ffe0ff */
[C---:B------:R-:W-:Y:S02]  /*11780*/  IADD3 R10, R217.reuse, 0x40, RZ ;  /* 0x00000040d90a7810 */ /* 0x040fe40007ffe0ff */
[----:B------:R-:W-:Y:S02]  /*11790*/  SHF.R.S32.HI R15, RZ, 0x1f, R217 ;  /* 0x0000001fff0f7819 */ /* 0x000fe400000114d9 */
[----:B------:R-:W-:Y:S02]  /*117a0*/  SHF.R.S32.HI R14, RZ, 0x1f, R14 ;  /* 0x0000001fff0e7819 */ /* 0x000fe4000001140e */
[-C--:B-1----:R-:W-:Y:S02]  /*117b0*/  @!P2 LEA R8, P5, R217, R0.reuse, 0x1 ;  /* 0x00000000d908a211 */ /* 0x082fe400078a08ff */
[----:B------:R-:W-:Y:S02]  /*117c0*/  @!P1 LEA R6, P4, R12, R0, 0x1 ;  /* 0x000000000c069211 */ /* 0x000fe400078808ff */
[----:B------:R-:W-:-:S02]  /*117d0*/  SHF.R.S32.HI R10, RZ, 0x1f, R10 ;  /* 0x0000001fff0a7819 */ /* 0x000fc4000001140a */
[----:B------:R-:W-:Y:S02]  /*117e0*/  @!P0 LEA R2, P3, R4, R0, 0x1 ;  /* 0x0000000004028211 */ /* 0x000fe400078608ff */
[-C--:B------:R-:W-:Y:S02]  /*117f0*/  @!P2 LEA.HI.X R9, R217, R5.reuse, R15, 0x1, P5 ;  /* 0x00000005d909a211 */ /* 0x080fe400028f0c0f */
[-C--:B------:R-:W-:Y:S02]  /*11800*/  @!P1 LEA.HI.X R7, R12, R5.reuse, R14, 0x1, P4 ;  /* 0x000000050c079211 */ /* 0x080fe400020f0c0e */
[----:B------:R-:W-:Y:S01]  /*11810*/  @!P0 LEA.HI.X R3, R4, R5, R10, 0x1, P3 ;  /* 0x0000000504038211 */ /* 0x000fe200018f0c0a */
[----:B------:R1:W-:Y:S04]  /*11820*/  @!P2 ST.E.128 [R8.64], RZ ;  /* 0x000000ff0800a985 */ /* 0x0003e8000c101d06 */
[----:B------:R1:W-:Y:S04]  /*11830*/  @!P1 ST.E.128 [R6.64], RZ ;  /* 0x000000ff06009985 */ /* 0x0003e8000c101d06 */
[----:B------:R1:W-:Y:S02]  /*11840*/  @!P0 ST.E.128 [R2.64], RZ ;  /* 0x000000ff02008985 */ /* 0x0003e4000c101d06 */
.L_x_646:
[----:B------:R-:W-:Y:S05]  /*11850*/  BSYNC B1 ;  /* 0x0000000000017941 */ /* 0x000fea0003800000 */
.L_x_637:
[----:B---3--:R-:W3:Y:S02]  /*11860*/  LDL R0, [R1+0x84] ;  /* 0x0000840001007983 */ /* 0x008ee40000100800 */
[----:B---3--:R-:W-:-:S13]  /*11870*/  ISETP.NE.AND P0, PT, R0, RZ, PT ;  /* 0x000000ff0000720c */ /* 0x008fda0003f05270 */
[----:B------:R-:W-:Y:S01]  /*11880*/  @P0 WARPSYNC 0xffffffff ;  /* 0xffffffff00000948 */ /* 0x000fe20003800000 */
[----:B------:R-:W-:Y:S06]  /*11890*/  @P0 BAR.SYNC.DEFER_BLOCKING 0x5, 0x80 ;  /* 0x0142000000000b1d */ /* 0x000fec0000010000 */
[----:B------:R-:W3:Y:S04]  /*118a0*/  @P0 LDS R0, [0xc100] ;  /* 0x00c10000ff000984 */ /* 0x000ee80000000800 */
[----:B---3--:R3:W-:Y:S04]  /*118b0*/  @P0 STL [R1+0x7c], R0 ;  /* 0x00007c0001000387 */ /* 0x0087e80000100800 */
[----:B------:R-:W-:Y:S06]  /*118c0*/  @P0 BAR.ARV 0x4, 0x80 ;  /* 0x0102000000000b1d */ /* 0x000fec0000002000 */
[----:B------:R-:W-:Y:S05]  /*118d0*/  @P0 BRA `(.L_x_661) ;  /* 0x0000007000000947 */ /* 0x000fea0003800000 */
[----:B------:R-:W-:Y:S05]  /*118e0*/  BRA.DIV ~URZ, `(.L_x_662) ;  /* 0x000033127f007947 */ /* 0x000fea000b800000 */
[----:B---3--:R3:W2:Y:S02]  /*118f0*/  SHFL.IDX PT, R0, R64, RZ, 0x1f ;  /* 0x00001fff40007589 */ /* 0x0086a400000e0000 */
.L_x_693:
[----:B------:R-:W-:Y:S01]  /*11900*/  WARPSYNC 0xffffffff ;  /* 0xffffffff00007948 */ /* 0x000fe20003800000 */
[----:B------:R-:W-:Y:S06]  /*11910*/  BAR.SYNC.DEFER_BLOCKING 0x4, 0x80 ;  /* 0x0102000000007b1d */ /* 0x000fec0000010000 */
[----:B--2---:R2:W-:Y:S04]  /*11920*/  STL [R1+0x7c], R0 ;  /* 0x00007c0001007387 */ /* 0x0045e80000100800 */
[----:B------:R2:W-:Y:S04]  /*11930*/  @!P6 STS [0xc100], R64 ;  /* 0x00c10040ff00e388 */ /* 0x0005e80000000800 */
[----:B------:R-:W-:Y:S06]  /*11940*/  BAR.ARV 0x5, 0x80 ;  /* 0x0142000000007b1d */ /* 0x000fec0000002000 */
.L_x_661:
[----:B--23--:R-:W2:Y:S02]  /*11950*/  LDL R0, [R1+0x7c] ;  /* 0x00007c0001007983 */ /* 0x00cea40000100800 */
[----:B--2---:R-:W-:-:S13]  /*11960*/  ISETP.GE.AND P0, PT, R0, c[0x0][0x538], PT ;  /* 0x00014e0000007a0c */ /* 0x004fda0003f06270 */
[----:B-1--4-:R-:W-:Y:S01]  /*11970*/  @P0 CALL.REL.NOINC `(.L_x_663) ;  /* 0x0000001000000944 */ /* 0x012fe20003c00000 */
[----:B------:R-:W-:Y:S05]  /*11980*/  BRA `(.L_x_664) ;  /* 0xfffef07000007947 */ /* 0x000fea000383ffff */
.L_x_663:
[----:B------:R-:W-:Y:S05]  /*11990*/  EXIT ;  /* 0x000000000000794d */ /* 0x000fea0003800000 */
.L_x_595:
[----:B------:R-:W-:Y:S01]  /*119a0*/  IMAD.MOV.U32 R4, RZ, RZ, R10 ;  /* 0x000000ffff047224 */ /* 0x000fe200078e000a */
[----:B------:R-:W-:Y:S01]  /*119b0*/  MOV R6, RZ ;  /* 0x000000ff00067202 */ /* 0x000fe20000000f00 */
[----:B------:R-:W-:Y:S01]  /*119c0*/  IMAD.MOV.U32 R3, RZ, RZ, 0x1c1f ;  /* 0x00001c1fff037424 */ /* 0x000fe200078e00ff */
[----:B------:R-:W-:Y:S02]  /*119d0*/  MOV R2, 0x119f0 ;  /* 0x000119f000027802 */ /* 0x000fe40000000f00 */
[----:B-----5:R-:W-:Y:S05]  /*119e0*/  CALL.REL.NOINC `($__internal_4_$__cuda_sm70_shflsync_idx_p) ;  /* 0x000032e000007944 */ /* 0x020fea0003c00000 */
[----:B------:R-:W-:Y:S01]  /*119f0*/  MOV R5, R6 ;  /* 0x0000000600057202 */ /* 0x000fe20000000f00 */
[----:B-1---5:R-:W-:Y:S05]  /*11a00*/  BRA `(.L_x_665) ;  /* 0xfffefb4000007947 */ /* 0x022fea000383ffff */
.L_x_596:
[----:B------:R-:W-:Y:S01]  /*11a10*/  IMAD.MOV.U32 R4, RZ, RZ, R12 ;  /* 0x000000ffff047224 */ /* 0x000fe200078e000c */
[----:B------:R-:W-:Y:S01]  /*11a20*/  MOV R6, RZ ;  /* 0x000000ff00067202 */ /* 0x000fe20000000f00 */
[----:B------:R-:W-:Y:S01]  /*11a30*/  IMAD.MOV.U32 R3, RZ, RZ, 0x1c1f ;  /* 0x00001c1fff037424 */ /* 0x000fe200078e00ff */
[----:B------:R-:W-:Y:S02]  /*11a40*/  MOV R2, 0x11a60 ;  /* 0x00011a6000027802 */ /* 0x000fe40000000f00 */
[----:B-12--5:R-:W-:Y:S05]  /*11a50*/  CALL.REL.NOINC `($__internal_4_$__cuda_sm70_shflsync_idx_p) ;  /* 0x0000327000007944 */ /* 0x026fea0003c00000 */
[----:B-----5:R-:W-:Y:S01]  /*11a60*/  MOV R0, R6 ;  /* 0x0000000600007202 */ /* 0x020fe20000000f00 */
[----:B-1----:R-:W-:Y:S05]  /*11a70*/  BRA `(.L_x_666) ;  /* 0xfffefaf000007947 */ /* 0x002fea000383ffff */
.L_x_599:
[----:B------:R-:W-:Y:S01]  /*11a80*/  IMAD.MOV.U32 R4, RZ, RZ, R10 ;  /* 0x000000ffff047224 */ /* 0x000fe200078e000a */
[----:B-1----:R-:W-:Y:S01]  /*11a90*/  MOV R6, 0x1 ;  /* 0x0000000100067802 */ /* 0x002fe20000000f00 */
[----:B------:R-:W-:Y:S01]  /*11aa0*/  IMAD.MOV.U32 R3, RZ, RZ, 0x1c1f ;  /* 0x00001c1fff037424 */ /* 0x000fe200078e00ff */
[----:B------:R-:W-:-:S02]  /*11ab0*/  MOV R2, 0x11ad0 ;  /* 0x00011ad000027802 */ /* 0x000fc40000000f00 */
[----:B--2-45:R-:W-:Y:S05]  /*11ac0*/  CALL.REL.NOINC `($__internal_4_$__cuda_sm70_shflsync_idx_p) ;  /* 0x0000320000007944 */ /* 0x034fea0003c00000 */
[----:B------:R-:W-:Y:S01]  /*11ad0*/  IMAD.MOV.U32 R5, RZ, RZ, R6 ;  /* 0x000000ffff057224 */ /* 0x000fe200078e0006 */
[----:B------:R-:W-:Y:S01]  /*11ae0*/  MOV R6, 0x1 ;  /* 0x0000000100067802 */ /* 0x000fe20000000f00 */
[----:B------:R-:W-:Y:S01]  /*11af0*/  IMAD.MOV.U32 R4, RZ, RZ, R12 ;  /* 0x000000ffff047224 */ /* 0x000fe200078e000c */
[----:B------:R-:W-:-:S02]  /*11b00*/  MOV R3, 0x1c1f ;  /* 0x00001c1f00037802 */ /* 0x000fc40000000f00 */
[----:B------:R-:W-:Y:S02]  /*11b10*/  MOV R2, 0x11b30 ;  /* 0x00011b3000027802 */ /* 0x000fe40000000f00 */
[----:B-1---5:R-:W-:Y:S05]  /*11b20*/  CALL.REL.NOINC `($__internal_4_$__cuda_sm70_shflsync_idx_p) ;  /* 0x000031a000007944 */ /* 0x022fea0003c00000 */
[----:B-----5:R-:W-:Y:S01]  /*11b30*/  MOV R0, R6 ;  /* 0x0000000600007202 */ /* 0x020fe20000000f00 */
[----:B-1----:R-:W-:Y:S05]  /*11b40*/  BRA `(.L_x_667) ;  /* 0xfffefc6000007947 */ /* 0x002fea000383ffff */
.L_x_602:
[----:B------:R-:W-:Y:S01]  /*11b50*/  IMAD.MOV.U32 R4, RZ, RZ, R10 ;  /* 0x000000ffff047224 */ /* 0x000fe200078e000a */
[----:B-1----:R-:W-:Y:S01]  /*11b60*/  MOV R6, 0x2 ;  /* 0x0000000200067802 */ /* 0x002fe20000000f00 */
[----:B------:R-:W-:Y:S01]  /*11b70*/  IMAD.MOV.U32 R3, RZ, RZ, 0x1c1f ;  /* 0x00001c1fff037424 */ /* 0x000fe200078e00ff */
[----:B------:R-:W-:Y:S02]  /*11b80*/  MOV R2, 0x11ba0 ;  /* 0x00011ba000027802 */ /* 0x000fe40000000f00 */
[----:B--23-5:R-:W-:Y:S05]  /*11b90*/  CALL.REL.NOINC `($__internal_4_$__cuda_sm70_shflsync_idx_p) ;  /* 0x0000313000007944 */ /* 0x02cfea0003c00000 */
[----:B------:R-:W-:Y:S01]  /*11ba0*/  MOV R5, R6 ;  /* 0x0000000600057202 */ /* 0x000fe20000000f00 */
[----:B-1---5:R-:W-:Y:S05]  /*11bb0*/  BRA `(.L_x_668) ;  /* 0xfffefdb000007947 */ /* 0x022fea000383ffff */
.L_x_603:
[----:B------:R-:W-:Y:S01]  /*11bc0*/  IMAD.MOV.U32 R4, RZ, RZ, R12 ;  /* 0x000000ffff047224 */ /* 0x000fe200078e000c */
[----:B-1----:R-:W-:Y:S01]  /*11bd0*/  MOV R6, 0x2 ;  /* 0x0000000200067802 */ /* 0x002fe20000000f00 */
[----:B------:R-:W-:Y:S01]  /*11be0*/  IMAD.MOV.U32 R3, RZ, RZ, 0x1c1f ;  /* 0x00001c1fff037424 */ /* 0x000fe200078e00ff */
[----:B------:R-:W-:Y:S02]  /*11bf0*/  MOV R2, 0x11c10 ;  /* 0x00011c1000027802 */ /* 0x000fe40000000f00 */
[----:B--2345:R-:W-:Y:S05]  /*11c00*/  CALL.REL.NOINC `($__internal_4_$__cuda_sm70_shflsync_idx_p) ;  /* 0x000030c000007944 */ /* 0x03cfea0003c00000 */
[----:B-----5:R-:W-:Y:S01]  /*11c10*/  MOV R0, R6 ;  /* 0x0000000600007202 */ /* 0x020fe20000000f00 */
[----:B-1----:R-:W-:Y:S05]  /*11c20*/  BRA `(.L_x_669) ;  /* 0xfffefd6000007947 */ /* 0x002fea000383ffff */
.L_x_606:
[----:B------:R-:W-:Y:S01]  /*11c30*/  IMAD.MOV.U32 R4, RZ, RZ, R10 ;  /* 0x000000ffff047224 */ /* 0x000fe200078e000a */
[----:B--2---:R-:W-:Y:S01]  /*11c40*/  MOV R6, 0x3 ;  /* 0x0000000300067802 */ /* 0x004fe20000000f00 */
[----:B------:R-:W-:Y:S01]  /*11c50*/  IMAD.MOV.U32 R3, RZ, RZ, 0x1c1f ;  /* 0x00001c1fff037424 */ /* 0x000fe200078e00ff */
[----:B------:R-:W-:-:S02]  /*11c60*/  MOV R2, 0x11c80 ;  /* 0x00011c8000027802 */ /* 0x000fc40000000f00 */
[----:B-1-345:R-:W-:Y:S05]  /*11c70*/  CALL.REL.NOINC `($__internal_4_$__cuda_sm70_shflsync_idx_p) ;  /* 0x0000305000007944 */ /* 0x03afea0003c00000 */
        /* <DEDUP_REMOVED lines=8> */
.L_x_609:
[----:B------:R-:W-:Y:S01]  /*11d00*/  IMAD.MOV.U32 R4, RZ, RZ, R10 ;  /* 0x000000ffff047224 */ /* 0x000fe200078e000a */
[----:B------:R-:W-:Y:S01]  /*11d10*/  MOV R6, RZ ;  /* 0x000000ff00067202 */ /* 0x000fe20000000f00 */
[----:B------:R-:W-:Y:S01]  /*11d20*/  IMAD.MOV.U32 R3, RZ, RZ, 0x1c1f ;  /* 0x00001c1fff037424 */ /* 0x000fe200078e00ff */
[----:B------:R-:W-:Y:S02]  /*11d30*/  MOV R2, 0x11d50 ;  /* 0x00011d5000027802 */ /* 0x000fe40000000f00 */
[----:B------:R-:W-:Y:S05]  /*11d40*/  CALL.REL.NOINC `($__internal_4_$__cuda_sm70_shflsync_idx_p) ;  /* 0x00002f8000007944 */ /* 0x000fea0003c00000 */
[----:B------:R-:W-:Y:S01]  /*11d50*/  MOV R5, R6 ;  /* 0x0000000600057202 */ /* 0x000fe20000000f00 */
[----:B-1---5:R-:W-:Y:S05]  /*11d60*/  BRA `(.L_x_671) ;  /* 0xffff1b5000007947 */ /* 0x022fea000383ffff */
.L_x_610:
[----:B------:R-:W-:Y:S01]  /*11d70*/  IMAD.MOV.U32 R4, RZ, RZ, R13 ;  /* 0x000000ffff047224 */ /* 0x000fe200078e000d */
[----:B------:R-:W-:Y:S01]  /*11d80*/  MOV R6, RZ ;  /* 0x000000ff00067202 */ /* 0x000fe20000000f00 */
[----:B------:R-:W-:Y:S01]  /*11d90*/  IMAD.MOV.U32 R3, RZ, RZ, 0x1c1f ;  /* 0x00001c1fff037424 */ /* 0x000fe200078e00ff */
[----:B------:R-:W-:Y:S02]  /*11da0*/  MOV R2, 0x11dc0 ;  /* 0x00011dc000027802 */ /* 0x000fe40000000f00 */
[----:B-12---:R-:W-:Y:S05]  /*11db0*/  CALL.REL.NOINC `($__internal_4_$__cuda_sm70_shflsync_idx_p) ;  /* 0x00002f1000007944 */ /* 0x006fea0003c00000 */
[----:B------:R-:W-:Y:S01]  /*11dc0*/  IADD3 R18, P0, R6, R156, RZ ;  /* 0x0000009c06127210 */ /* 0x000fe20007f1e0ff */
[----:B------:R-:W-:Y:S01]  /*11dd0*/  IMAD.MOV.U32 R4, RZ, RZ, R10 ;  /* 0x000000ffff047224 */ /* 0x000fe200078e000a */
[----:B------:R-:W-:-:S02]  /*11de0*/  IADD3 R2, R217, 0x20, RZ ;  /* 0x00000020d9027810 */ /* 0x000fc40007ffe0ff */
[----:B-----5:R-:W-:Y:S01]  /*11df0*/  IADD3 R0, R217, 0x40, RZ ;  /* 0x00000040d9007810 */ /* 0x020fe20007ffe0ff */
[----:B------:R-:W-:Y:S01]  /*11e00*/  IMAD.X R19, R5, 0x1, R124, P0 ;  /* 0x0000000105137824 */ /* 0x000fe200000e067c */
[----:B------:R-:W-:Y:S02]  /*11e10*/  IADD3 R8, P6, R6, R157, RZ ;  /* 0x0000009d06087210 */ /* 0x000fe40007fde0ff */
[----:B------:R-:W-:Y:S02]  /*11e20*/  ISETP.GE.AND P2, PT, R217, c[0x0][0x1d4], PT ;  /* 0x00007500d9007a0c */ /* 0x000fe40003f46270 */
[----:B------:R-:W-:Y:S01]  /*11e30*/  ISETP.GE.AND P1, PT, R2, c[0x0][0x1d4], PT ;  /* 0x0000750002007a0c */ /* 0x000fe20003f26270 */
[----:B------:R-:W-:Y:S01]  /*11e40*/  IMAD.X R9, R5, 0x1, R126, P6 ;  /* 0x0000000105097824 */ /* 0x000fe200030e067e */
[----:B------:R-:W-:Y:S02]  /*11e50*/  ISETP.GE.AND P0, PT, R0, c[0x0][0x1d4], PT ;  /* 0x0000750000007a0c */ /* 0x000fe40003f06270 */
[----:B------:R-:W-:Y:S01]  /*11e60*/  IADD3 R2, P6, R6, R158, RZ ;  /* 0x0000009e06027210 */ /* 0x000fe20007fde0ff */
[----:B------:R-:W-:Y:S01]  /*11e70*/  IMAD.MOV.U32 R6, RZ, RZ, 0x1 ;  /* 0x00000001ff067424 */ /* 0x000fe200078e00ff */
[----:B------:R-:W-:-:S02]  /*11e80*/  SEL R12, RZ, 0x10, P2 ;  /* 0x00000010ff0c7807 */ /* 0x000fc40001000000 */
[----:B------:R-:W-:Y:S01]  /*11e90*/  SEL R11, RZ, 0x10, P1 ;  /* 0x00000010ff0b7807 */ /* 0x000fe20000800000 */
[----:B------:R-:W-:Y:S01]  /*11ea0*/  IMAD.X R3, R5, 0x1, R125, P6 ;  /* 0x0000000105037824 */ /* 0x000fe200030e067d */
[----:B------:R-:W-:Y:S01]  /*11eb0*/  SEL R10, RZ, 0x10, P0 ;  /* 0x00000010ff0a7807 */ /* 0x000fe20000000000 */
[----:B------:R-:W-:Y:S01]  /*11ec0*/  @!PT LDS RZ, [RZ] ;  /* 0x00000000fffff984 */ /* 0x000fe20000000800 */
[----:B------:R-:W-:Y:S01]  /*11ed0*/  @!PT LDS RZ, [RZ] ;  /* 0x00000000fffff984 */ /* 0x000fe20000000800 */
[----:B------:R-:W-:Y:S01]  /*11ee0*/  @!PT LDS RZ, [RZ] ;  /* 0x00000000fffff984 */ /* 0x000fe20000000800 */
[----:B------:R2:W-:Y:S04]  /*11ef0*/  LDGSTS.E.BYPASS.LTC128B.128 [R218+0x3100], [R18.64], !P2 ;  /* 0x0310000012da7fae */ /* 0x0005e8000d101d46 */
[----:B------:R2:W-:Y:S04]  /*11f00*/  LDGSTS.E.BYPASS.LTC128B.128 [R218+0x4100], [R8.64], !P1 ;  /* 0x0410000008da7fae */ /* 0x0005e8000c901d46 */
[----:B------:R3:W-:Y:S02]  /*11f10*/  LDGSTS.E.BYPASS.LTC128B.128 [R218+0x5100], [R2.64], !P0 ;  /* 0x0510000002da7fae */ /* 0x0007e4000c101d46 */
[----:B---3--:R-:W-:Y:S01]  /*11f20*/  IMAD.MOV.U32 R3, RZ, RZ, 0x1c1f ;  /* 0x00001c1fff037424 */ /* 0x008fe200078e00ff */
[----:B------:R-:W-:-:S02]  /*11f30*/  MOV R2, 0x11f50 ;  /* 0x00011f5000027802 */ /* 0x000fc40000000f00 */
[----:B-12---:R-:W-:Y:S05]  /*11f40*/  CALL.REL.NOINC `($__internal_4_$__cuda_sm70_shflsync_idx_p) ;  /* 0x00002d8000007944 */ /* 0x006fea0003c00000 */
        /* <DEDUP_REMOVED lines=8> */
.L_x_611:
[----:B------:R-:W-:Y:S01]  /*11fd0*/  IMAD.MOV.U32 R6, RZ, RZ, RZ ;  /* 0x000000ffff067224 */ /* 0x000fe200078e00ff */
[----:B------:R-:W-:Y:S02]  /*11fe0*/  MOV R3, 0x1c1f ;  /* 0x00001c1f00037802 */ /* 0x000fe40000000f00 */
[----:B------:R-:W-:Y:S02]  /*11ff0*/  MOV R2, 0x12010 ;  /* 0x0001201000027802 */ /* 0x000fe40000000f00 */
[----:B------:R-:W-:Y:S05]  /*12000*/  CALL.REL.NOINC `($__internal_4_$__cuda_sm70_shflsync_idx_p) ;  /* 0x00002cc000007944 */ /* 0x000fea0003c00000 */
[----:B------:R-:W-:Y:S01]  /*12010*/  MOV R2, R6 ;  /* 0x0000000600027202 */ /* 0x000fe20000000f00 */
[----:B-1---5:R-:W-:Y:S05]  /*12020*/  BRA `(.L_x_673) ;  /* 0xffff1c5000007947 */ /* 0x022fea000383ffff */
.L_x_612:
[----:B------:R-:W-:Y:S01]  /*12030*/  IMAD.MOV.U32 R6, RZ, RZ, 0x1 ;  /* 0x00000001ff067424 */ /* 0x000fe200078e00ff */
[----:B------:R-:W-:Y:S02]  /*12040*/  MOV R3, 0x1c1f ;  /* 0x00001c1f00037802 */ /* 0x000fe40000000f00 */
[----:B------:R-:W-:Y:S02]  /*12050*/  MOV R2, 0x12070 ;  /* 0x0001207000027802 */ /* 0x000fe40000000f00 */
[----:B-1----:R-:W-:Y:S05]  /*12060*/  CALL.REL.NOINC `($__internal_4_$__cuda_sm70_shflsync_idx_p) ;  /* 0x00002c6000007944 */ /* 0x002fea0003c00000 */
[----:B-----5:R-:W-:Y:S02]  /*12070*/  IMAD.IADD R2, R0, 0x1, R6 ;  /* 0x0000000100027824 */ /* 0x020fe400078e0206 */
[----:B------:R-:W-:-:S02]  /*12080*/  IMAD.MOV.U32 R6, RZ, RZ, 0x2 ;  /* 0x00000002ff067424 */ /* 0x000fc400078e00ff */
[----:B------:R-:W-:Y:S01]  /*12090*/  IMAD.MOV.U32 R3, RZ, RZ, 0x1c1f ;  /* 0x00001c1fff037424 */ /* 0x000fe200078e00ff */
        /* <DEDUP_REMOVED lines=32> */
[----:B------:R-:W-:Y:S02]  /*122a0*/  FSEL R180, R31, -INF , P0 ;  /* 0xff8000001fb47808 */ /* 0x000fe40000000000 */
[----:B------:R-:W-:Y:S02]  /*122b0*/  MOV R2, 0x122d0 ;  /* 0x000122d000027802 */ /* 0x000fe40000000f00 */
[----:B-1----:R-:W-:Y:S05]  /*122c0*/  CALL.REL.NOINC `($__internal_4_$__cuda_sm70_shflsync_idx_p) ;  /* 0x00002a0000007944 */ /* 0x002fea0003c00000 */
[----:B-----5:R-:W-:Y:S02]  /*122d0*/  IMAD.IADD R2, R0, 0x1, R6 ;  /* 0x0000000100027824 */ /* 0x020fe400078e0206 */
[----:B------:R-:W-:Y:S02]  /*122e0*/  IMAD.MOV.U32 R6, RZ, RZ, 0x3 ;  /* 0x00000003ff067424 */ /* 0x000fe400078e00ff */
        /* <DEDUP_REMOVED lines=36> */
[----:B-----5:R-:W-:Y:S01]  /*12530*/  IMAD.IADD R0, R0, 0x1, R6 ;  /* 0x0000000100007824 */ /* 0x020fe200078e0206 */
[----:B------:R-:W-:Y:S01]  /*12540*/  FMNMX.FTZ R37, R8, R10, !PT ;  /* 0x0000000a08257209 */ /* 0x000fe20007810000 */
[----:B------:R-:W-:Y:S01]  /*12550*/  IMAD.MOV.U32 R6, RZ, RZ, 0x2 ;  /* 0x00000002ff067424 */ /* 0x000fe200078e00ff */
[----:B------:R-:W-:Y:S02]  /*12560*/  FMNMX.FTZ R3, R7, R9, !PT ;  /* 0x0000000907037209 */ /* 0x000fe40007810000 */
[----:B------:R-:W-:Y:S02]  /*12570*/  IMNMX R5, R5, R0, PT ;  /* 0x0000000005057217 */ /* 0x000fe40003800200 */
[----:B------:R-:W-:-:S02]  /*12580*/  FMNMX.FTZ R0, R23, R25, !PT ;  /* 0x0000001917007209 */ /* 0x000fc40007810000 */
[C---:B------:R-:W-:Y:S02]  /*12590*/  ISETP.GT.AND P6, PT, R5.reuse, RZ, PT ;  /* 0x000000ff0500720c */ /* 0x040fe40003fc4270 */
[C---:B------:R-:W-:Y:S02]  /*125a0*/  ISETP.GT.AND P2, PT, R5.reuse, 0x1, PT ;  /* 0x000000010500780c */ /* 0x040fe40003f44270 */
[----:B------:R-:W-:Y:S02]  /*125b0*/  FMNMX.FTZ R2, R12, R37, !PT ;  /* 0x000000250c027209 */ /* 0x000fe40007810000 */
[----:B------:R-:W-:Y:S02]  /*125c0*/  ISETP.GT.AND P1, PT, R5, 0x8, PT ;  /* 0x000000080500780c */ /* 0x000fe40003f24270 */
[----:B------:R-:W-:Y:S02]  /*125d0*/  FSEL R27, R153, -INF , P6 ;  /* 0xff800000991b7808 */ /* 0x000fe40003000000 */
[----:B------:R-:W-:-:S02]  /*125e0*/  FSEL R29, R151, -INF , P2 ;  /* 0xff800000971d7808 */ /* 0x000fc40001000000 */
[----:B------:R-:W-:Y:S02]  /*125f0*/  ISETP.GT.AND P6, PT, R5, 0x10, PT ;  /* 0x000000100500780c */ /* 0x000fe40003fc4270 */
[----:B------:R-:W-:Y:S02]  /*12600*/  FMNMX.FTZ R3, R11, R3, !PT ;  /* 0x000000030b037209 */ /* 0x000fe40007810000 */
[----:B------:R-:W-:Y:S02]  /*12610*/  FMNMX.FTZ R0, R26, R0, !PT ;  /* 0x000000001a007209 */ /* 0x000fe40007810000 */
[----:B------:R-:W-:Y:S02]  /*12620*/  FMNMX.FTZ R103, R14, R2, !PT ;  /* 0x000000020e677209 */ /* 0x000fe40007810000 */
[----:B------:R-:W-:Y:S02]  /*12630*/  ISETP.GT.AND P0, PT, R5, 0x9, PT ;  /* 0x000000090500780c */ /* 0x000fe40003f04270 */
[----:B------:R-:W-:-:S02]  /*12640*/  FSEL R31, R114, -INF , P1 ;  /* 0xff800000721f7808 */ /* 0x000fc40000800000 */
[----:B------:R-:W-:Y:S02]  /*12650*/  FMNMX.FTZ R2, R27, R29, !PT ;  /* 0x0000001d1b027209 */ /* 0x000fe40007810000 */
[----:B------:R-:W-:Y:S02]  /*12660*/  FSEL R35, R102, -INF , P6 ;  /* 0xff80000066237808 */ /* 0x000fe40003000000 */
[----:B------:R-:W-:Y:S02]  /*12670*/  FMNMX.FTZ R3, R13, R3, !PT ;  /* 0x000000030d037209 */ /* 0x000fe40007810000 */
[----:B------:R-:W-:Y:S02]  /*12680*/  FMNMX.FTZ R102, R28, R0, !PT ;  /* 0x000000001c667209 */ /* 0x000fe40007810000 */
[----:B------:R-:W-:Y:S02]  /*12690*/  FSEL R33, R112, -INF , P0 ;  /* 0xff80000070217808 */ /* 0x000fe40000000000 */
[----:B------:R-:W-:-:S02]  /*126a0*/  FMNMX.FTZ R0, R31, R2, !PT ;  /* 0x000000021f007209 */ /* 0x000fc40007810000 */
[----:B------:R-:W-:Y:S02]  /*126b0*/  FMNMX.FTZ R104, R15, R3, !PT ;  /* 0x000000030f687209 */ /* 0x000fe40007810000 */
[----:B------:R-:W-:Y:S02]  /*126c0*/  ISETP.GT.AND P2, PT, R5, 0x11, PT ;  /* 0x000000110500780c */ /* 0x000fe40003f44270 */
[----:B------:R-:W-:Y:S02]  /*126d0*/  FMNMX.FTZ R0, R33, R0, !PT ;  /* 0x0000000021007209 */ /* 0x000fe40007810000 */
[----:B------:R-:W-:Y:S02]  /*126e0*/  FMNMX.FTZ R104, R18, R104, !PT ;  /* 0x0000006812687209 */ /* 0x000fe40007810000 */
[----:B------:R-:W-:Y:S02]  /*126f0*/  ISETP.GT.AND P1, PT, R5, 0x18, PT ;  /* 0x000000180500780c */ /* 0x000fe40003f24270 */
[----:B------:R-:W-:-:S02]  /*12700*/  FSEL R40, R100, -INF , P2 ;  /* 0xff80000064287808 */ /* 0x000fc40001000000 */
[----:B------:R-:W-:Y:S02]  /*12710*/  FMNMX.FTZ R103, R17, R103, !PT ;  /* 0x0000006711677209 */ /* 0x000fe40007810000 */
[----:B------:R-:W-:Y:S02]  /*12720*/  FMNMX.FTZ R102, R30, R102, !PT ;  /* 0x000000661e667209 */ /* 0x000fe40007810000 */
        /* <DEDUP_REMOVED lines=56> */
[----:B------:R-:W-:Y:S02]  /*12ab0*/  FSEL R172, R48, -INF , P0 ;  /* 0xff80000030ac7808 */ /* 0x000fe40000000000 */
[----:B------:R-:W-:Y:S01]  /*12ac0*/  FMNMX.FTZ R103, R181, R103, !PT ;  /* 0x00000067b5677209 */ /* 0x000fe20007810000 */
[----:B------:R-:W-:Y:S01]  /*12ad0*/  IMAD.MOV.U32 R4, RZ, RZ, R104 ;  /* 0x000000ffff047224 */ /* 0x000fe200078e0068 */
[----:B------:R-:W-:-:S02]  /*12ae0*/  FMNMX.FTZ R102, R186, R102, !PT ;  /* 0x00000066ba667209 */ /* 0x000fc40007810000 */
[----:B------:R-:W-:Y:S02]  /*12af0*/  FMNMX.FTZ R0, R173, R0, !PT ;  /* 0x00000000ad007209 */ /* 0x000fe40007810000 */
[----:B------:R-:W-:Y:S02]  /*12b00*/  FMNMX.FTZ R103, R180, R103, !PT ;  /* 0x00000067b4677209 */ /* 0x000fe40007810000 */
[----:B------:R-:W-:Y:S02]  /*12b10*/  FMNMX.FTZ R102, R185, R102, !PT ;  /* 0x00000066b9667209 */ /* 0x000fe40007810000 */
[----:B------:R-:W-:Y:S02]  /*12b20*/  FMNMX.FTZ R101, R172, R0, !PT ;  /* 0x00000000ac657209 */ /* 0x000fe40007810000 */
[----:B------:R-:W-:Y:S02]  /*12b30*/  MOV R2, 0x12b50 ;  /* 0x00012b5000027802 */ /* 0x000fe40000000f00 */
[----:B-1----:R-:W-:Y:S05]  /*12b40*/  CALL.REL.NOINC `($__internal_3_$__cuda_sm70_shflsync_bfly_p) ;  /* 0x0000212000007944 */ /* 0x002fea0003c00000 */
[----:B------:R-:W-:Y:S01]  /*12b50*/  FMNMX.FTZ R104, R104, R6, !PT ;  /* 0x0000000668687209 */ /* 0x000fe20007810000 */
[----:B------:R-:W-:Y:S01]  /*12b60*/  IMAD.MOV.U32 R6, RZ, RZ, 0x1 ;  /* 0x00000001ff067424 */ /* 0x000fe200078e00ff */
[----:B------:R-:W-:-:S03]  /*12b70*/  MOV R2, 0x12ba0 ;  /* 0x00012ba000027802 */ /* 0x000fc60000000f00 */
[----:B------:R-:W-:Y:S02]  /*12b80*/  IMAD.MOV.U32 R4, RZ, RZ, R104 ;  /* 0x000000ffff047224 */ /* 0x000fe400078e0068 */
[----:B------:R-:W-:Y:S05]  /*12b90*/  CALL.REL.NOINC `($__internal_3_$__cuda_sm70_shflsync_bfly_p) ;  /* 0x000020d000007944 */ /* 0x000fea0003c00000 */
[----:B------:R-:W-:Y:S01]  /*12ba0*/  FMNMX.FTZ R104, R104, R6, !PT ;  /* 0x0000000668687209 */ /* 0x000fe20007810000 */
[----:B------:R-:W-:Y:S01]  /*12bb0*/  IMAD.MOV.U32 R4, RZ, RZ, R103 ;  /* 0x000000ffff047224 */ /* 0x000fe200078e0067 */
[----:B------:R-:W-:Y:S01]  /*12bc0*/  MOV R2, 0x12bf0 ;  /* 0x00012bf000027802 */ /* 0x000fe20000000f00 */
[----:B------:R-:W-:Y:S02]  /*12bd0*/  IMAD.MOV.U32 R6, RZ, RZ, 0x2 ;  /* 0x00000002ff067424 */ /* 0x000fe400078e00ff */
[----:B------:R-:W-:Y:S05]  /*12be0*/  CALL.REL.NOINC `($__internal_3_$__cuda_sm70_shflsync_bfly_p) ;  /* 0x0000208000007944 */ /* 0x000fea0003c00000 */
        /* <DEDUP_REMOVED lines=25> */
[----:B------:R-:W-:Y:S05]  /*12d80*/  BRA `(.L_x_674) ;  /* 0xffff1c6000007947 */ /* 0x000fea000383ffff */
.L_x_616:
[----:B------:R-:W-:Y:S01]  /*12d90*/  MOV R6, RZ ;  /* 0x000000ff00067202 */ /* 0x000fe20000000f00 */
[----:B------:R-:W-:Y:S01]  /*12da0*/  IMAD.MOV.U32 R4, RZ, RZ, R10 ;  /* 0x000000ffff047224 */ /* 0x000fe200078e000a */
[----:B------:R-:W-:Y:S01]  /*12db0*/  MOV R2, 0x12de0 ;  /* 0x00012de000027802 */ /* 0x000fe20000000f00 */
[----:B------:R-:W-:Y:S02]  /*12dc0*/  IMAD.MOV.U32 R3, RZ, RZ, 0x1c1f ;  /* 0x00001c1fff037424 */ /* 0x000fe400078e00ff */
[----:B--2---:R-:W-:Y:S05]  /*12dd0*/  CALL.REL.NOINC `($__internal_4_$__cuda_sm70_shflsync_idx_p) ;  /* 0x00001ef000007944 */ /* 0x004fea0003c00000 */
[----:B------:R-:W-:Y:S01]  /*12de0*/  MOV R5, R6 ;  /* 0x0000000600057202 */ /* 0x000fe20000000f00 */
[----:B-1---5:R-:W-:-:S05]  /*12df0*/  BRA `(.L_x_675) ;  /* 0xffff373000007947 */ /* 0x022fca000383ffff */
.L_x_617:
[----:B------:R-:W-:Y:S01]  /*12e00*/  MOV R6, RZ ;  /* 0x000000ff00067202 */ /* 0x000fe20000000f00 */
[----:B------:R-:W-:Y:S01]  /*12e10*/  IMAD.MOV.U32 R4, RZ, RZ, R13 ;  /* 0x000000ffff047224 */ /* 0x000fe200078e000d */
[----:B------:R-:W-:Y:S01]  /*12e20*/  MOV R2, 0x12e50 ;  /* 0x00012e5000027802 */ /* 0x000fe20000000f00 */
[----:B------:R-:W-:Y:S02]  /*12e30*/  IMAD.MOV.U32 R3, RZ, RZ, 0x1c1f ;  /* 0x00001c1fff037424 */ /* 0x000fe400078e00ff */
[----:B-123--:R-:W-:Y:S05]  /*12e40*/  CALL.REL.NOINC `($__internal_4_$__cuda_sm70_shflsync_idx_p) ;  /* 0x00001e8000007944 */ /* 0x00efea0003c00000 */
[C---:B------:R-:W-:Y:S02]  /*12e50*/  ISETP.GE.AND P6, PT, R217.reuse, c[0x0][0x1d4], PT ;  /* 0x00007500d9007a0c */ /* 0x040fe40003fc6270 */
[----:B------:R-:W-:Y:S02]  /*12e60*/  IADD3 R2, P0, R6, R21, RZ ;  /* 0x0000001506027210 */ /* 0x000fe40007f1e0ff */
[C---:B------:R-:W-:Y:S02]  /*12e70*/  IADD3 R4, R217.reuse, 0x20, RZ ;  /* 0x00000020d9047810 */ /* 0x040fe40007ffe0ff */
[----:B-----5:R-:W-:Y:S01]  /*12e80*/  IADD3 R0, R217, 0x40, RZ ;  /* 0x00000040d9007810 */ /* 0x020fe20007ffe0ff */
[C---:B------:R-:W-:Y:S01]  /*12e90*/  IMAD.X R3, R5.reuse, 0x1, R14, P0 ;  /* 0x0000000105037824 */ /* 0x040fe200000e060e */
[----:B------:R-:W-:Y:S01]  /*12ea0*/  ISETP.GE.AND P2, PT, R4, c[0x0][0x1d4], PT ;  /* 0x0000750004007a0c */ /* 0x000fe20003f46270 */
[----:B------:R-:W-:Y:S01]  /*12eb0*/  IMAD.MOV.U32 R4, RZ, RZ, R10 ;  /* 0x000000ffff047224 */ /* 0x000fe200078e000a */
[----:B------:R-:W-:Y:S02]  /*12ec0*/  IADD3 R8, P1, R6, R22, RZ ;  /* 0x0000001606087210 */ /* 0x000fe40007f3e0ff */
[----:B------:R-:W-:Y:S01]  /*12ed0*/  ISETP.GE.AND P0, PT, R0, c[0x0][0x1d4], PT ;  /* 0x0000750000007a0c */ /* 0x000fe20003f06270 */
[----:B------:R-:W-:Y:S01]  /*12ee0*/  @!PT LDS RZ, [RZ] ;  /* 0x00000000fffff984 */ /* 0x000fe20000000800 */
[----:B------:R-:W-:Y:S01]  /*12ef0*/  @!PT LDS RZ, [RZ] ;  /* 0x00000000fffff984 */ /* 0x000fe20000000800 */
[----:B------:R-:W-:Y:S01]  /*12f00*/  @!PT LDS RZ, [RZ] ;  /* 0x00000000fffff984 */ /* 0x000fe20000000800 */
[----:B------:R2:W-:Y:S01]  /*12f10*/  LDGSTS.E.BYPASS.LTC128B.128 [R218+0x100], [R2.64], !P6 ;  /* 0x0010000002da7fae */ /* 0x0005e2000f101d46 */
[----:B------:R-:W-:Y:S01]  /*12f20*/  SEL R12, RZ, 0x10, P6 ;  /* 0x00000010ff0c7807 */ /* 0x000fe20003000000 */
[C---:B------:R-:W-:Y:S01]  /*12f30*/  IMAD.X R9, R5.reuse, 0x1, R15, P1 ;  /* 0x0000000105097824 */ /* 0x040fe200008e060f */
[----:B------:R-:W-:Y:S02]  /*12f40*/  SEL R11, RZ, 0x10, P2 ;  /* 0x00000010ff0b7807 */ /* 0x000fe40001000000 */
[----:B------:R-:W-:Y:S03]  /*12f50*/  SEL R10, RZ, 0x10, P0 ;  /* 0x00000010ff0a7807 */ /* 0x000fe60000000000 */
[----:B------:R3:W-:Y:S01]  /*12f60*/  LDGSTS.E.BYPASS.LTC128B.128 [R218+0x1100], [R8.64], !P2 ;  /* 0x0110000008da7fae */ /* 0x0007e2000d101d46 */
[----:B--2---:R-:W-:Y:S01]  /*12f70*/  IADD3 R2, P1, R6, R23, RZ ;  /* 0x0000001706027210 */ /* 0x004fe20007f3e0ff */
[----:B------:R-:W-:Y:S04]  /*12f80*/  IMAD.MOV.U32 R6, RZ, RZ, 0x1 ;  /* 0x00000001ff067424 */ /* 0x000fe800078e00ff */
[----:B------:R-:W-:Y:S05]  /*12f90*/  IMAD.X R3, R5, 0x1, R20, P1 ;  /* 0x0000000105037824 */ /* 0x000fea00008e0614 */
[----:B------:R2:W-:Y:S02]  /*12fa0*/  LDGSTS.E.BYPASS.LTC128B.128 [R218+0x2100], [R2.64], !P0 ;  /* 0x0210000002da7fae */ /* 0x0005e4000c101d46 */
[----:B--2---:R-:W-:Y:S01]  /*12fb0*/  MOV R2, 0x12fe0 ;  /* 0x00012fe000027802 */ /* 0x004fe20000000f00 */
[----:B------:R-:W-:Y:S02]  /*12fc0*/  IMAD.MOV.U32 R3, RZ, RZ, 0x1c1f ;  /* 0x00001c1fff037424 */ /* 0x000fe400078e00ff */
[----:B-1-3--:R-:W-:Y:S05]  /*12fd0*/  CALL.REL.NOINC `($__internal_4_$__cuda_sm70_shflsync_idx_p) ;  /* 0x00001cf000007944 */ /* 0x00afea0003c00000 */
[----:B------:R-:W-:Y:S01]  /*12fe0*/  MOV R3, 0x1c1f ;  /* 0x00001c1f00037802 */ /* 0x000fe20000000f00 */
[----:B------:R-:W-:Y:S01]  /*12ff0*/  IMAD.MOV.U32 R5, RZ, RZ, R6 ;  /* 0x000000ffff057224 */ /* 0x000fe200078e0006 */
[----:B------:R-:W-:Y:S01]  /*13000*/  MOV R6, 0x1 ;  /* 0x0000000100067802 */ /* 0x000fe20000000f00 */
[----:B------:R-:W-:Y:S01]  /*13010*/  IMAD.MOV.U32 R4, RZ, RZ, R13 ;  /* 0x000000ffff047224 */ /* 0x000fe200078e000d */
[----:B------:R-:W-:Y:S02]  /*13020*/  MOV R2, 0x13040 ;  /* 0x0001304000027802 */ /* 0x000fe40000000f00 */
[----:B-1---5:R-:W-:Y:S05]  /*13030*/  CALL.REL.NOINC `($__internal_4_$__cuda_sm70_shflsync_idx_p) ;  /* 0x00001c9000007944 */ /* 0x022fea0003c00000 */
[----:B-----5:R-:W-:Y:S01]  /*13040*/  MOV R0, R6 ;  /* 0x0000000600007202 */ /* 0x020fe20000000f00 */
[----:B-1----:R-:W-:-:S05]  /*13050*/  BRA `(.L_x_676) ;  /* 0xffff364000007947 */ /* 0x002fca000383ffff */
.L_x_620:
[----:B------:R-:W-:Y:S01]  /*13060*/  MOV R6, RZ ;  /* 0x000000ff00067202 */ /* 0x000fe20000000f00 */
[----:B------:R-:W-:Y:S01]  /*13070*/  IMAD.MOV.U32 R4, RZ, RZ, R10 ;  /* 0x000000ffff047224 */ /* 0x000fe200078e000a */
[----:B------:R-:W-:Y:S01]  /*13080*/  MOV R2, 0x130b0 ;  /* 0x000130b000027802 */ /* 0x000fe20000000f00 */
[----:B------:R-:W-:Y:S02]  /*13090*/  IMAD.MOV.U32 R3, RZ, RZ, 0x1c1f ;  /* 0x00001c1fff037424 */ /* 0x000fe400078e00ff */
[----:B------:R-:W-:Y:S05]  /*130a0*/  CALL.REL.NOINC `($__internal_4_$__cuda_sm70_shflsync_idx_p) ;  /* 0x00001c2000007944 */ /* 0x000fea0003c00000 */
[----:B------:R-:W-:Y:S01]  /*130b0*/  MOV R5, R6 ;  /* 0x0000000600057202 */ /* 0x000fe20000000f00 */
[----:B-1---5:R-:W-:-:S05]  /*130c0*/  BRA `(.L_x_677) ;  /* 0xffff4a1000007947 */ /* 0x022fca000383ffff */
.L_x_621:
[----:B------:R-:W-:Y:S01]  /*130d0*/  MOV R6, RZ ;  /* 0x000000ff00067202 */ /* 0x000fe20000000f00 */
[----:B------:R-:W-:Y:S01]  /*130e0*/  IMAD.MOV.U32 R4, RZ, RZ, R13 ;  /* 0x000000ffff047224 */ /* 0x000fe200078e000d */
[----:B------:R-:W-:Y:S01]  /*130f0*/  MOV R2, 0x13120 ;  /* 0x0001312000027802 */ /* 0x000fe20000000f00 */
[----:B------:R-:W-:Y:S02]  /*13100*/  IMAD.MOV.U32 R3, RZ, RZ, 0x1c1f ;  /* 0x00001c1fff037424 */ /* 0x000fe400078e00ff */
[----:B-12---:R-:W-:Y:S05]  /*13110*/  CALL.REL.NOINC `($__internal_4_$__cuda_sm70_shflsync_idx_p) ;  /* 0x00001bb000007944 */ /* 0x006fea0003c00000 */
        /* <DEDUP_REMOVED lines=33> */
.L_x_622:
[----:B------:R-:W-:Y:S01]  /*13330*/  MOV R3, 0x1c1f ;  /* 0x00001c1f00037802 */ /* 0x000fe20000000f00 */
[----:B------:R-:W-:Y:S01]  /*13340*/  IMAD.MOV.U32 R6, RZ, RZ, RZ ;  /* 0x000000ffff067224 */ /* 0x000fe200078e00ff */
[----:B------:R-:W-:Y:S02]  /*13350*/  MOV R2, 0x13370 ;  /* 0x0001337000027802 */ /* 0x000fe40000000f00 */
[----:B------:R-:W-:Y:S05]  /*13360*/  CALL.REL.NOINC `($__internal_4_$__cuda_sm70_shflsync_idx_p) ;  /* 0x0000196000007944 */ /* 0x000fea0003c00000 */
[----:B-----5:R-:W-:Y:S01]  /*13370*/  MOV R0, R6 ;  /* 0x0000000600007202 */ /* 0x020fe20000000f00 */
[----:B-1----:R-:W-:-:S05]  /*13380*/  BRA `(.L_x_679) ;  /* 0xffff4b1000007947 */ /* 0x002fca000383ffff */
.L_x_623:
[----:B------:R-:W-:Y:S01]  /*13390*/  MOV R3, 0x1c1f ;  /* 0x00001c1f00037802 */ /* 0x000fe20000000f00 */
[----:B------:R-:W-:Y:S01]  /*133a0*/  IMAD.MOV.U32 R6, RZ, RZ, 0x1 ;  /* 0x00000001ff067424 */ /* 0x000fe200078e00ff */
[----:B------:R-:W-:Y:S02]  /*133b0*/  MOV R2, 0x133d0 ;  /* 0x000133d000027802 */ /* 0x000fe40000000f00 */
[----:B-1----:R-:W-:Y:S05]  /*133c0*/  CALL.REL.NOINC `($__internal_4_$__cuda_sm70_shflsync_idx_p) ;  /* 0x0000190000007944 */ /* 0x002fea0003c00000 */
[----:B------:R-:W-:Y:S01]  /*133d0*/  MOV R2, 0x13620 ;  /* 0x0001362000027802 */ /* 0x000fe20000000f00 */
[----:B------:R-:W-:Y:S02]  /*133e0*/  IMAD.IADD R6, R5, 0x1, R6 ;  /* 0x0000000105067824 */ /* 0x000fe400078e0206 */
[----:B------:R-:W-:Y:S03]  /*133f0*/  IMAD.MOV.U32 R3, RZ, RZ, 0x1c1f ;  /* 0x00001c1fff037424 */ /* 0x000fe600078e00ff */
[C---:B------:R-:W-:Y:S02]  /*13400*/  ISETP.GT.AND P6, PT, R6.reuse, RZ, PT ;  /* 0x000000ff0600720c */ /* 0x040fe40003fc4270 */
[C---:B------:R-:W-:Y:S02]  /*13410*/  ISETP.GT.AND P2, PT, R6.reuse, 0x1, PT ;  /* 0x000000010600780c */ /* 0x040fe40003f44270 */
[C---:B------:R-:W-:Y:S02]  /*13420*/  ISETP.GT.AND P1, PT, R6.reuse, 0x8, PT ;  /* 0x000000080600780c */ /* 0x040fe40003f24270 */
[C---:B------:R-:W-:Y:S02]  /*13430*/  ISETP.GT.AND P0, PT, R6.reuse, 0x9, PT ;  /* 0x000000090600780c */ /* 0x040fe40003f04270 */
        /* <DEDUP_REMOVED lines=23> */
[----:B------:R-:W-:Y:S01]  /*135b0*/  ISETP.GT.AND P0, PT, R6, 0x39, PT ;  /* 0x000000390600780c */ /* 0x000fe20003f04270 */
[----:B------:R-:W-:Y:S01]  /*135c0*/  IMAD.MOV.U32 R6, RZ, RZ, 0x2 ;  /* 0x00000002ff067424 */ /* 0x000fe200078e00ff */
[----:B------:R-:W-:Y:S02]  /*135d0*/  FSEL R221, R54, -INF , P6 ;  /* 0xff80000036dd7808 */ /* 0x000fe40003000000 */
[----:B------:R-:W-:Y:S02]  /*135e0*/  FSEL R227, R55, -INF , P2 ;  /* 0xff80000037e37808 */ /* 0x000fe40001000000 */
[----:B------:R-:W-:Y:S02]  /*135f0*/  FSEL R226, R23, -INF , P1 ;  /* 0xff80000017e27808 */ /* 0x000fe40000800000 */
[----:B------:R-:W-:Y:S02]  /*13600*/  FSEL R219, R25, -INF , P0 ;  /* 0xff80000019db7808 */ /* 0x000fe40000000000 */
[----:B-1---5:R-:W-:Y:S05]  /*13610*/  CALL.REL.NOINC `($__internal_4_$__cuda_sm70_shflsync_idx_p) ;  /* 0x000016b000007944 */ /* 0x022fea0003c00000 */
[----:B------:R-:W-:Y:S01]  /*13620*/  MOV R2, 0x13870 ;  /* 0x0001387000027802 */ /* 0x000fe20000000f00 */
[----:B------:R-:W-:Y:S02]  /*13630*/  IMAD.IADD R6, R5, 0x1, R6 ;  /* 0x0000000105067824 */ /* 0x000fe400078e0206 */
[----:B------:R-:W-:Y:S03]  /*13640*/  IMAD.MOV.U32 R3, RZ, RZ, 0x1c1f ;  /* 0x00001c1fff037424 */ /* 0x000fe600078e00ff */
[C---:B------:R-:W-:Y:S02]  /*13650*/  ISETP.GT.AND P6, PT, R6.reuse, RZ, PT ;  /* 0x000000ff0600720c */ /* 0x040fe40003fc4270 */
[C---:B------:R-:W-:Y:S02]  /*13660*/  ISETP.GT.AND P2, PT, R6.reuse, 0x1, PT ;  /* 0x000000010600780c */ /* 0x040fe40003f44270 */
[C---:B------:R-:W-:Y:S02]  /*13670*/  ISETP.GT.AND P1, PT, R6.reuse, 0x8, PT ;  /* 0x000000080600780c */ /* 0x040fe40003f24270 */
        /* <DEDUP_REMOVED lines=31> */
[----:B------:R-:W-:Y:S01]  /*13870*/  FMNMX.FTZ R2, R9, R100, !PT ;  /* 0x0000006409027209 */ /* 0x000fe20007810000 */
[----:B------:R-:W-:Y:S01]  /*13880*/  IMAD.IADD R5, R5, 0x1, R6 ;  /* 0x0000000105057824 */ /* 0x000fe200078e0206 */
[----:B-----5:R-:W-:Y:S01]  /*13890*/  FMNMX.FTZ R0, R8, R105, !PT ;  /* 0x0000006908007209 */ /* 0x020fe20007810000 */
[----:B------:R-:W-:Y:S01]  /*138a0*/  IMAD.MOV.U32 R6, RZ, RZ, 0x2 ;  /* 0x00000002ff067424 */ /* 0x000fe200078e00ff */
[----:B------:R-:W-:Y:S02]  /*138b0*/  FMNMX.FTZ R4, R12, R106, !PT ;  /* 0x0000006a0c047209 */ /* 0x000fe40007810000 */
        /* <DEDUP_REMOVED lines=12> */
[----:B------:R-:W-:Y:S02]  /*13980*/  FMNMX.FTZ R3, R11, R2, !PT ;  /* 0x000000020b037209 */ /* 0x000fe40007810000 */
[----:B------:R-:W-:Y:S02]  /*13990*/  FMNMX.FTZ R2, R10, R0, !PT ;  /* 0x000000000a027209 */ /* 0x000fe40007810000 */
[----:B------:R-:W-:Y:S02]  /*139a0*/  FSEL R189, R189, -INF , P6 ;  /* 0xff800000bdbd7808 */ /* 0x000fe40003000000 */
[C---:B------:R-:W-:Y:S02]  /*139b0*/  ISETP.GT.AND P6, PT, R5.reuse, 0x20, PT ;  /* 0x000000200500780c */ /* 0x040fe40003fc4270 */
[----:B------:R-:W-:Y:S02]  /*139c0*/  FSEL R190, R190, -INF , P2 ;  /* 0xff800000bebe7808 */ /* 0x000fe40001000000 */
[C---:B------:R-:W-:Y:S02]  /*139d0*/  ISETP.GT.AND P2, PT, R5.reuse, 0x21, PT ;  /* 0x000000210500780c */ /* 0x040fe40003f44270 */
[----:B------:R-:W-:Y:S02]  /*139e0*/  FSEL R191, R30, -INF , P1 ;  /* 0xff8000001ebf7808 */ /* 0x000fe40000800000 */
[----:B------:R-:W-:Y:S02]  /*139f0*/  ISETP.GT.AND P1, PT, R5, 0x28, PT ;  /* 0x000000280500780c */ /* 0x000fe40003f24270 */
[----:B------:R-:W-:Y:S02]  /*13a00*/  FSEL R192, R31, -INF , P0 ;  /* 0xff8000001fc07808 */ /* 0x000fe40000000000 */
[----:B------:R-:W-:Y:S02]  /*13a10*/  ISETP.GT.AND P0, PT, R5, 0x29, PT ;  /* 0x000000290500780c */ /* 0x000fe40003f04270 */
[----:B------:R-:W-:Y:S02]  /*13a20*/  FMNMX.FTZ R0, R17, R4, !PT ;  /* 0x0000000411007209 */ /* 0x000fe40007810000 */
[----:B------:R-:W-:Y:S02]  /*13a30*/  FMNMX.FTZ R7, R13, R2, !PT ;  /* 0x000000020d077209 */ /* 0x000fe40007810000 */
[----:B------:R-:W-:Y:S02]  /*13a40*/  FMNMX.FTZ R2, R20, R107, !PT ;  /* 0x0000006b14027209 */ /* 0x000fe40007810000 */
        /* <DEDUP_REMOVED lines=72> */
[----:B------:R-:W-:Y:S02]  /*13ed0*/  MOV R2, 0x13ef0 ;  /* 0x00013ef000027802 */ /* 0x000fe40000000f00 */
        /* <DEDUP_REMOVED lines=28> */
[----:B------:R-:W-:Y:S01]  /*140a0*/  MOV R3, R6 ;  /* 0x0000000600037202 */ /* 0x000fe20000000f00 */
[----:B------:R-:W-:-:S05]  /*140b0*/  BRA `(.L_x_680) ;  /* 0xffff4b5000007947 */ /* 0x000fca000383ffff */
.L_x_626:
[----:B-1--4-:R-:W-:Y:S01]  /*140c0*/  MOV R6, RZ ;  /* 0x000000ff00067202 */ /* 0x012fe20000000f00 */
[----:B------:R-:W-:Y:S01]  /*140d0*/  IMAD.MOV.U32 R4, RZ, RZ, R53 ;  /* 0x000000ffff047224 */ /* 0x000fe200078e0035 */
[----:B------:R-:W-:Y:S01]  /*140e0*/  MOV R2, 0x14110 ;  /* 0x0001411000027802 */ /* 0x000fe20000000f00 */
[----:B------:R-:W-:Y:S02]  /*140f0*/  IMAD.MOV.U32 R3, RZ, RZ, 0x1c1f ;  /* 0x00001c1fff037424 */ /* 0x000fe400078e00ff */
[----:B------:R-:W-:Y:S05]  /*14100*/  CALL.REL.NOINC `($__internal_4_$__cuda_sm70_shflsync_idx_p) ;  /* 0x00000bc000007944 */ /* 0x000fea0003c00000 */
[----:B------:R-:W-:Y:S01]  /*14110*/  MOV R3, R6 ;  /* 0x0000000600037202 */ /* 0x000fe20000000f00 */
[----:B-1---5:R-:W-:-:S05]  /*14120*/  BRA `(.L_x_681) ;  /* 0xffff6f3000007947 */ /* 0x022fca000383ffff */
.L_x_629:
[----:B------:R-:W-:Y:S01]  /*14130*/  MOV R6, RZ ;  /* 0x000000ff00067202 */ /* 0x000fe20000000f00 */
[----:B------:R-:W-:Y:S01]  /*14140*/  IMAD.MOV.U32 R4, RZ, RZ, R12 ;  /* 0x000000ffff047224 */ /* 0x000fe200078e000c */
[----:B------:R-:W-:Y:S01]  /*14150*/  MOV R2, 0x14180 ;  /* 0x0001418000027802 */ /* 0x000fe20000000f00 */
[----:B------:R-:W-:Y:S02]  /*14160*/  IMAD.MOV.U32 R3, RZ, RZ, 0x1c1f ;  /* 0x00001c1fff037424 */ /* 0x000fe400078e00ff */
[----:B-1----:R-:W-:Y:S05]  /*14170*/  CALL.REL.NOINC `($__internal_4_$__cuda_sm70_shflsync_idx_p) ;  /* 0x00000b5000007944 */ /* 0x002fea0003c00000 */
[----:B------:R-:W-:Y:S01]  /*14180*/  MOV R5, R6 ;  /* 0x0000000600057202 */ /* 0x000fe20000000f00 */
[----:B-1---5:R-:W-:-:S05]  /*14190*/  BRA `(.L_x_682) ;  /* 0xffff843000007947 */ /* 0x022fca000383ffff */
.L_x_630:
[----:B------:R-:W-:Y:S01]  /*141a0*/  MOV R6, RZ ;  /* 0x000000ff00067202 */ /* 0x000fe20000000f00 */
[----:B------:R-:W-:Y:S01]  /*141b0*/  IMAD.MOV.U32 R4, RZ, RZ, R13 ;  /* 0x000000ffff047224 */ /* 0x000fe200078e000d */
[----:B------:R-:W-:Y:S01]  /*141c0*/  MOV R2, 0x141f0 ;  /* 0x000141f000027802 */ /* 0x000fe20000000f00 */
[----:B------:R-:W-:Y:S02]  /*141d0*/  IMAD.MOV.U32 R3, RZ, RZ, 0x1c1f ;  /* 0x00001c1fff037424 */ /* 0x000fe400078e00ff */
[----:B-123--:R-:W-:Y:S05]  /*141e0*/  CALL.REL.NOINC `($__internal_4_$__cuda_sm70_shflsync_idx_p) ;  /* 0x00000ae000007944 */ /* 0x00efea0003c00000 */
[C---:B------:R-:W-:Y:S01]  /*141f0*/  IADD3 R2, -R101.reuse, 0x10, RZ ;  /* 0x0000001065027810 */ /* 0x040fe20007ffe1ff */
[----:B------:R-:W-:Y:S01]  /*14200*/  IMAD.MOV.U32 R4, RZ, RZ, R12 ;  /* 0x000000ffff047224 */ /* 0x000fe200078e000c */
[----:B------:R-:W-:Y:S02]  /*14210*/  ISETP.NE.U32.AND P0, PT, R101, RZ, PT ;  /* 0x000000ff6500720c */ /* 0x000fe40003f05070 */
[----:B------:R-:W-:Y:S04]  /*14220*/  LOP3.LUT R2, R2, 0xf, RZ, 0xc0, !PT ;  /* 0x0000000f02027812 */ /* 0x000fe800078ec0ff */
[----:B------:R-:W-:Y:S04]  /*14230*/  IADD3 R2, P6, P5, R2, R6, R21 ;  /* 0x0000000602027210 */ /* 0x000fe80007dde015 */
[----:B------:R-:W-:Y:S05]  /*14240*/  IADD3.X R3, RZ, R5, R16, P6, P5 ;  /* 0x00000005ff037210 */ /* 0x000fea00037ea410 */
[----:B------:R-:W-:Y:S01]  /*14250*/  @!PT LDS RZ, [RZ] ;  /* 0x00000000fffff984 */ /* 0x000fe20000000800 */
[----:B------:R-:W-:Y:S01]  /*14260*/  @!PT LDS RZ, [RZ] ;  /* 0x00000000fffff984 */ /* 0x000fe20000000800 */
[----:B------:R-:W-:Y:S01]  /*14270*/  @!PT LDS RZ, [RZ] ;  /* 0x00000000fffff984 */ /* 0x000fe20000000800 */
[----:B------:R2:W-:Y:S01]  /*14280*/  LDGSTS.E.BYPASS.LTC128B.128.ZFILL [R218+0x3100], [R2.64], P0 ;  /* 0x0310000002da7fae */ /* 0x0005e20008141d46 */
[C---:B------:R-:W-:Y:S05]  /*14290*/  IADD3 R8, P0, R6.reuse, R19, RZ ;  /* 0x0000001306087210 */ /* 0x040fea0007f1e0ff */
[C---:B------:R-:W-:Y:S05]  /*142a0*/  IMAD.X R9, R5.reuse, 0x1, R14, P0 ;  /* 0x0000000105097824 */ /* 0x040fea00000e060e */
[----:B------:R3:W-:Y:S01]  /*142b0*/  LDGSTS.E.BYPASS.LTC128B.128 [R218+0x4100], [R8.64], !P2 ;  /* 0x0410000008da7fae */ /* 0x0007e2000d101d46 */
[----:B--2---:R-:W-:Y:S01]  /*142c0*/  IADD3 R2, P0, R6, R20, RZ ;  /* 0x0000001406027210 */ /* 0x004fe20007f1e0ff */
[----:B------:R-:W-:Y:S04]  /*142d0*/  IMAD.MOV.U32 R6, RZ, RZ, 0x1 ;  /* 0x00000001ff067424 */ /* 0x000fe800078e00ff */
[----:B------:R-:W-:Y:S05]  /*142e0*/  IMAD.X R3, R5, 0x1, R15, P0 ;  /* 0x0000000105037824 */ /* 0x000fea00000e060f */
[----:B------:R2:W-:Y:S02]  /*142f0*/  LDGSTS.E.BYPASS.LTC128B.128 [R218+0x5100], [R2.64], !P1 ;  /* 0x0510000002da7fae */ /* 0x0005e4000c901d46 */
[----:B--2---:R-:W-:Y:S01]  /*14300*/  MOV R2, 0x14330 ;  /* 0x0001433000027802 */ /* 0x004fe20000000f00 */
[----:B------:R-:W-:Y:S02]  /*14310*/  IMAD.MOV.U32 R3, RZ, RZ, 0x1c1f ;  /* 0x00001c1fff037424 */ /* 0x000fe400078e00ff */
[----:B-1-3-5:R-:W-:Y:S05]  /*14320*/  CALL.REL.NOINC `($__internal_4_$__cuda_sm70_shflsync_idx_p) ;  /* 0x000009a000007944 */ /* 0x02afea0003c00000 */
[----:B------:R-:W-:Y:S01]  /*14330*/  MOV R3, 0x1c1f ;  /* 0x00001c1f00037802 */ /* 0x000fe20000000f00 */
[----:B------:R-:W-:Y:S01]  /*14340*/  IMAD.MOV.U32 R5, RZ, RZ, R6 ;  /* 0x000000ffff057224 */ /* 0x000fe200078e0006 */
[----:B------:R-:W-:Y:S01]  /*14350*/  MOV R6, 0x1 ;  /* 0x0000000100067802 */ /* 0x000fe20000000f00 */
[----:B------:R-:W-:Y:S01]  /*14360*/  IMAD.MOV.U32 R4, RZ, RZ, R13 ;  /* 0x000000ffff047224 */ /* 0x000fe200078e000d */
[----:B------:R-:W-:Y:S02]  /*14370*/  MOV R2, 0x14390 ;  /* 0x0001439000027802 */ /* 0x000fe40000000f00 */
[----:B-1---5:R-:W-:Y:S05]  /*14380*/  CALL.REL.NOINC `($__internal_4_$__cuda_sm70_shflsync_idx_p) ;  /* 0x0000094000007944 */ /* 0x022fea0003c00000 */
[----:B------:R-:W-:Y:S01]  /*14390*/  MOV R2, R6 ;  /* 0x0000000600027202 */ /* 0x000fe20000000f00 */
[----:B-1---5:R-:W-:-:S05]  /*143a0*/  BRA `(.L_x_683) ;  /* 0xffff834000007947 */ /* 0x022fca000383ffff */
.L_x_631:
[----:B------:R-:W-:Y:S02]  /*143b0*/  MOV R6, 0x2 ;  /* 0x0000000200067802 */ /* 0x000fe40000000f00 */
[----:B------:R-:W-:Y:S02]  /*143c0*/  MOV R2, 0x143e0 ;  /* 0x000143e000027802 */ /* 0x000fe40000000f00 */
        /* <DEDUP_REMOVED lines=34> */
.L_x_633:
[----:B------:R2:W5:Y:S01]  /*145f0*/  LDL R4, [R1+0x20] ;  /* 0x0000200001047983 */ /* 0x0005620000100800 */
[----:B------:R-:W-:-:S02]  /*14600*/  MOV R6, 0x2 ;  /* 0x0000000200067802 */ /* 0x000fc40000000f00 */
[----:B-1----:R-:W-:Y:S02]  /*14610*/  MOV R2, 0x14630 ;  /* 0x0001463000027802 */ /* 0x002fe40000000f00 */
[----:B--2--5:R-:W-:Y:S05]  /*14620*/  CALL.REL.NOINC `($__internal_3_$__cuda_sm70_shflsync_bfly_p) ;  /* 0x0000064000007944 */ /* 0x024fea0003c00000 */
[----:B------:R-:W-:Y:S01]  /*14630*/  MOV R5, R6 ;  /* 0x0000000600057202 */ /* 0x000fe20000000f00 */
[----:B------:R-:W-:Y:S05]  /*14640*/  BRA `(.L_x_685) ;  /* 0xffffa83000007947 */ /* 0x000fea000383ffff */
.L_x_634:
[----:B------:R-:W-:Y:S01]  /*14650*/  IMAD.MOV.U32 R4, RZ, RZ, R5 ;  /* 0x000000ffff047224 */ /* 0x000fe200078e0005 */
[----:B------:R-:W-:Y:S02]  /*14660*/  MOV R6, 0x1 ;  /* 0x0000000100067802 */ /* 0x000fe40000000f00 */
[----:B------:R-:W-:Y:S02]  /*14670*/  MOV R2, 0x14690 ;  /* 0x0001469000027802 */ /* 0x000fe40000000f00 */
[----:B------:R-:W-:Y:S05]  /*14680*/  CALL.REL.NOINC `($__internal_3_$__cuda_sm70_shflsync_bfly_p) ;  /* 0x000005e000007944 */ /* 0x000fea0003c00000 */
[----:B------:R1:W5:Y:S01]  /*14690*/  LDL R4, [R1+0x2c] ;  /* 0x00002c0001047983 */ /* 0x0003620000100800 */
[----:B------:R-:W-:Y:S01]  /*146a0*/  FADD.FTZ R5, R5, R6 ;  /* 0x0000000605057221 */ /* 0x000fe20000010000 */
[----:B------:R-:W-:Y:S02]  /*146b0*/  MOV R6, 0x2 ;  /* 0x0000000200067802 */ /* 0x000fe40000000f00 */
[----:B------:R-:W-:Y:S02]  /*146c0*/  MOV R2, 0x146e0 ;  /* 0x000146e000027802 */ /* 0x000fe40000000f00 */
[----:B-1---5:R-:W-:Y:S05]  /*146d0*/  CALL.REL.NOINC `($__internal_3_$__cuda_sm70_shflsync_bfly_p) ;  /* 0x0000059000007944 */ /* 0x022fea0003c00000 */
[----:B------:R-:W2:Y:S01]  /*146e0*/  LDL.LU R0, [R1+0x2c] ;  /* 0x00002c0001007983 */ /* 0x000ea20000300800 */
[----:B------:R-:W-:Y:S01]  /*146f0*/  MOV R2, 0x14740 ;  /* 0x0001474000027802 */ /* 0x000fe20000000f00 */
[----:B--2---:R-:W-:Y:S01]  /*14700*/  FADD.FTZ R7, R0, R6 ;  /* 0x0000000600077221 */ /* 0x004fe20000010000 */
[----:B------:R-:W-:-:S04]  /*14710*/  MOV R6, 0x1 ;  /* 0x0000000100067802 */ /* 0x000fc80000000f00 */
[----:B------:R-:W-:Y:S02]  /*14720*/  MOV R4, R7 ;  /* 0x0000000700047202 */ /* 0x000fe40000000f00 */
        /* <DEDUP_REMOVED lines=20> */
[----:B------:R-:W-:Y:S02]  /*14870*/  MOV R6, 0x1 ;  /* 0x0000000100067802 */ /* 0x000fe40000000f00 */
[----:B------:R-:W-:Y:S05]  /*14880*/  CALL.REL.NOINC `($__internal_3_$__cuda_sm70_shflsync_bfly_p) ;  /* 0x000003e000007944 */ /* 0x000fea0003c00000 */
[----:B------:R-:W-:Y:S05]  /*14890*/  BRA `(.L_x_686) ;  /* 0xffffa71000007947 */ /* 0x000fea000383ffff */
.L_x_649:
[----:B------:R-:W-:Y:S01]  /*148a0*/  IMAD.MOV.U32 R4, RZ, RZ, R10 ;  /* 0x000000ffff047224 */ /* 0x000fe200078e000a */
[----:B------:R-:W-:Y:S01]  /*148b0*/  MOV R6, RZ ;  /* 0x000000ff00067202 */ /* 0x000fe20000000f00 */
[----:B------:R-:W-:Y:S01]  /*148c0*/  IMAD.MOV.U32 R3, RZ, RZ, 0x1c1f ;  /* 0x00001c1fff037424 */ /* 0x000fe200078e00ff */
[----:B------:R-:W-:-:S02]  /*148d0*/  MOV R2, 0x148f0 ;  /* 0x000148f000027802 */ /* 0x000fc40000000f00 */
[----:B------:R-:W-:Y:S05]  /*148e0*/  CALL.REL.NOINC `($__internal_4_$__cuda_sm70_shflsync_idx_p) ;  /* 0x000003e000007944 */ /* 0x000fea0003c00000 */
[----:B------:R-:W-:Y:S01]  /*148f0*/  MOV R5, R6 ;  /* 0x0000000600057202 */ /* 0x000fe20000000f00 */
[----:B-1---5:R-:W-:Y:S05]  /*14900*/  BRA `(.L_x_687) ;  /* 0xffffc83000007947 */ /* 0x022fea000383ffff */
.L_x_650:
[----:B------:R-:W-:Y:S01]  /*14910*/  IMAD.MOV.U32 R4, RZ, RZ, R12 ;  /* 0x000000ffff047224 */ /* 0x000fe200078e000c */
[----:B------:R-:W-:Y:S01]  /*14920*/  MOV R6, RZ ;  /* 0x000000ff00067202 */ /* 0x000fe20000000f00 */
[----:B------:R-:W-:Y:S01]  /*14930*/  IMAD.MOV.U32 R3, RZ, RZ, 0x1c1f ;  /* 0x00001c1fff037424 */ /* 0x000fe200078e00ff */
[----:B------:R-:W-:-:S02]  /*14940*/  MOV R2, 0x14960 ;  /* 0x0001496000027802 */ /* 0x000fc40000000f00 */
[----:B-12---:R-:W-:Y:S05]  /*14950*/  CALL.REL.NOINC `($__internal_4_$__cuda_sm70_shflsync_idx_p) ;  /* 0x0000037000007944 */ /* 0x006fea0003c00000 */
[----:B-----5:R-:W-:Y:S01]  /*14960*/  MOV R0, R6 ;  /* 0x0000000600007202 */ /* 0x020fe20000000f00 */
[----:B-1----:R-:W-:Y:S05]  /*14970*/  BRA `(.L_x_688) ;  /* 0xffffc7e000007947 */ /* 0x002fea000383ffff */
.L_x_653:
[----:B------:R-:W-:Y:S01]  /*14980*/  IMAD.MOV.U32 R4, RZ, RZ, R10 ;  /* 0x000000ffff047224 */ /* 0x000fe200078e000a */
[----:B-1----:R-:W-:Y:S01]  /*14990*/  MOV R6, 0x1 ;  /* 0x0000000100067802 */ /* 0x002fe20000000f00 */
[----:B------:R-:W-:Y:S01]  /*149a0*/  IMAD.MOV.U32 R3, RZ, RZ, 0x1c1f ;  /* 0x00001c1fff037424 */ /* 0x000fe200078e00ff */
[----:B------:R-:W-:-:S02]  /*149b0*/  MOV R2, 0x149d0 ;  /* 0x000149d000027802 */ /* 0x000fc40000000f00 */
[----:B--234-:R-:W-:Y:S05]  /*149c0*/  CALL.REL.NOINC `($__internal_4_$__cuda_sm70_shflsync_idx_p) ;  /* 0x0000030000007944 */ /* 0x01cfea0003c00000 */
        /* <DEDUP_REMOVED lines=8> */
.L_x_656:
[----:B------:R-:W-:Y:S01]  /*14a50*/  IMAD.MOV.U32 R4, RZ, RZ, R10 ;  /* 0x000000ffff047224 */ /* 0x000fe200078e000a */
[----:B-1----:R-:W-:Y:S01]  /*14a60*/  MOV R6, 0x2 ;  /* 0x0000000200067802 */ /* 0x002fe20000000f00 */
[----:B------:R-:W-:Y:S01]  /*14a70*/  IMAD.MOV.U32 R3, RZ, RZ, 0x1c1f ;  /* 0x00001c1fff037424 */ /* 0x000fe200078e00ff */
[----:B------:R-:W-:Y:S02]  /*14a80*/  MOV R2, 0x14aa0 ;  /* 0x00014aa000027802 */ /* 0x000fe40000000f00 */
[----:B--234-:R-:W-:Y:S05]  /*14a90*/  CALL.REL.NOINC `($__internal_4_$__cuda_sm70_shflsync_idx_p) ;  /* 0x0000023000007944 */ /* 0x01cfea0003c00000 */
[----:B------:R-:W-:Y:S01]  /*14aa0*/  MOV R5, R6 ;  /* 0x0000000600057202 */ /* 0x000fe20000000f00 */
[----:B-1---5:R-:W-:Y:S05]  /*14ab0*/  BRA `(.L_x_690) ;  /* 0xffffca6000007947 */ /* 0x022fea000383ffff */
.L_x_657:
[----:B------:R-:W-:Y:S01]  /*14ac0*/  IMAD.MOV.U32 R4, RZ, RZ, R12 ;  /* 0x000000ffff047224 */ /* 0x000fe200078e000c */
[----:B-1----:R-:W-:Y:S01]  /*14ad0*/  MOV R6, 0x2 ;  /* 0x0000000200067802 */ /* 0x002fe20000000f00 */
[----:B------:R-:W-:Y:S01]  /*14ae0*/  IMAD.MOV.U32 R3, RZ, RZ, 0x1c1f ;  /* 0x00001c1fff037424 */ /* 0x000fe200078e00ff */
[----:B------:R-:W-:Y:S02]  /*14af0*/  MOV R2, 0x14b10 ;  /* 0x00014b1000027802 */ /* 0x000fe40000000f00 */
[----:B--234-:R-:W-:Y:S05]  /*14b00*/  CALL.REL.NOINC `($__internal_4_$__cuda_sm70_shflsync_idx_p) ;  /* 0x000001c000007944 */ /* 0x01cfea0003c00000 */
[----:B-----5:R-:W-:Y:S01]  /*14b10*/  MOV R0, R6 ;  /* 0x0000000600007202 */ /* 0x020fe20000000f00 */
[----:B-1----:R-:W-:Y:S05]  /*14b20*/  BRA `(.L_x_691) ;  /* 0xffffca1000007947 */ /* 0x002fea000383ffff */
.L_x_660:
        /* <DEDUP_REMOVED lines=13> */
.L_x_662:
[----:B-1----:R-:W-:Y:S01]  /*14c00*/  IMAD.MOV.U32 R4, RZ, RZ, R64 ;  /* 0x000000ffff047224 */ /* 0x002fe200078e0040 */
[----:B------:R-:W-:Y:S01]  /*14c10*/  MOV R6, RZ ;  /* 0x000000ff00067202 */ /* 0x000fe20000000f00 */
[----:B------:R-:W-:Y:S01]  /*14c20*/  IMAD.MOV.U32 R3, RZ, RZ, 0x1f ;  /* 0x0000001fff037424 */ /* 0x000fe200078e00ff */
[----:B------:R-:W-:Y:S02]  /*14c30*/  MOV R2, 0x14c50 ;  /* 0x00014c5000027802 */ /* 0x000fe40000000f00 */
[----:B--234-:R-:W-:Y:S05]  /*14c40*/  CALL.REL.NOINC `($__internal_4_$__cuda_sm70_shflsync_idx_p) ;  /* 0x0000008000007944 */ /* 0x01cfea0003c00000 */
[----:B-----5:R-:W-:Y:S01]  /*14c50*/  MOV R0, R6 ;  /* 0x0000000600007202 */ /* 0x020fe20000000f00 */
[----:B-1----:R-:W-:Y:S05]  /*14c60*/  BRA `(.L_x_693) ;  /* 0xffffcc9000007947 */ /* 0x002fea000383ffff */
        .weak           $__internal_3_$__cuda_sm70_shflsync_bfly_p
        .type           $__internal_3_$__cuda_sm70_shflsync_bfly_p,@function
        .size           $__internal_3_$__cuda_sm70_shflsync_bfly_p,($__internal_4_$__cuda_sm70_shflsync_idx_p - $__internal_3_$__cuda_sm70_shflsync_bfly_p)
$__internal_3_$__cuda_sm70_shflsync_bfly_p:
[----:B------:R-:W-:Y:S02]  /*14c70*/  MOV R36, 0xffffffff ;  /* 0xffffffff00247802 */ /* 0x000fe40000000f00 */
[----:B------:R-:W-:Y:S02]  /*14c80*/  MOV R3, 0x1f ;  /* 0x0000001f00037802 */ /* 0x000fe40000000f00 */
[----:B------:R-:W-:Y:S04]  /*14c90*/  WARPSYNC R36 ;  /* 0x0000002400007348 */ /* 0x000fe80003800000 */
[----:B------:R1:W2:Y:S02]  /*14ca0*/  SHFL.BFLY PT, R6, R4, R6, R3 ;  /* 0x0c00000604067389 */ /* 0x0002a400000e0003 */
[----:B-1----:R-:W-:-:S04]  /*14cb0*/  MOV R3, 0x0 ;  /* 0x0000000000037802 */ /* 0x002fc80000000f00 */
[----:B--2---:R-:W-:Y:S05]  /*14cc0*/  RET.REL.NODEC R2 `(_ZN7cutlass13device_kernelIN5flash19enable_sm80_to_sm89INS1_16FlashAttnFwdSm80INS1_25CollectiveMainloopFwdSm80ILi4ELi1ELb0EN4cute5tupleIJNS5_1CILi128EEENS7_ILi64EEENS7_ILi96EEEEEELi96ENS_6half_tEfNS_4arch4Sm80ELb1ELb0ELb1ELb0ELb1ELb0ELb1ELb0EEENS1_21CollectiveEpilogueFwdINS6_IJS8_SA_S9_EEENS6_IJNS7_ILi1EEESI_SI_EEESC_SE_Li128ELb0ELb1ELb0ELb0EEENS1_30DynamicPersistentTileSchedulerILi128ELi128ELb0ELb1ELb0EEEEEEEEEvNT_6ParamsE) ;  /* 0xfffeb33002007950 */ /* 0x004fea0003c3ffff */
        .weak           $__internal_4_$__cuda_sm70_shflsync_idx_p
        .type           $__internal_4_$__cuda_sm70_shflsync_idx_p,@function
        .size           $__internal_4_$__cuda_sm70_shflsync_idx_p,(.L_x_864 - $__internal_4_$__cuda_sm70_shflsync_idx_p)
$__internal_4_$__cuda_sm70_shflsync_idx_p:
[----:B------:R1:W-:Y:S02]  /*14cd0*/  STL [R1+0x8c], R0 ;  /* 0x00008c0001007387 */ /* 0x0003e40000100800 */
[----:B-1----:R-:W-:-:S04]  /*14ce0*/  MOV R0, 0xffffffff ;  /* 0xffffffff00007802 */ /* 0x002fc80000000f00 */
[----:B------:R-:W-:Y:S04]  /*14cf0*/  WARPSYNC R0 ;  /* 0x0000000000007348 */ /* 0x000fe80003800000 */
[----:B------:R1:W2:Y:S04]  /*14d00*/  SHFL.IDX PT, R6, R4, R6, R3 ;  /* 0x0000000604067389 */ /* 0x0002a800000e0003 */
[----:B-1----:R1:W5:Y:S01]  /*14d10*/  LDL.LU R0, [R1+0x8c] ;  /* 0x00008c0001007983 */ /* 0x0023620000300800 */
[----:B------:R-:W-:-:S04]  /*14d20*/  MOV R3, 0x0 ;  /* 0x0000000000037802 */ /* 0x000fc80000000f00 */
[----:B--2---:R-:W-:Y:S05]  /*14d30*/  RET.REL.NODEC R2 `(_ZN7cutlass13device_kernelIN5flash19enable_sm80_to_sm89INS1_16FlashAttnFwdSm80INS1_25CollectiveMainloopFwdSm80ILi4ELi1ELb0EN4cute5tupleIJNS5_1CILi128EEENS7_ILi64EEENS7_ILi96EEEEEELi96ENS_6half_tEfNS_4arch4Sm80ELb1ELb0ELb1ELb0ELb1ELb0ELb1ELb0EEENS1_21CollectiveEpilogueFwdINS6_IJS8_SA_S9_EEENS6_IJNS7_ILi1EEESI_SI_EEESC_SE_Li128ELb0ELb1ELb0ELb0EEENS1_30DynamicPersistentTileSchedulerILi128ELi128ELb0ELb1ELb0EEEEEEEEEvNT_6ParamsE) ;  /* 0xfffeb2c002007950 */ /* 0x004fea0003c3ffff */
.L_x_694:
        /* <DEDUP_REMOVED lines=12> */
.L_x_864:


//--------------------- .text._ZN7cutlass13device_kernelIN5flash19enable_sm80_to_sm89INS1_16FlashAttnFwdSm80INS1_25CollectiveMainloopFwdSm80ILi4ELi1ELb0EN4cute5tupleIJNS5_1CILi128EEENS7_ILi64EEENS7_ILi96EEEEEELi96ENS_6half_tEfNS_4arch4Sm80ELb1ELb0ELb1ELb1ELb1ELb0ELb1ELb0EEENS1_21CollectiveEpilogueFwdINS6_IJS8_SA_S9_EEENS6_IJNS7_ILi1EEESI_SI_EEESC_SE_Li128ELb1ELb1ELb0ELb0EEENS1_19SingleTileSchedulerILb1ELb0ELb1ELi128EEEEEEEEEvNT_6ParamsE --------------------------
	.section	.text._ZN7cutlass13device_kernelIN5flash19enable_sm80_to_sm89INS1_16FlashAttnFwdSm80INS1_25CollectiveMainloopFwdSm80ILi4ELi1ELb0EN4cute5tupleIJNS5_1CILi128EEENS7_ILi64EEENS7_ILi96EEEEEELi96ENS_6half_tEfNS_4arch4Sm80ELb1ELb0ELb1ELb1ELb1ELb0ELb1ELb0EEENS1_21CollectiveEpilogueFwdINS6_IJS8_SA_S9_EEENS6_IJNS7_ILi1EEESI_SI_EEESC_SE_Li128ELb1ELb1ELb0ELb0EEENS1_19SingleTileSchedulerILb1ELb0ELb1ELi128EEEEEEEEEvNT_6ParamsE,"ax",@progbits
	.sectioninfo	@"SHI_REGISTERS=255"
	.align	128
.text._ZN7cutlass13device_kernelIN5flash19enable_sm80_to_sm89INS1_16FlashAttnFwdSm80INS1_25CollectiveMainloopFwdSm80ILi4ELi1ELb0EN4cute5tupleIJNS5_1CILi128EEENS7_ILi64EEENS7_ILi96EEEEEELi96ENS_6half_tEfNS_4arch4Sm80ELb1ELb0ELb1ELb1ELb1ELb0ELb1ELb0EEENS1_21CollectiveEpilogueFwdINS6_IJS8_SA_S9_EEENS6_IJNS7_ILi1EEESI_SI_EEESC_SE_Li128ELb1ELb1ELb0ELb0EEENS1_19SingleTileSchedulerILb1ELb0ELb1ELi128EEEEEEEEEvNT_6ParamsE:
        .type           _ZN7cutlass13device_kernelIN5flash19enable_sm80_to_sm89INS1_16FlashAttnFwdSm80INS1_25CollectiveMainloopFwdSm80ILi4ELi1ELb0EN4cute5tupleIJNS5_1CILi128EEENS7_ILi64EEENS7_ILi96EEEEEELi96ENS_6half_tEfNS_4arch4Sm80ELb1ELb0ELb1ELb1ELb1ELb0ELb1ELb0EEENS1_21CollectiveEpilogueFwdINS6_IJS8_SA_S9_EEENS6_IJNS7_ILi1EEESI_SI_EEESC_SE_Li128ELb1ELb1ELb0ELb0EEENS1_19SingleTileSchedulerILb1ELb0ELb1ELi128EEEEEEEEEvNT_6ParamsE,@function
        .size           _ZN7cutlass13device_kernelIN5flash19enable_sm80_to_sm89INS1_16FlashAttnFwdSm80INS1_25CollectiveMainloopFwdSm80ILi4ELi1ELb0EN4cute5tupleIJNS5_1CILi128EEENS7_ILi64EEENS7_ILi96EEEEEELi96ENS_6half_tEfNS_4arch4Sm80ELb1ELb0ELb1ELb1ELb1ELb0ELb1ELb0EEENS1_21CollectiveEpilogueFwdINS6_IJS8_SA_S9_EEENS6_IJNS7_ILi1EEESI_SI_EEESC_SE_Li128ELb1ELb1ELb0ELb0EEENS1_19SingleTileSchedulerILb1ELb0ELb1ELi128EEEEEEEEEvNT_6ParamsE,(.L_x_867 - _ZN7cutlass13device_kernelIN5flash19enable_sm80_to_sm89INS1_16FlashAttnFwdSm80INS1_25CollectiveMainloopFwdSm80ILi4ELi1ELb0EN4cute5tupleIJNS5_1CILi128EEENS7_ILi64EEENS7_ILi96EEEEEELi96ENS_6half_tEfNS_4arch4Sm80ELb1ELb0ELb1ELb1ELb1ELb0ELb1ELb0EEENS1_21CollectiveEpilogueFwdINS6_IJS8_SA_S9_EEENS6_IJNS7_ILi1EEESI_SI_EEESC_SE_Li128ELb1ELb1ELb0ELb0EEENS1_19SingleTileSchedulerILb1ELb0ELb1ELi128EEEEEEEEEvNT_6ParamsE)
        .other          _ZN7cutlass13device_kernelIN5flash19enable_sm80_to_sm89INS1_16FlashAttnFwdSm80INS1_25CollectiveMainloopFwdSm80ILi4ELi1ELb0EN4cute5tupleIJNS5_1CILi128EEENS7_ILi64EEENS7_ILi96EEEEEELi96ENS_6half_tEfNS_4arch4Sm80ELb1ELb0ELb1ELb1ELb1ELb0ELb1ELb0EEENS1_21CollectiveEpilogueFwdINS6_IJS8_SA_S9_EEENS6_IJNS7_ILi1EEESI_SI_EEESC_SE_Li128ELb1ELb1ELb0ELb0EEENS1_19SingleTileSchedulerILb1ELb0ELb1ELi128EEEEEEEEEvNT_6ParamsE,@"STO_CUDA_ENTRY STV_DEFAULT"
_ZN7cutlass13device_kernelIN5flash19enable_sm80_to_sm89INS1_16FlashAttnFwdSm80INS1_25CollectiveMainloopFwdSm80ILi4ELi1ELb0EN4cute5tupleIJNS5_1CILi128EEENS7_ILi64EEENS7_ILi96EEEEEELi96ENS_6half_tEfNS_4arch4Sm80ELb1ELb0ELb1ELb1ELb1ELb0ELb1ELb0EEENS1_21CollectiveEpilogueFwdINS6_IJS8_SA_S9_EEENS6_IJNS7_ILi1EEESI_SI_EEESC_SE_Li128ELb1ELb1ELb0ELb0EEENS1_19SingleTileSchedulerILb1ELb0ELb1ELi128EEEEEEEEEvNT_6ParamsE:
[----:B------:R-:W-:Y:S02]  /*0000*/  MOV R1, c[0x0][0x28] ;  /* 0x00000a0000017a02 */ /* 0x000fe40000000f00 */
[----:B------:R-:W1:Y:S01]  /*0010*/  S2R R169, SR_TID.X ;  /* 0x0000000000a97919 */ /* 0x000e620000002100 */
[----:B------:R-:W2:Y:S01]  /*0020*/  S2UR UR13, SR_CTAID.Z ;  /* 0x00000000000d79c3 */ /* 0x000ea20000002700 */
[----:B------:R-:W-:Y:S01]  /*0030*/  UMOV UR17, 0x4 ;  /* 0x0000000400117882 */ /* 0x000fe20000000000 */
[----:B------:R-:W-:Y:S01]  /*0040*/  IADD3 R1, R1, -0x68, RZ ;  /* 0xffffff9801017810 */ /* 0x000fe20007ffe0ff */
[----:B------:R-:W-:Y:S02]  /*0050*/  ULDC.64 UR4, c[0x0][0x568] ;  /* 0x00015a0000047ab9 */ /* 0x000fe40000000a00 */
[----:B------:R-:W-:-:S03]  /*0060*/  ULDC.64 UR14, c[0x0][0x118] ;  /* 0x00004600000e7ab9 */ /* 0x000fc60000000a00 */
[----:B------:R-:W3:Y:S01]  /*0070*/  S2UR UR10, SR_CTAID.X ;  /* 0x00000000000a79c3 */ /* 0x000ee20000002500 */
[----:B-1----:R-:W-:Y:S01]  /*0080*/  SHF.R.U32.HI R0, RZ, 0x5, R169 ;  /* 0x00000005ff007819 */ /* 0x002fe200000116a9 */
[----:B--2---:R-:W-:-:S05]  /*0090*/  UIMAD.WIDE UR4, UR13, UR17, UR4 ;  /* 0x000000110d0472a5 */ /* 0x004fca000f8e0204 */
[----:B------:R-:W1:Y:S02]  /*00a0*/  SHFL.IDX PT, R0, R0, RZ, 0x1f ;  /* 0x00001fff00007589 */ /* 0x000e6400000e0000 */
[----:B-1----:R-:W-:-:S13]  /*00b0*/  ISETP.NE.AND P0, PT, R0, RZ, PT ;  /* 0x000000ff0000720c */ /* 0x002fda0003f05270 */
[----:B---3--:R-:W-:Y:S05]  /*00c0*/  @!P0 BRA `(.L_x_695) ;  /* 0x000001c000008947 */ /* 0x008fea0003800000 */
[----:B------:R-:W-:-:S04]  /*00d0*/  ISETP.NE.U32.AND P0, PT, RZ, c[0x0][0x568], PT ;  /* 0x00015a00ff007a0c */ /* 0x000fc80003f05070 */
[----:B------:R-:W-:-:S13]  /*00e0*/  ISETP.NE.AND.EX P0, PT, RZ, c[0x0][0x56c], PT, P0 ;  /* 0x00015b00ff007a0c */ /* 0x000fda0003f05300 */
[----:B------:R-:W-:Y:S05]  /*00f0*/  @!P0 BRA `(.L_x_696) ;  /* 0x0000005000008947 */ /* 0x000fea0003800000 */
[----:B------:R-:W-:Y:S02]  /*0100*/  MOV R2, UR4 ;  /* 0x0000000400027c02 */ /* 0x000fe40008000f00 */
[----:B------:R-:W-:-:S05]  /*0110*/  MOV R3, UR5 ;  /* 0x0000000500037c02 */ /* 0x000fca0008000f00 */
[----:B------:R-:W2:Y:S02]  /*0120*/  LDG.E R0, [R2.64] ;  /* 0x0000000e02007981 */ /* 0x000ea4000c1e1900 */
[----:B--2---:R1:W2:Y:S02]  /*0130*/  R2UR UR5, R0 ;  /* 0x00000000000573c2 */ /* 0x0042a400000e0000 */
[----:B-12---:R-:W-:Y:S05]  /*0140*/  BRA `(.L_x_697) ;  /* 0x000000e000007947 */ /* 0x006fea0003800000 */
.L_x_696:
[----:B------:R-:W-:-:S04]  /*0150*/  ISETP.NE.U32.AND P0, PT, RZ, c[0x0][0x560], PT ;  /* 0x00015800ff007a0c */ /* 0x000fc80003f05070 */
[----:B------:R-:W-:-:S13]  /*0160*/  ISETP.NE.AND.EX P0, PT, RZ, c[0x0][0x564], PT, P0 ;  /* 0x00015900ff007a0c */ /* 0x000fda0003f05300 */
[----:B------:R-:W-:Y:S05]  /*0170*/  @!P0 BRA `(.L_x_698) ;  /* 0x000000a000008947 */ /* 0x000fea0003800000 */
[----:B------:R-:W-:Y:S02]  /*0180*/  ULDC.64 UR4, c[0x0][0x560] ;  /* 0x0001580000047ab9 */ /* 0x000fe40000000a00 */
[----:B------:R-:W-:-:S06]  /*0190*/  UIMAD.WIDE UR4, UR13, UR17, UR4 ;  /* 0x000000110d0472a5 */ /* 0x000fcc000f8e0204 */
[----:B------:R-:W-:Y:S02]  /*01a0*/  MOV R2, UR4 ;  /* 0x0000000400027c02 */ /* 0x000fe40008000f00 */
[----:B------:R-:W-:-:S05]  /*01b0*/  MOV R3, UR5 ;  /* 0x0000000500037c02 */ /* 0x000fca0008000f00 */
[----:B------:R1:W2:Y:S04]  /*01c0*/  LDG.E R0, [R2.64] ;  /* 0x0000000e02007981 */ /* 0x0002a8000c1e1900 */
[----:B-1----:R-:W3:Y:S01]  /*01d0*/  LDG.E R2, [R2.64+0x4] ;  /* 0x0000040e02027981 */ /* 0x002ee2000c1e1900 */
[----:B--2---:R-:W1:Y:S08]  /*01e0*/  R2UR UR4, R0 ;  /* 0x00000000000473c2 */ /* 0x004e7000000e0000 */
[----:B---3--:R-:W1:Y:S02]  /*01f0*/  R2UR UR5, R2 ;  /* 0x00000000020573c2 */ /* 0x008e6400000e0000 */
[----:B-1----:R-:W-:Y:S01]  /*0200*/  UIADD3 UR5, -UR4, UR5, URZ ;  /* 0x0000000504057290 */ /* 0x002fe2000fffe13f */
[----:B------:R-:W-:Y:S05]  /*0210*/  BRA `(.L_x_697) ;  /* 0x0000001000007947 */ /* 0x000fea0003800000 */
.L_x_698:
[----:B------:R-:W-:Y:S02]  /*0220*/  ULDC UR5, c[0x0][0x54c] ;  /* 0x0001530000057ab9 */ /* 0x000fe40000000800 */
.L_x_697:
[----:B------:R-:W-:Y:S02]  /*0230*/  ULDC UR4, c[0x0][0x548] ;  /* 0x0001520000047ab9 */ /* 0x000fe40000000800 */
[----:B------:R-:W-:-:S02]  /*0240*/  USHF.L.U32 UR10, UR10, 0x7, URZ ;  /* 0x000000070a0a7899 */ /* 0x000fc4000800063f */
[----:B------:R-:W-:-:S04]  /*0250*/  UIMAD UR4, UR5, UR4, URZ ;  /* 0x00000004050472a4 */ /* 0x000fc8000f8e023f */
[----:B------:R-:W-:-:S04]  /*0260*/  UISETP.GE.AND UP0, UPT, UR10, UR4, UPT ;  /* 0x000000040a00728c */ /* 0x000fc8000bf06270 */
[----:B------:R-:W-:Y:S01]  /*0270*/  USEL UR13, UR13, 0xffffffff, !UP0 ;  /* 0xffffffff0d0d7887 */ /* 0x000fe2000c000000 */
[----:B------:R-:W-:Y:S05]  /*0280*/  BRA `(.L_x_699) ;  /* 0x000001b000007947 */ /* 0x000fea0003800000 */
.L_x_695:
        /* <DEDUP_REMOVED lines=8> */
.L_x_700:
        /* <DEDUP_REMOVED lines=13> */
.L_x_702:
[----:B------:R-:W-:Y:S02]  /*03e0*/  ULDC UR5, c[0x0][0x54c] ;  /* 0x0001530000057ab9 */ /* 0x000fe40000000800 */
.L_x_701:
[----:B------:R-:W-:Y:S02]  /*03f0*/  ULDC UR4, c[0x0][0x548] ;  /* 0x0001520000047ab9 */ /* 0x000fe40000000800 */
[----:B------:R-:W-:-:S02]  /*0400*/  USHF.L.U32 UR10, UR10, 0x7, URZ ;  /* 0x000000070a0a7899 */ /* 0x000fc4000800063f */
[----:B------:R-:W-:-:S04]  /*0410*/  UIMAD UR4, UR5, UR4, URZ ;  /* 0x00000004050472a4 */ /* 0x000fc8000f8e023f */
[----:B------:R-:W-:-:S04]  /*0420*/  UISETP.GE.AND UP0, UPT, UR10, UR4, UPT ;  /* 0x000000040a00728c */ /* 0x000fc8000bf06270 */
[----:B------:R-:W-:-:S06]  /*0430*/  USEL UR13, UR13, 0xffffffff, !UP0 ;  /* 0xffffffff0d0d7887 */ /* 0x000fcc000c000000 */
.L_x_699:
[----:B------:R-:W-:-:S13]  /*0440*/  ISETP.LE.AND P0, PT, RZ, UR13, PT ;  /* 0x0000000dff007c0c */ /* 0x000fda000bf03270 */
[----:B------:R-:W-:Y:S05]  /*0450*/  @!P0 EXIT ;  /* 0x000000000000894d */ /* 0x000fea0003800000 */
[----:B------:R-:W-:Y:S02]  /*0460*/  ULDC.64 UR8, c[0x0][0x370] ;  /* 0x0000dc0000087ab9 */ /* 0x000fe40000000a00 */
[----:B------:R-:W-:Y:S02]  /*0470*/  UISETP.NE.U32.AND UP1, UPT, URZ, UR8, UPT ;  /* 0x000000083f00728c */ /* 0x000fe4000bf25070 */
[----:B------:R-:W-:Y:S02]  /*0480*/  ULDC.64 UR4, c[0x0][0x360] ;  /* 0x0000d80000047ab9 */ /* 0x000fe40000000a00 */
[----:B------:R-:W-:Y:S02]  /*0490*/  UISETP.NE.U32.AND UP0, UPT, URZ, UR4, UPT ;  /* 0x000000043f00728c */ /* 0x000fe4000bf05070 */
[----:B------:R-:W-:Y:S02]  /*04a0*/  ULDC.64 UR6, c[0x0][0x348] ;  /* 0x0000d20000067ab9 */ /* 0x000fe40000000a00 */
[----:B------:R-:W-:-:S02]  /*04b0*/  UISETP.NE.AND.EX UP1, UPT, URZ, UR9, UPT, UP1 ;  /* 0x000000093f00728c */ /* 0x000fc4000bf25310 */
[----:B------:R-:W-:Y:S02]  /*04c0*/  UISETP.NE.U32.AND UP2, UPT, URZ, UR6, UPT ;  /* 0x000000063f00728c */ /* 0x000fe4000bf45070 */
[----:B------:R-:W-:Y:S02]  /*04d0*/  UISETP.NE.AND.EX UP0, UPT, URZ, UR5, UPT, UP0 ;  /* 0x000000053f00728c */ /* 0x000fe4000bf05300 */
[----:B------:R-:W-:Y:S01]  /*04e0*/  UISETP.NE.AND.EX UP2, UPT, URZ, UR7, UPT, UP2 ;  /* 0x000000073f00728c */ /* 0x000fe2000bf45320 */
[----:B------:R-:W-:Y:S01]  /*04f0*/  PLOP3.LUT P2, PT, PT, PT, UP1, 0x80, 0x0 ;  /* 0x000000000000781c */ /* 0x000fe20003f4f018 */
[----:B------:R-:W-:Y:S02]  /*0500*/  ULDC.64 UR8, c[0x0][0x370] ;  /* 0x0000dc0000087ab9 */ /* 0x000fe40000000a00 */
[----:B------:R-:W-:Y:S01]  /*0510*/  ULDC.64 UR6, c[0x0][0x348] ;  /* 0x0000d20000067ab9 */ /* 0x000fe20000000a00 */
[----:B------:R-:W-:Y:S01]  /*0520*/  PLOP3.LUT P0, PT, PT, PT, UP0, 0x80, 0x0 ;  /* 0x000000000000781c */ /* 0x000fe20003f0f008 */
[----:B------:R-:W-:Y:S01]  /*0530*/  ULDC.64 UR4, c[0x0][0x360] ;  /* 0x0000d80000047ab9 */ /* 0x000fe20000000a00 */
[----:B------:R-:W-:Y:S01]  /*0540*/  PLOP3.LUT P1, PT, PT, PT, UP2, 0x80, 0x0 ;  /* 0x000000000000781c */ /* 0x000fe20003f2f028 */
[----:B------:R-:W-:-:S02]  /*0550*/  @UP1 UIMAD.WIDE UR8, UR13, UR17, UR8 ;  /* 0x000000110d0812a5 */ /* 0x000fc4000f8e0208 */
[----:B------:R-:W-:Y:S02]  /*0560*/  @UP0 UIMAD.WIDE UR4, UR13, UR17, UR4 ;  /* 0x000000110d0402a5 */ /* 0x000fe4000f8e0204 */
[----:B------:R-:W-:Y:S02]  /*0570*/  UIMAD.WIDE UR6, UR13, UR17, UR6 ;  /* 0x000000110d0672a5 */ /* 0x000fe4000f8e0206 */
[----:B------:R-:W-:Y:S02]  /*0580*/  IMAD.U32 R3, RZ, RZ, UR9 ;  /* 0x00000009ff037e24 */ /* 0x000fe4000f8e00ff */
[----:B------:R-:W-:Y:S01]  /*0590*/  IMAD.U32 R2, RZ, RZ, UR8 ;  /* 0x00000008ff027e24 */ /* 0x000fe2000f8e00ff */
[----:B------:R-:W-:Y:S01]  /*05a0*/  MOV R4, UR4 ;  /* 0x0000000400047c02 */ /* 0x000fe20008000f00 */
[----:B------:R-:W-:Y:S01]  /*05b0*/  IMAD.U32 R5, RZ, RZ, UR5 ;  /* 0x00000005ff057e24 */ /* 0x000fe2000f8e00ff */
[----:B------:R-:W-:Y:S01]  /*05c0*/  MOV R6, UR6 ;  /* 0x0000000600067c02 */ /* 0x000fe20008000f00 */
[----:B------:R-:W-:Y:S01]  /*05d0*/  IMAD.U32 R7, RZ, RZ, UR7 ;  /* 0x00000007ff077e24 */ /* 0x000fe2000f8e00ff */
[----:B------:R1:W2:Y:S04]  /*05e0*/  @P2 LDG.E R3, [R2.64] ;  /* 0x0000000e02032981 */ /* 0x0002a8000c1e1900 */
[----:B------:R-:W3:Y:S04]  /*05f0*/  @P0 LDG.E R0, [R4.64] ;  /* 0x0000000e04000981 */ /* 0x000ee8000c1e1900 */
[----:B-1----:R-:W4:Y:S01]  /*0600*/  @P1 LDG.E R2, [R6.64] ;  /* 0x0000000e06021981 */ /* 0x002f22000c1e1900 */
[----:B------:R-:W1:Y:S01]  /*0610*/  S2UR UR9, SR_CTAID.Y ;  /* 0x00000000000979c3 */ /* 0x000e620000002600 */
[----:B------:R-:W-:-:S02]  /*0620*/  UMOV UR11, URZ ;  /* 0x0000003f000b7c82 */ /* 0x000fc40008000000 */
[----:B------:R-:W-:Y:S02]  /*0630*/  ULDC UR12, c[0x0][0x168] ;  /* 0x00005a00000c7ab9 */ /* 0x000fe40000000800 */
[----:B------:R-:W-:Y:S02]  /*0640*/  UMOV UR16, URZ ;  /* 0x0000003f00107c82 */ /* 0x000fe40008000000 */
[----:B------:R-:W-:Y:S02]  /*0650*/  ULDC UR4, c[0x0][0x2ac] ;  /* 0x0000ab0000047ab9 */ /* 0x000fe40000000800 */
[----:B------:R-:W-:Y:S02]  /*0660*/  ULDC UR7, c[0x0][0x1d0] ;  /* 0x0000740000077ab9 */ /* 0x000fe40000000800 */
[----:B------:R-:W-:Y:S02]  /*0670*/  UIMAD UR7, UR4, UR7, URZ ;  /* 0x00000007040772a4 */ /* 0x000fe4000f8e023f */
[----:B-1----:R-:W-:Y:S01]  /*0680*/  USHF.R.S32.HI UR8, URZ, 0x1f, UR9 ;  /* 0x0000001f3f087899 */ /* 0x002fe20008011409 */
[----:B--2---:R1:W2:Y:S08]  /*0690*/  @P2 R2UR UR11, R3 ;  /* 0x00000000030b23c2 */ /* 0x0042b000000e0000 */
[----:B---3--:R1:W3:Y:S08]  /*06a0*/  @P0 R2UR UR12, R0 ;  /* 0x00000000000c03c2 */ /* 0x0082f000000e0000 */
[----:B----4-:R1:W4:Y:S02]  /*06b0*/  @P1 R2UR UR16, R2 ;  /* 0x00000000021013c2 */ /* 0x01032400000e0000 */
[----:B-1--4-:R-:W-:Y:S05]  /*06c0*/  @P0 BRA `(.L_x_703) ;  /* 0x0000006000000947 */ /* 0x012fea0003800000 */
[----:B--2---:R-:W-:Y:S05]  /*06d0*/  @!P1 BRA `(.L_x_703) ;  /* 0x0000005000009947 */ /* 0x004fea0003800000 */
[----:B------:R-:W2:Y:S04]  /*06e0*/  LDG.E R2, [R6.64] ;  /* 0x0000000e06027981 */ /* 0x000ea8000c1e1900 */
[----:B------:R-:W4:Y:S01]  /*06f0*/  LDG.E R0, [R6.64+0x4] ;  /* 0x0000040e06007981 */ /* 0x000f22000c1e1900 */
[----:B--23--:R-:W1:Y:S08]  /*0700*/  R2UR UR12, R2 ;  /* 0x00000000020c73c2 */ /* 0x00ce7000000e0000 */
[----:B----4-:R-:W1:Y:S02]  /*0710*/  R2UR UR4, R0 ;  /* 0x00000000000473c2 */ /* 0x010e6400000e0000 */
[----:B-1----:R-:W-:-:S06]  /*0720*/  UIADD3 UR12, -UR12, UR4, URZ ;  /* 0x000000040c0c7290 */ /* 0x002fcc000fffe13f */
.L_x_703:
[----:B--2---:R-:W-:-:S04]  /*0730*/  ISETP.NE.U32.AND P0, PT, RZ, c[0x0][0x368], PT ;  /* 0x0000da00ff007a0c */ /* 0x004fc80003f05070 */
[----:B------:R-:W-:-:S13]  /*0740*/  ISETP.NE.AND.EX P0, PT, RZ, c[0x0][0x36c], PT, P0 ;  /* 0x0000db00ff007a0c */ /* 0x000fda0003f05300 */
[----:B------:R-:W-:Y:S05]  /*0750*/  @!P0 BRA `(.L_x_704) ;  /* 0x0000007000008947 */ /* 0x000fea0003800000 */
[----:B------:R-:W-:Y:S02]  /*0760*/  ULDC.64 UR4, c[0x0][0x368] ;  /* 0x0000da0000047ab9 */ /* 0x000fe40000000a00 */
[----:B------:R-:W-:-:S06]  /*0770*/  UIMAD.WIDE UR4, UR13, UR17, UR4 ;  /* 0x000000110d0472a5 */ /* 0x000fcc000f8e0204 */
[----:B------:R-:W-:Y:S02]  /*0780*/  MOV R2, UR4 ;  /* 0x0000000400027c02 */ /* 0x000fe40008000f00 */
[----:B------:R-:W-:-:S05]  /*0790*/  MOV R3, UR5 ;  /* 0x0000000500037c02 */ /* 0x000fca0008000f00 */
[----:B------:R-:W2:Y:S02]  /*07a0*/  LDG.E R0, [R2.64] ;  /* 0x0000000e02007981 */ /* 0x000ea4000c1e1900 */
[----:B--2---:R1:W2:Y:S02]  /*07b0*/  R2UR UR7, R0 ;  /* 0x00000000000773c2 */ /* 0x0042a400000e0000 */
[----:B-12---:R-:W-:Y:S05]  /*07c0*/  BRA `(.L_x_705) ;  /* 0x000000c000007947 */ /* 0x006fea0003800000 */
.L_x_704:
[----:B------:R-:W-:-:S04]  /*07d0*/  ISETP.NE.U32.AND P0, PT, RZ, c[0x0][0x350], PT ;  /* 0x0000d400ff007a0c */ /* 0x000fc80003f05070 */
[----:B------:R-:W-:-:S13]  /*07e0*/  ISETP.NE.AND.EX P0, PT, RZ, c[0x0][0x354], PT, P0 ;  /* 0x0000d500ff007a0c */ /* 0x000fda0003f05300 */
[----:B------:R-:W-:Y:S05]  /*07f0*/  @!P0 BRA `(.L_x_705) ;  /* 0x0000009000008947 */ /* 0x000fea0003800000 */
[----:B------:R-:W-:Y:S02]  /*0800*/  ULDC.64 UR4, c[0x0][0x350] ;  /* 0x0000d40000047ab9 */ /* 0x000fe40000000a00 */
[----:B------:R-:W-:-:S06]  /*0810*/  UIMAD.WIDE UR4, UR13, UR17, UR4 ;  /* 0x000000110d0472a5 */ /* 0x000fcc000f8e0204 */
[----:B------:R-:W-:Y:S02]  /*0820*/  MOV R2, UR4 ;  /* 0x0000000400027c02 */ /* 0x000fe40008000f00 */
[----:B------:R-:W-:-:S05]  /*0830*/  MOV R3, UR5 ;  /* 0x0000000500037c02 */ /* 0x000fca0008000f00 */
[----:B------:R-:W2:Y:S04]  /*0840*/  LDG.E R4, [R2.64] ;  /* 0x0000000e02047981 */ /* 0x000ea8000c1e1900 */
[----:B------:R-:W4:Y:S01]  /*0850*/  LDG.E R0, [R2.64+0x4] ;  /* 0x0000040e02007981 */ /* 0x000f22000c1e1900 */
[----:B--2---:R-:W1:Y:S08]  /*0860*/  R2UR UR4, R4 ;  /* 0x00000000040473c2 */ /* 0x004e7000000e0000 */
[----:B----4-:R-:W1:Y:S02]  /*0870*/  R2UR UR7, R0 ;  /* 0x00000000000773c2 */ /* 0x010e6400000e0000 */
[----:B-1----:R-:W-:-:S06]  /*0880*/  UIADD3 UR7, -UR4, UR7, URZ ;  /* 0x0000000704077290 */ /* 0x002fcc000fffe13f */
.L_x_705:
[----:B------:R-:W-:Y:S01]  /*0890*/  ULDC UR4, c[0x0][0x2c4] ;  /* 0x0000b10000047ab9 */ /* 0x000fe20000000800 */
[----:B------:R-:W-:Y:S01]  /*08a0*/  PLOP3.LUT P4, PT, PT, PT, PT, 0x80, 0x0 ;  /* 0x000000000000781c */ /* 0x000fe20003f8f070 */
[----:B------:R-:W-:Y:S01]  /*08b0*/  UISETP.NE.AND UP1, UPT, UR4, 0x1, UPT ;  /* 0x000000010400788c */ /* 0x000fe2000bf25270 */
[----:B------:R-:W-:Y:S01]  /*08c0*/  CS2R R94, SRZ ;  /* 0x00000000005e7805 */ /* 0x000fe2000001ff00 */
[----:B------:R-:W-:Y:S01]  /*08d0*/  UIADD3 UR7, -UR11, UR7, URZ ;  /* 0x000000070b077290 */ /* 0x000fe2000fffe13f */
[----:B------:R-:W-:Y:S01]  /*08e0*/  CS2R R92, SRZ ;  /* 0x00000000005c7805 */ /* 0x000fe2000001ff00 */
[----:B------:R-:W-:Y:S01]  /*08f0*/  ULDC.64 UR4, c[0x0][0x2c8] ;  /* 0x0000b20000047ab9 */ /* 0x000fe20000000a00 */
[----:B------:R-:W-:Y:S01]  /*0900*/  CS2R R98, SRZ ;  /* 0x0000000000627805 */ /* 0x000fe2000001ff00 */
[----:B---3--:R-:W-:Y:S01]  /*0910*/  UIADD3 UR6, UR7, 0x40, -UR12 ;  /* 0x0000004007067890 */ /* 0x008fe2000fffe80c */
[----:B------:R-:W-:Y:S01]  /*0920*/  CS2R R96, SRZ ;  /* 0x0000000000607805 */ /* 0x000fe2000001ff00 */
[----:B------:R-:W-:Y:S01]  /*0930*/  CS2R R90, SRZ ;  /* 0x00000000005a7805 */ /* 0x000fe2000001ff00 */
[----:B------:R-:W-:Y:S01]  /*0940*/  CS2R R88, SRZ ;  /* 0x0000000000587805 */ /* 0x000fe2000001ff00 */
[----:B------:R-:W-:Y:S01]  /*0950*/  IMAD.MOV.U32 R11, RZ, RZ, RZ ;  /* 0x000000ffff0b7224 */ /* 0x000fe200078e00ff */
[----:B------:R-:W-:Y:S01]  /*0960*/  @UP1 UIADD3 UR18, UR10, 0x7f, URZ ;  /* 0x0000007f0a121890 */ /* 0x000fe2000fffe03f */
[----:B------:R-:W-:Y:S01]  /*0970*/  IMAD.MOV.U32 R86, RZ, RZ, RZ ;  /* 0x000000ffff567224 */ /* 0x000fe200078e00ff */
[----:B------:R-:W-:Y:S01]  /*0980*/  MOV R12, RZ ;  /* 0x000000ff000c7202 */ /* 0x000fe20000000f00 */
[----:B------:R-:W-:Y:S01]  /*0990*/  IMAD.MOV.U32 R84, RZ, RZ, RZ ;  /* 0x000000ffff547224 */ /* 0x000fe200078e00ff */
[----:B------:R-:W-:Y:S01]  /*09a0*/  UIMAD.WIDE.U32 UR18, UR18, UR4, URZ ;  /* 0x00000004121272a5 */ /* 0x000fe2000f8e003f */
[----:B------:R-:W-:Y:S01]  /*09b0*/  CS2R R14, SRZ ;  /* 0x00000000000e7805 */ /* 0x000fe2000001ff00 */
[----:B------:R-:W-:Y:S01]  /*09c0*/  UIADD3 UR4, UR10, 0x7f, URZ ;  /* 0x0000007f0a047890 */ /* 0x000fe2000fffe03f */
[----:B------:R-:W-:Y:S01]  /*09d0*/  MOV R78, RZ ;  /* 0x000000ff004e7202 */ /* 0x000fe20000000f00 */
[----:B------:R-:W-:Y:S01]  /*09e0*/  @UP1 USHF.R.U32.HI UR4, URZ, UR5, UR19 ;  /* 0x000000053f041299 */ /* 0x000fe20008011613 */
[----:B------:R-:W-:Y:S01]  /*09f0*/  IMAD.MOV.U32 R76, RZ, RZ, RZ ;  /* 0x000000ffff4c7224 */ /* 0x000fe200078e00ff */
[----:B------:R-:W-:Y:S01]  /*0a00*/  UIADD3 UR5, UR7, 0x3f, URZ ;  /* 0x0000003f07057890 */ /* 0x000fe2000fffe03f */
[----:B------:R-:W-:Y:S01]  /*0a10*/  CS2R R16, SRZ ;  /* 0x0000000000107805 */ /* 0x000fe2000001ff00 */
[----:B------:R-:W-:Y:S01]  /*0a20*/  UIADD3 UR6, UR6, UR4, URZ ;  /* 0x0000000406067290 */ /* 0x000fe2000fffe03f */
[----:B------:R-:W-:Y:S01]  /*0a30*/  MOV R82, RZ ;  /* 0x000000ff00527202 */ /* 0x000fe20000000f00 */
[----:B------:R-:W-:Y:S01]  /*0a40*/  USHF.R.S32.HI UR18, URZ, 0x1f, UR5 ;  /* 0x0000001f3f127899 */ /* 0x000fe20008011405 */
[----:B------:R-:W-:Y:S01]  /*0a50*/  IMAD.MOV.U32 R80, RZ, RZ, RZ ;  /* 0x000000ffff507224 */ /* 0x000fe200078e00ff */
[----:B------:R-:W-:Y:S01]  /*0a60*/  USHF.R.S32.HI UR4, URZ, 0x1f, UR6 ;  /* 0x0000001f3f047899 */ /* 0x000fe20008011406 */
[----:B------:R-:W-:Y:S01]  /*0a70*/  MOV R18, RZ ;  /* 0x000000ff00127202 */ /* 0x000fe20000000f00 */
[----:B------:R-:W-:Y:S01]  /*0a80*/  ULEA.HI UR18, UR18, UR5, URZ, 0x6 ;  /* 0x0000000512127291 */ /* 0x000fe2000f8f303f */
[----:B------:R-:W-:Y:S01]  /*0a90*/  IMAD.MOV.U32 R74, RZ, RZ, RZ ;  /* 0x000000ffff4a7224 */ /* 0x000fe200078e00ff */
[----:B------:R-:W-:Y:S01]  /*0aa0*/  ULEA.HI UR4, UR4, UR6, URZ, 0x6 ;  /* 0x0000000604047291 */ /* 0x000fe2000f8f303f */
[----:B------:R-:W-:Y:S01]  /*0ab0*/  CS2R R20, SRZ ;  /* 0x0000000000147805 */ /* 0x000fe2000001ff00 */
[----:B------:R-:W-:Y:S01]  /*0ac0*/  USHF.R.S32.HI UR18, URZ, 0x6, UR18 ;  /* 0x000000063f127899 */ /* 0x000fe20008011412 */
[----:B------:R-:W-:Y:S01]  /*0ad0*/  MOV R72, RZ ;  /* 0x000000ff00487202 */ /* 0x000fe20000000f00 */
[----:B------:R-:W-:Y:S01]  /*0ae0*/  USHF.R.S32.HI UR4, URZ, 0x6, UR4 ;  /* 0x000000063f047899 */ /* 0x000fe20008011404 */
[----:B------:R-:W-:Y:S01]  /*0af0*/  IMAD.MOV.U32 R70, RZ, RZ, RZ ;  /* 0x000000ffff467224 */ /* 0x000fe200078e00ff */
[----:B------:R-:W-:Y:S01]  /*0b00*/  CS2R R22, SRZ ;  /* 0x0000000000167805 */ /* 0x000fe2000001ff00 */
[----:B------:R-:W-:Y:S01]  /*0b10*/  MOV R68, RZ ;  /* 0x000000ff00447202 */ /* 0x000fe20000000f00 */
[----:B------:R-:W-:Y:S01]  /*0b20*/  UISETP.LT.AND UP0, UPT, UR18, UR4, UPT ;  /* 0x000000041200728c */ /* 0x000fe2000bf01270 */
[----:B------:R-:W-:Y:S01]  /*0b30*/  IMAD.MOV.U32 R170, RZ, RZ, RZ ;  /* 0x000000ffffaa7224 */ /* 0x000fe200078e00ff */
[----:B------:R-:W-:Y:S01]  /*0b40*/  CS2R R24, SRZ ;  /* 0x0000000000187805 */ /* 0x000fe2000001ff00 */
[----:B------:R-:W-:Y:S01]  /*0b50*/  MOV R168, RZ ;  /* 0x000000ff00a87202 */ /* 0x000fe20000000f00 */
[----:B------:R-:W-:Y:S01]  /*0b60*/  USEL UR6, UR18, UR4, UP0 ;  /* 0x0000000412067287 */ /* 0x000fe20008000000 */
[----:B------:R-:W-:Y:S01]  /*0b70*/  IMAD.MOV.U32 R174, RZ, RZ, RZ ;  /* 0x000000ffffae7224 */ /* 0x000fe200078e00ff */
[----:B------:R-:W-:Y:S01]  /*0b80*/  CS2R R26, SRZ ;  /* 0x00000000001a7805 */ /* 0x000fe2000001ff00 */
[----:B------:R-:W-:Y:S01]  /*0b90*/  MOV R172, RZ ;  /* 0x000000ff00ac7202 */ /* 0x000fe20000000f00 */
[----:B------:R-:W-:Y:S01]  /*0ba0*/  UISETP.GE.AND UP0, UPT, UR6, 0x1, UPT ;  /* 0x000000010600788c */ /* 0x000fe2000bf06270 */
[----:B------:R-:W-:Y:S01]  /*0bb0*/  CS2R R166, SRZ ;  /* 0x0000000000a67805 */ /* 0x000fe2000001ff00 */
[----:B------:R-:W-:Y:S01]  /*0bc0*/  IMAD.MOV.U32 R164, RZ, RZ, RZ ;  /* 0x000000ffffa47224 */ /* 0x000fe200078e00ff */
[----:B------:R-:W-:Y:S01]  /*0bd0*/  CS2R R28, SRZ ;  /* 0x00000000001c7805 */ /* 0x000fe2000001ff00 */
[----:B------:R-:W-:Y:S01]  /*0be0*/  MOV R162, RZ ;  /* 0x000000ff00a27202 */ /* 0x000fe20000000f00 */
[----:B------:R-:W-:Y:S01]  /*0bf0*/  IMAD.MOV.U32 R160, RZ, RZ, RZ ;  /* 0x000000ffffa07224 */ /* 0x000fe200078e00ff */
[----:B------:R-:W-:Y:S01]  /*0c00*/  PLOP3.LUT P0, PT, PT, PT, UP0, 0x80, 0x0 ;  /* 0x000000000000781c */ /* 0x000fe20003f0f008 */
        /* <DEDUP_REMOVED lines=34> */
[----:B------:R-:W-:Y:S01]  /*0e30*/  MOV R54, RZ ;  /* 0x000000ff00367202 */ /* 0x000fe20000000f00 */
[----:B------:R-:W-:Y:S01]  /*0e40*/  CS2R R52, SRZ ;  /* 0x0000000000347805 */ /* 0x000fe2000001ff00 */
[----:B------:R-:W-:Y:S01]  /*0e50*/  IMAD.MOV.U32 R51, RZ, RZ, RZ ;  /* 0x000000ffff337224 */ /* 0x000fe200078e00ff */
[----:B------:R-:W-:Y:S05]  /*0e60*/  @!P0 BRA `(.L_x_706) ;  /* 0x0000e75000008947 */ /* 0x000fea0003800000 */
[----:B------:R-:W-:Y:S02]  /*0e70*/  ULDC.64 UR4, c[0x0][0x340] ;  /* 0x0000d00000047ab9 */ /* 0x000fe40000000a00 */
[----:B------:R-:W-:-:S04]  /*0e80*/  UISETP.NE.U32.AND UP0, UPT, URZ, UR4, UPT ;  /* 0x000000043f00728c */ /* 0x000fc8000bf05070 */
[----:B------:R-:W-:-:S03]  /*0e90*/  UISETP.NE.AND.EX UP0, UPT, URZ, UR5, UPT, UP0 ;  /* 0x000000053f00728c */ /* 0x000fc6000bf05300 */
[----:B------:R-:W-:-:S03]  /*0ea0*/  ULDC.64 UR4, c[0x0][0x340] ;  /* 0x0000d00000047ab9 */ /* 0x000fc60000000a00 */
[----:B------:R-:W-:-:S05]  /*0eb0*/  PLOP3.LUT P2, PT, PT, PT, UP0, 0x80, 0x0 ;  /* 0x000000000000781c */ /* 0x000fca0003f4f008 */
[----:B------:R-:W-:-:S06]  /*0ec0*/  @UP0 UIMAD.WIDE UR4, UR13, UR17, UR4 ;  /* 0x000000110d0402a5 */ /* 0x000fcc000f8e0204 */
[----:B------:R-:W-:Y:S02]  /*0ed0*/  IMAD.U32 R2, RZ, RZ, UR4 ;  /* 0x00000004ff027e24 */ /* 0x000fe4000f8e00ff */
[----:B------:R-:W-:Y:S01]  /*0ee0*/  IMAD.U32 R3, RZ, RZ, UR5 ;  /* 0x00000005ff037e24 */ /* 0x000fe2000f8e00ff */
[----:B------:R-:W-:Y:S01]  /*0ef0*/  SHF.R.S32.HI R9, RZ, 0x1f, R169 ;  /* 0x0000001fff097819 */ /* 0x000fe200000114a9 */
[----:B------:R-:W-:Y:S02]  /*0f00*/  USHF.R.S32.HI UR17, URZ, 0x1f, UR16 ;  /* 0x0000001f3f117899 */ /* 0x000fe40008011410 */
[----:B------:R-:W-:Y:S01]  /*0f10*/  ULDC.64 UR4, c[0x0][0x178] ;  /* 0x00005e0000047ab9 */ /* 0x000fe20000000a00 */
[----:B------:R1:W2:Y:S01]  /*0f20*/  @P2 LDG.E R8, [R2.64] ;  /* 0x0000000e02082981 */ /* 0x0002a2000c1e1900 */
[----:B------:R-:W-:Y:S01]  /*0f30*/  UIMAD UR17, UR17, UR4, URZ ;  /* 0x00000004111172a4 */ /* 0x000fe2000f8e023f */
[----:B------:R-:W-:Y:S01]  /*0f40*/  PLOP3.LUT P1, PT, PT, PT, UP1, 0x80, 0x0 ;  /* 0x000000000000781c */ /* 0x000fe20003f2f018 */
[----:B------:R-:W-:Y:S01]  /*0f50*/  UIMAD.WIDE.U32 UR18, UR16, UR4, URZ ;  /* 0x00000004101272a5 */ /* 0x000fe2000f8e003f */
[----:B------:R-:W-:Y:S01]  /*0f60*/  PLOP3.LUT P0, PT, PT, PT, UP1, 0x80, 0x0 ;  /* 0x000000000000781c */ /* 0x000fe20003f0f018 */
[----:B------:R-:W-:Y:S01]  /*0f70*/  UIMAD UR17, UR16, UR5, UR17 ;  /* 0x00000005101172a4 */ /* 0x000fe2000f8e0211 */
[CC--:B------:R-:W-:Y:S01]  /*0f80*/  LEA.HI R21, R9.reuse, R169.reuse, RZ, 0x3 ;  /* 0x000000a909157211 */ /* 0x0c0fe200078f18ff */
[----:B------:R-:W-:Y:S01]  /*0f90*/  BSSY B0, `(.L_x_707) ;  /* 0x0000060000007945 */ /* 0x000fe20003800000 */
[----:B------:R-:W-:Y:S01]  /*0fa0*/  ULDC.64 UR4, c[0x0][0x1b8] ;  /* 0x00006e0000047ab9 */ /* 0x000fe20000000a00 */
[CC--:B------:R-:W-:Y:S01]  /*0fb0*/  LEA.HI R20, R9.reuse, R169.reuse, RZ, 0x4 ;  /* 0x000000a909147211 */ /* 0x0c0fe200078f20ff */
[----:B------:R-:W-:Y:S01]  /*0fc0*/  UIADD3 UR19, UR19, UR17, URZ ;  /* 0x0000001113137290 */ /* 0x000fe2000fffe03f */
[----:B------:R-:W-:Y:S01]  /*0fd0*/  SHF.R.S32.HI R19, RZ, 0x3, R21 ;  /* 0x00000003ff137819 */ /* 0x000fe20000011415 */
[----:B------:R-:W-:Y:S01]  /*0fe0*/  USHF.R.S32.HI UR17, URZ, 0x1f, UR13 ;  /* 0x0000001f3f117899 */ /* 0x000fe2000801140d */
[----:B------:R-:W-:Y:S01]  /*0ff0*/  LEA.HI R166, R9, R169, RZ, 0x5 ;  /* 0x000000a909a67211 */ /* 0x000fe200078f28ff */
[----:B------:R-:W-:-:S02]  /*1000*/  UIMAD UR16, UR8, UR4, URZ ;  /* 0x00000004081072a4 */ /* 0x000fc4000f8e023f */
[----:B------:R-:W-:Y:S01]  /*1010*/  USEL UR17, UR17, URZ, !UP2 ;  /* 0x0000003f11117287 */ /* 0x000fe2000d000000 */
[----:B------:R-:W-:Y:S01]  /*1020*/  SHF.R.S32.HI R165, RZ, 0x5, R166 ;  /* 0x00000005ffa57819 */ /* 0x000fe200000114a6 */
[----:B------:R-:W-:Y:S02]  /*1030*/  UIMAD UR16, UR9, UR5, UR16 ;  /* 0x00000005091072a4 */ /* 0x000fe4000f8e0210 */
[----:B------:R-:W-:Y:S02]  /*1040*/  UIMAD.WIDE.U32 UR20, UR9, UR4, UR18 ;  /* 0x00000004091472a5 */ /* 0x000fe4000f8e0012 */
[----:B------:R-:W-:Y:S02]  /*1050*/  USEL UR18, UR13, URZ, !UP2 ;  /* 0x0000003f0d127287 */ /* 0x000fe4000d000000 */
[----:B------:R-:W-:Y:S01]  /*1060*/  ULDC.64 UR4, c[0x0][0x1c0] ;  /* 0x0000700000047ab9 */ /* 0x000fe20000000a00 */
[----:B-1----:R-:W-:Y:S01]  /*1070*/  LEA.HI R2, R9, R169, RZ, 0x2 ;  /* 0x000000a909027211 */ /* 0x002fe200078f10ff */
[----:B------:R-:W-:-:S02]  /*1080*/  UIMAD UR17, UR17, UR4, URZ ;  /* 0x00000004111172a4 */ /* 0x000fc4000f8e023f */
[----:B------:R-:W-:Y:S01]  /*1090*/  UIADD3 UR21, UR21, UR16, URZ ;  /* 0x0000001015157290 */ /* 0x000fe2000fffe03f */
[----:B------:R-:W-:Y:S01]  /*10a0*/  LOP3.LUT R0, R2, 0xfffffffc, RZ, 0xc0, !PT ;  /* 0xfffffffc02007812 */ /* 0x000fe200078ec0ff */
[----:B------:R-:W-:Y:S01]  /*10b0*/  UIMAD UR5, UR18, UR5, UR17 ;  /* 0x00000005120572a4 */ /* 0x000fe2000f8e0211 */
[----:B------:R-:W-:Y:S01]  /*10c0*/  SHF.R.S32.HI R40, RZ, 0x2, R2 ;  /* 0x00000002ff287819 */ /* 0x000fe20000011402 */
[----:B------:R-:W-:Y:S02]  /*10d0*/  UIMAD.WIDE.U32 UR18, UR18, UR4, UR20 ;  /* 0x00000004121272a5 */ /* 0x000fe4000f8e0014 */
[----:B------:R-:W-:Y:S01]  /*10e0*/  IMAD.IADD R101, R169, 0x1, -R0 ;  /* 0x00000001a9657824 */ /* 0x000fe200078e0a00 */
[----:B------:R-:W-:Y:S01]  /*10f0*/  ULDC UR4, c[0x0][0x2c4] ;  /* 0x0000b10000047ab9 */ /* 0x000fe20000000800 */
[----:B------:R-:W-:Y:S01]  /*1100*/  IADD3 R11, R40, UR10, RZ ;  /* 0x0000000a280b7c10 */ /* 0x000fe2000fffe0ff */
[----:B------:R-:W-:Y:S01]  /*1110*/  UIADD3 UR5, UR19, UR5, URZ ;  /* 0x0000000513057290 */ /* 0x000fe2000fffe03f */
[----:B------:R-:W-:Y:S01]  /*1120*/  IMAD R173, R101, 0x20, R40 ;  /* 0x0000002065ad7824 */ /* 0x000fe200078e0228 */
[----:B------:R-:W-:Y:S01]  /*1130*/  UIMAD UR4, UR12, UR4, URZ ;  /* 0x000000040c0472a4 */ /* 0x000fe2000f8e023f */
[----:B------:R-:W-:-:S02]  /*1140*/  IMAD.U32 R5, RZ, RZ, UR19 ;  /* 0x00000013ff057e24 */ /* 0x000fc4000f8e00ff */
[----:B------:R-:W-:Y:S01]  /*1150*/  IMAD.U32 R4, RZ, RZ, UR18 ;  /* 0x00000012ff047e24 */ /* 0x000fe2000f8e00ff */
[----:B------:R-:W-:Y:S01]  /*1160*/  IADD3 R3, R173, UR10, RZ ;  /* 0x0000000aad037c10 */ /* 0x000fe2000fffe0ff */
[----:B------:R-:W-:Y:S01]  /*1170*/  IMAD.U32 R5, RZ, RZ, UR5 ;  /* 0x00000005ff057e24 */ /* 0x000fe2000f8e00ff */
[----:B------:R1:W-:Y:S01]  /*1180*/  STL [R1+0x38], R173 ;  /* 0x000038ad01007387 */ /* 0x0003e20000100800 */
[----:B------:R-:W-:Y:S02]  /*1190*/  IMAD.SHL.U32 R100, R101, 0x8, RZ ;  /* 0x0000000865647824 */ /* 0x000fe400078e00ff */
[----:B------:R-:W-:-:S03]  /*11a0*/  @P1 IMAD.HI.U32 R0, R3, c[0x0][0x2c8], RZ ;  /* 0x0000b20003001a27 */ /* 0x000fc600078e00ff */
[C---:B------:R-:W-:Y:S01]  /*11b0*/  IADD3 R16, R100.reuse, 0x20, RZ ;  /* 0x0000002064107810 */ /* 0x040fe20007ffe0ff */
[----:B------:R-:W-:Y:S01]  /*11c0*/  IMAD.MOV.U32 R2, RZ, RZ, R3 ;  /* 0x000000ffff027224 */ /* 0x000fe200078e0003 */
[----:B------:R-:W-:Y:S02]  /*11d0*/  @P0 SHF.R.U32.HI R2, RZ, c[0x0][0x2cc], R0 ;  /* 0x0000b300ff020a19 */ /* 0x000fe40000011600 */
[C---:B------:R-:W-:Y:S02]  /*11e0*/  IADD3 R41, R100.reuse, 0x40, RZ ;  /* 0x0000004064297810 */ /* 0x040fe40007ffe0ff */
[--C-:B------:R-:W-:Y:S01]  /*11f0*/  SHF.R.S32.HI R0, RZ, 0x1f, R2.reuse ;  /* 0x0000001fff007819 */ /* 0x100fe20000011402 */
[----:B------:R-:W-:Y:S01]  /*1200*/  IMAD.MOV R6, RZ, RZ, -R2 ;  /* 0x000000ffff067224 */ /* 0x000fe200078e0a02 */
[----:B------:R-:W-:Y:S02]  /*1210*/  ISETP.GE.AND P5, PT, R100, c[0x0][0x198], PT ;  /* 0x0000660064007a0c */ /* 0x000fe40003fa6270 */
[----:B------:R-:W-:Y:S01]  /*1220*/  ISETP.GE.AND P4, PT, R16, c[0x0][0x198], PT ;  /* 0x0000660010007a0c */ /* 0x000fe20003f86270 */
[----:B------:R-:W-:-:S02]  /*1230*/  IMAD R0, R0, c[0x0][0x1b0], RZ ;  /* 0x00006c0000007a24 */ /* 0x000fc400078e02ff */
[----:B------:R-:W-:Y:S02]  /*1240*/  IMAD R6, R6, c[0x0][0x2c4], R3 ;  /* 0x0000b10006067a24 */ /* 0x000fe400078e0203 */
[C---:B------:R-:W-:Y:S02]  /*1250*/  IMAD R7, R2.reuse, c[0x0][0x1b4], R0 ;  /* 0x00006d0002077a24 */ /* 0x040fe400078e0200 */
[----:B------:R-:W-:Y:S01]  /*1260*/  IMAD.WIDE.U32 R2, R2, c[0x0][0x1b0], R4 ;  /* 0x00006c0002027a25 */ /* 0x000fe200078e0004 */
[----:B------:R-:W-:Y:S02]  /*1270*/  SHF.R.S32.HI R0, RZ, 0x1f, R6 ;  /* 0x0000001fff007819 */ /* 0x000fe40000011406 */
[----:B------:R-:W-:Y:S01]  /*1280*/  LOP3.LUT R5, R20, 0xfffffff0, RZ, 0xc0, !PT ;  /* 0xfffffff014057812 */ /* 0x000fe200078ec0ff */
[----:B------:R-:W-:Y:S02]  /*1290*/  IMAD.SHL.U32 R4, R19, 0x40, RZ ;  /* 0x0000004013047824 */ /* 0x000fe400078e00ff */
[----:B------:R-:W-:-:S02]  /*12a0*/  IMAD R0, R0, c[0x0][0x1a8], RZ ;  /* 0x00006a0000007a24 */ /* 0x000fc400078e02ff */
[----:B------:R-:W-:Y:S02]  /*12b0*/  IMAD.IADD R3, R3, 0x1, R7 ;  /* 0x0000000103037824 */ /* 0x000fe400078e0207 */
[----:B------:R-:W-:Y:S01]  /*12c0*/  IMAD R7, R6, c[0x0][0x1ac], R0 ;  /* 0x00006b0006077a24 */ /* 0x000fe200078e0200 */
[----:B------:R-:W-:Y:S01]  /*12d0*/  LOP3.LUT R0, R4, 0xc0, RZ, 0xc0, !PT ;  /* 0x000000c004007812 */ /* 0x000fe200078ec0ff */
[----:B------:R-:W-:Y:S02]  /*12e0*/  IMAD.IADD R17, R169, 0x1, -R5 ;  /* 0x00000001a9117824 */ /* 0x000fe400078e0a05 */
[----:B------:R-:W-:Y:S01]  /*12f0*/  IMAD.WIDE.U32 R2, R6, c[0x0][0x1a8], R2 ;  /* 0x00006a0006027a25 */ /* 0x000fe200078e0002 */
[----:B------:R-:W-:Y:S02]  /*1300*/  SHF.R.U32.HI R4, RZ, 0x3, R0 ;  /* 0x00000003ff047819 */ /* 0x000fe40000011600 */
[----:B------:R-:W-:Y:S01]  /*1310*/  LOP3.LUT R0, R0, 0x18, R100, 0xf8, !PT ;  /* 0x0000001800007812 */ /* 0x000fe200078ef864 */
[----:B------:R-:W-:Y:S01]  /*1320*/  IMAD.IADD R5, R3, 0x1, R7 ;  /* 0x0000000103057824 */ /* 0x000fe200078e0207 */
[----:B------:R-:W-:-:S02]  /*1330*/  LEA.HI R15, R17, R17, RZ, 0x1 ;  /* 0x00000011110f7211 */ /* 0x000fc400078f08ff */
[----:B------:R-:W-:Y:S02]  /*1340*/  LOP3.LUT R6, R0, R4, RZ, 0x3c, !PT ;  /* 0x0000000400067212 */ /* 0x000fe400078e3cff */
[--C-:B------:R-:W-:Y:S02]  /*1350*/  SHF.R.S32.HI R3, RZ, 0x1, R15.reuse ;  /* 0x00000001ff037819 */ /* 0x100fe4000001140f */
[----:B------:R-:W-:Y:S02]  /*1360*/  SHF.R.S32.HI R0, RZ, 0x1f, R15 ;  /* 0x0000001fff007819 */ /* 0x000fe4000001140f */
[----:B------:R-:W-:Y:S02]  /*1370*/  LEA R14, P0, R2, c[0x0][0x160], 0x1 ;  /* 0x00005800020e7a11 */ /* 0x000fe400078008ff */
[----:B------:R-:W-:Y:S02]  /*1380*/  LEA.HI R0, R0, R3, RZ, 0x2 ;  /* 0x0000000300007211 */ /* 0x000fe400078f10ff */
[----:B------:R-:W-:Y:S01]  /*1390*/  LEA.HI.X R12, R2, c[0x0][0x164], R5, 0x1, P0 ;  /* 0x00005900020c7a11 */ /* 0x000fe200000f0c05 */
[----:B------:R1:W3:Y:S01]  /*13a0*/  SHFL.IDX PT, R4, R14, RZ, 0x1c1f ;  /* 0x001c1fff0e047589 */ /* 0x0002e200000e0000 */
[----:B------:R-:W-:-:S02]  /*13b0*/  LOP3.LUT R0, R0, 0xfffffffc, RZ, 0xc0, !PT ;  /* 0xfffffffc00007812 */ /* 0x000fc400078ec0ff */
[----:B------:R-:W-:Y:S01]  /*13c0*/  LEA.HI R2, R40, R40, RZ, 0x1 ;  /* 0x0000002828027211 */ /* 0x000fe200078f08ff */
[----:B------:R1:W4:Y:S01]  /*13d0*/  SHFL.IDX PT, R5, R12, RZ, 0x1c1f ;  /* 0x001c1fff0c057589 */ /* 0x00032200000e0000 */
[----:B------:R-:W-:Y:S01]  /*13e0*/  ISETP.GE.AND P0, PT, R11, UR4, PT ;  /* 0x000000040b007c0c */ /* 0x000fe2000bf06270 */
[----:B------:R-:W-:Y:S01]  /*13f0*/  IMAD.IADD R18, R3, 0x1, -R0 ;  /* 0x0000000103127824 */ /* 0x000fe200078e0a00 */
[----:B------:R-:W-:Y:S01]  /*1400*/  LOP3.LUT R0, R2, 0x7fffffe, RZ, 0xc0, !PT ;  /* 0x07fffffe02007812 */ /* 0x000fe200078ec0ff */
[----:B------:R-:W-:-:S03]  /*1410*/  IMAD.MOV.U32 R2, RZ, RZ, 0x10 ;  /* 0x00000010ff027424 */ /* 0x000fc600078e00ff */
[----:B------:R-:W-:Y:S01]  /*1420*/  LOP3.LUT P1, RZ, R18, 0x2, RZ, 0xc0, !PT ;  /* 0x0000000212ff7812 */ /* 0x000fe2000782c0ff */
[----:B------:R-:W-:-:S03]  /*1430*/  IMAD.IADD R0, R40, 0x1, -R0 ;  /* 0x0000000128007824 */ /* 0x000fc600078e0a00 */
[----:B------:R-:W-:Y:S01]  /*1440*/  SEL R2, R2, 0xfffffff0, !P1 ;  /* 0xfffffff002027807 */ /* 0x000fe20004800000 */
[----:B------:R-:W-:-:S04]  /*1450*/  IMAD R0, R165, 0x8, R0 ;  /* 0x00000008a5007824 */ /* 0x000fc800078e0200 */
[----:B------:R-:W-:Y:S01]  /*1460*/  IMAD.U32 R13, R0, 0x20, R6 ;  /* 0x00000020000d7824 */ /* 0x000fe200078e0006 */
[----:B--2---:R1:W2:Y:S02]  /*1470*/  @P2 R2UR UR17, R8 ;  /* 0x00000000081123c2 */ /* 0x0042a400000e0000 */
[----:B--2---:R-:W-:Y:S01]  /*1480*/  @!UP0 UMOV UR17, UR13 ;  /* 0x0000000d00118c82 */ /* 0x004fe20008000000 */
[----:B------:R-:W-:Y:S01]  /*1490*/  ISETP.GE.AND P2, PT, R41, c[0x0][0x198], PT ;  /* 0x0000660029007a0c */ /* 0x000fe20003f46270 */
[----:B------:R-:W-:Y:S07]  /*14a0*/  @P0 BRA `(.L_x_708) ;  /* 0x000000e000000947 */ /* 0x000fee0003800000 */
[----:B---34-:R-:W-:Y:S01]  /*14b0*/  SHF.R.S32.HI R3, RZ, 0x1f, R16 ;  /* 0x0000001fff037819 */ /* 0x018fe20000011410 */
[----:B-1----:R-:W-:Y:S01]  /*14c0*/  IMAD.WIDE R8, R100, 0x2, R4 ;  /* 0x0000000264087825 */ /* 0x002fe200078e0204 */
        /* <DEDUP_REMOVED lines=12> */
.L_x_708:
[----:B---34-:R-:W-:Y:S05]  /*1590*/  BSYNC B0 ;  /* 0x0000000000007941 */ /* 0x018fea0003800000 */
.L_x_707:
[----:B-1----:R-:W-:Y:S01]  /*15a0*/  IADD3 R0, R11, 0x20, RZ ;  /* 0x000000200b007810 */ /* 0x002fe20007ffe0ff */
[----:B------:R1:W2:Y:S01]  /*15b0*/  SHFL.IDX PT, R5, R12, 0x1, 0x1c1f ;  /* 0x003c1f000c057f89 */ /* 0x0002a200000e0000 */
[----:B------:R-:W-:Y:S02]  /*15c0*/  BSSY B0, `(.L_x_709) ;  /* 0x0000012000007945 */ /* 0x000fe40003800000 */
[----:B------:R-:W-:Y:S01]  /*15d0*/  ISETP.GE.AND P0, PT, R0, UR4, PT ;  /* 0x0000000400007c0c */ /* 0x000fe2000bf06270 */
        /* <DEDUP_REMOVED lines=16> */
.L_x_710:
[----:B------:R-:W-:Y:S05]  /*16e0*/  BSYNC B0 ;  /* 0x0000000000007941 */ /* 0x000fea0003800000 */
.L_x_709:
[----:B--2---:R-:W-:Y:S01]  /*16f0*/  IADD3 R0, R11, 0x40, RZ ;  /* 0x000000400b007810 */ /* 0x004fe20007ffe0ff */
[----:B------:R2:W4:Y:S01]  /*1700*/  SHFL.IDX PT, R5, R12, 0x2, 0x1c1f ;  /* 0x005c1f000c057f89 */ /* 0x00052200000e0000 */
[----:B------:R-:W-:Y:S02]  /*1710*/  BSSY B0, `(.L_x_711) ;  /* 0x0000012000007945 */ /* 0x000fe40003800000 */
[----:B------:R-:W-:Y:S01]  /*1720*/  ISETP.GE.AND P0, PT, R0, UR4, PT ;  /* 0x0000000400007c0c */ /* 0x000fe2000bf06270 */
        /* <DEDUP_REMOVED lines=16> */
.L_x_712:
[----:B------:R-:W-:Y:S05]  /*1830*/  BSYNC B0 ;  /* 0x0000000000007941 */ /* 0x000fea0003800000 */
.L_x_711:
[----:B------:R-:W-:Y:S01]  /*1840*/  IMAD.MOV.U32 R3, RZ, RZ, c[0x0][0x2b8] ;  /* 0x0000ae00ff037624 */ /* 0x000fe200078e00ff */
[----:B---3--:R-:W-:Y:S01]  /*1850*/  SHFL.IDX PT, R4, R14, 0x3, 0x1c1f ;  /* 0x007c1f000e047f89 */ /* 0x008fe200000e0000 */
[----:B------:R-:W-:Y:S01]  /*1860*/  IMAD.U32 R0, RZ, RZ, UR6 ;  /* 0x00000006ff007e24 */ /* 0x000fe2000f8e00ff */
[----:B------:R-:W-:Y:S01]  /*1870*/  SHF.R.S32.HI R6, RZ, 0x1f, R16 ;  /* 0x0000001fff067819 */ /* 0x000fe20000011410 */
[----:B------:R-:W-:Y:S01]  /*1880*/  IMAD.SHL.U32 R167, R13, 0x2, RZ ;  /* 0x000000020da77824 */ /* 0x000fe200078e00ff */
[----:B------:R-:W-:Y:S01]  /*1890*/  ISETP.NE.AND P3, PT, R3, 0x1, PT ;  /* 0x000000010300780c */ /* 0x000fe20003f65270 */
[----:B------:R-:W-:Y:S01]  /*18a0*/  IMAD R0, R0, 0x40, R173 ;  /* 0x0000004000007824 */ /* 0x000fe200078e02ad */
[----:B----4-:R-:W3:Y:S01]  /*18b0*/  SHFL.IDX PT, R5, R12, 0x3, 0x1c1f ;  /* 0x007c1f000c057f89 */ /* 0x010ee200000e0000 */
[----:B------:R-:W-:Y:S01]  /*18c0*/  IADD3 R3, R11, 0x60, RZ ;  /* 0x000000600b037810 */ /* 0x000fe20007ffe0ff */
[----:B------:R-:W-:Y:S01]  /*18d0*/  USHF.R.S32.HI UR16, URZ, 0x1f, UR17 ;  /* 0x0000001f3f107899 */ /* 0x000fe20008011411 */
[----:B------:R-:W-:Y:S01]  /*18e0*/  IMAD.MOV.U32 R237, RZ, RZ, RZ ;  /* 0x000000ffffed7224 */ /* 0x000fe200078e00ff */
[----:B------:R-:W-:Y:S01]  /*18f0*/  IADD3 R0, R0, -0x40, RZ ;  /* 0xffffffc000007810 */ /* 0x000fe20007ffe0ff */
[----:B------:R-:W-:Y:S01]  /*1900*/  STL [R1+0x18], R167 ;  /* 0x000018a701007387 */ /* 0x000fe20000100800 */
[----:B------:R-:W-:Y:S01]  /*1910*/  ISETP.GE.AND P1, PT, R3, UR4, PT ;  /* 0x0000000403007c0c */ /* 0x000fe2000bf26270 */
[----:B------:R-:W-:Y:S01]  /*1920*/  ULDC.64 UR4, c[0x0][0x2b0] ;  /* 0x0000ac0000047ab9 */ /* 0x000fe20000000a00 */
[C---:B------:R-:W-:Y:S01]  /*1930*/  IADD3 R11, R0.reuse, UR11, RZ ;  /* 0x0000000b000b7c10 */ /* 0x040fe2000fffe0ff */
[----:B------:R-:W-:Y:S01]  /*1940*/  UIMAD UR16, UR16, UR4, URZ ;  /* 0x00000004101072a4 */ /* 0x000fe2000f8e023f */
[----:B------:R-:W-:Y:S01]  /*1950*/  ISETP.GE.AND P6, PT, R0, UR7, PT ;  /* 0x0000000700007c0c */ /* 0x000fe2000bfc6270 */
[----:B------:R-:W-:Y:S01]  /*1960*/  UIMAD.WIDE.U32 UR18, UR17, UR4, URZ ;  /* 0x00000004111272a5 */ /* 0x000fe2000f8e003f */
[----:B------:R-:W-:Y:S01]  /*1970*/  SHF.R.S32.HI R3, RZ, 0x1f, R41 ;  /* 0x0000001fff037819 */ /* 0x000fe20000011429 */
[----:B------:R-:W-:Y:S01]  /*1980*/  @P3 IMAD.HI.U32 R0, R11, c[0x0][0x2bc], RZ ;  /* 0x0000af000b003a27 */ /* 0x000fe200078e00ff */
[----:B------:R-:W-:Y:S01]  /*1990*/  ISETP.GT.OR P6, PT, R173, 0x3f, P6 ;  /* 0x0000003fad00780c */ /* 0x000fe200037c4670 */
[----:B------:R-:W-:Y:S01]  /*19a0*/  UIMAD UR16, UR17, UR5, UR16 ;  /* 0x00000005111072a4 */ /* 0x000fe2000f8e0210 */
[----:B------:R-:W-:Y:S01]  /*19b0*/  LEA.HI R3, R3, R41, RZ, 0x3 ;  /* 0x0000002903037211 */ /* 0x000fe200078f18ff */
[----:B------:R-:W-:Y:S01]  /*19c0*/  IMAD.MOV.U32 R10, RZ, RZ, R11 ;  /* 0x000000ffff0a7224 */ /* 0x000fe200078e000b */
[----:B------:R-:W-:Y:S01]  /*19d0*/  @P3 SHF.R.U32.HI R10, RZ, c[0x0][0x2c0], R0 ;  /* 0x0000b000ff0a3a19 */ /* 0x000fe20000011600 */
[----:B------:R-:W-:Y:S01]  /*19e0*/  UIADD3 UR16, UR19, UR16, URZ ;  /* 0x0000001013107290 */ /* 0x000fe2000fffe03f */
[----:B------:R-:W-:Y:S01]  /*19f0*/  LEA.HI R0, R6, R16, RZ, 0x3 ;  /* 0x0000001006007211 */ /* 0x000fe200078f18ff */
[----:B------:R-:W-:Y:S01]  /*1a00*/  ULDC.64 UR4, c[0x0][0x1e8] ;  /* 0x00007a0000047ab9 */ /* 0x000fe20000000a00 */
[----:B------:R-:W-:-:S02]  /*1a10*/  LOP3.LUT R170, R3, 0xfffffff8, RZ, 0xc0, !PT ;  /* 0xfffffff803aa7812 */ /* 0x000fc400078ec0ff */
[----:B------:R-:W-:Y:S01]  /*1a20*/  LOP3.LUT R171, R0, 0xfffffff8, RZ, 0xc0, !PT ;  /* 0xfffffff800ab7812 */ /* 0x000fe200078ec0ff */
[--C-:B---3--:R-:W-:Y:S02]  /*1a30*/  @!P1 IMAD.WIDE R6, R100, 0x2, R4.reuse ;  /* 0x0000000264069825 */ /* 0x108fe400078e0204 */
[C---:B------:R-:W-:Y:S02]  /*1a40*/  @!P6 IADD3 R0, P0, R10.reuse, UR18, RZ ;  /* 0x000000120a00ec10 */ /* 0x040fe4000ff1e0ff */
[--C-:B------:R-:W-:Y:S01]  /*1a50*/  @!P1 IMAD.WIDE R8, R171, 0x2, R4.reuse ;  /* 0x00000002ab089825 */ /* 0x100fe200078e0204 */
[----:B------:R-:W-:Y:S01]  /*1a60*/  @!PT LDS RZ, [RZ] ;  /* 0x00000000fffff984 */ /* 0x000fe20000000800 */
[----:B------:R3:W-:Y:S01]  /*1a70*/  @!P1 LDGSTS.E.BYPASS.LTC128B.128 [R167+0x7900], [R6.64], !P5 ;  /* 0x0790000006a79fae */ /* 0x0007e2000e901d4e */
[----:B------:R-:W-:Y:S02]  /*1a80*/  @!P6 LEA.HI.X.SX32 R3, R10, UR16, 0x1, P0 ;  /* 0x000000100a03ec11 */ /* 0x000fe400080f0eff */
[----:B------:R-:W-:Y:S01]  /*1a90*/  @!P1 IMAD.WIDE R4, R170, 0x2, R4 ;  /* 0x00000002aa049825 */ /* 0x000fe200078e0204 */
[----:B------:R4:W-:Y:S04]  /*1aa0*/  @!P1 LDGSTS.E.BYPASS.LTC128B.128 [R167+0x9900], [R8.64], !P4 ;  /* 0x0990000008a79fae */ /* 0x0009e8000e101d4e */
[----:B------:R5:W-:Y:S04]  /*1ab0*/  @!P1 LDGSTS.E.BYPASS.LTC128B.128 [R167+0xb900], [R4.64], !P2 ;  /* 0x0b90000004a79fae */ /* 0x000be8000d101d4e */
[----:B------:R-:W0:Y:S01]  /*1ac0*/  LDGDEPBAR ;  /* 0x00000000000079af */ /* 0x000e220000000000 */
[----:B-12---:R-:W-:Y:S01]  /*1ad0*/  SHF.R.S32.HI R12, RZ, 0x4, R20 ;  /* 0x00000004ff0c7819 */ /* 0x006fe20000011414 */
[----:B------:R-:W-:-:S02]  /*1ae0*/  UIMAD UR17, UR8, UR4, URZ ;  /* 0x00000004081172a4 */ /* 0x000fc4000f8e023f */
[----:B------:R-:W-:Y:S01]  /*1af0*/  UIMAD.WIDE.U32 UR20, UR9, UR4, URZ ;  /* 0x00000004091472a5 */ /* 0x000fe2000f8e003f */
[----:B------:R-:W-:Y:S01]  /*1b00*/  STL [R1+0x54], R171 ;  /* 0x000054ab01007387 */ /* 0x000fe20000100800 */
[----:B---3--:R-:W-:-:S03]  /*1b10*/  @!P6 LEA R6, P0, R0, c[0x0][0x2a0], 0x2 ;  /* 0x0000a8000006ea11 */ /* 0x008fc600078010ff */
[----:B------:R-:W-:Y:S01]  /*1b20*/  BAR.SYNC.DEFER_BLOCKING 0x0 ;  /* 0x0000000000007b1d */ /* 0x000fe20000010000 */
[----:B------:R-:W-:Y:S01]  /*1b30*/  @!P6 LEA.HI.X R7, R0, c[0x0][0x2a4], R3, 0x2, P0 ;  /* 0x0000a9000007ea11 */ /* 0x000fe200000f1403 */
[----:B-----5:R-:W-:Y:S01]  /*1b40*/  IMAD.MOV R5, RZ, RZ, -R10 ;  /* 0x000000ffff057224 */ /* 0x020fe200078e0a0a */
[----:B----4-:R-:W-:Y:S01]  /*1b50*/  LEA.HI R8, R20, R12, RZ, 0x1 ;  /* 0x0000000c14087211 */ /* 0x010fe200078f08ff */
[----:B------:R-:W-:Y:S01]  /*1b60*/  UIMAD UR17, UR9, UR5, UR17 ;  /* 0x00000005091172a4 */ /* 0x000fe2000f8e0211 */
[----:B------:R-:W-:Y:S01]  /*1b70*/  ISETP.GE.AND P5, PT, R16, c[0x0][0x1d4], PT ;  /* 0x0000750010007a0c */ /* 0x000fe20003fa6270 */
[----:B------:R-:W-:Y:S01]  /*1b80*/  IMAD R245, R5, c[0x0][0x2b8], R11 ;  /* 0x0000ae0005f57a24 */ /* 0x000fe200078e020b */
[----:B------:R-:W-:Y:S01]  /*1b90*/  LOP3.LUT R8, R8, 0xfffffffe, RZ, 0xc0, !PT ;  /* 0xfffffffe08087812 */ /* 0x000fe200078ec0ff */
[----:B------:R-:W-:Y:S01]  /*1ba0*/  ULDC.64 UR4, c[0x0][0x210] ;  /* 0x0000840000047ab9 */ /* 0x000fe20000000a00 */
[----:B------:R-:W-:Y:S01]  /*1bb0*/  ISETP.GE.AND P4, PT, R41, c[0x0][0x1d4], PT ;  /* 0x0000750029007a0c */ /* 0x000fe20003f86270 */
[----:B------:R-:W-:Y:S01]  /*1bc0*/  STL [R1+0x58], R170 ;  /* 0x000058aa01007387 */ /* 0x000fe20000100800 */
[----:B------:R-:W-:Y:S01]  /*1bd0*/  SHF.R.S32.HI R9, RZ, 0x1f, R245 ;  /* 0x0000001fff097819 */ /* 0x000fe200000114f5 */
[----:B------:R-:W-:-:S04]  /*1be0*/  IMAD.IADD R12, R12, 0x1, -R8 ;  /* 0x000000010c0c7824 */ /* 0x000fc800078e0a08 */
[----:B------:R-:W-:Y:S01]  /*1bf0*/  IMAD R8, R9, c[0x0][0x208], RZ ;  /* 0x0000820009087a24 */ /* 0x000fe200078e02ff */
[----:B------:R-:W-:Y:S01]  /*1c00*/  UIMAD.WIDE.U32 UR22, UR9, UR4, URZ ;  /* 0x00000004091672a5 */ /* 0x000fe2000f8e003f */
[----:B------:R1:W2:Y:S01]  /*1c10*/  @!P6 LDG.E R237, [R6.64] ;  /* 0x0000000e06ede981 */ /* 0x0002a2000c1e1900 */
[----:B------:R-:W-:Y:S01]  /*1c20*/  LOP3.LUT R0, R21, 0xfffffff8, RZ, 0xc0, !PT ;  /* 0xfffffff815007812 */ /* 0x000fe200078ec0ff */
[----:B------:R-:W-:Y:S01]  /*1c30*/  IMAD R8, R245, c[0x0][0x20c], R8 ;  /* 0x00008300f5087a24 */ /* 0x000fe200078e0208 */
[----:B------:R-:W-:Y:S01]  /*1c40*/  UIMAD UR4, UR8, UR4, URZ ;  /* 0x00000004080472a4 */ /* 0x000fe2000f8e023f */
[----:B------:R-:W-:Y:S01]  /*1c50*/  ISETP.GE.AND P6, PT, R100, c[0x0][0x1d4], PT ;  /* 0x0000750064007a0c */ /* 0x000fe20003fc6270 */
[----:B------:R-:W-:Y:S01]  /*1c60*/  UIADD3 UR8, UR21, UR17, URZ ;  /* 0x0000001115087290 */ /* 0x000fe2000fffe03f */
[----:B------:R-:W-:Y:S01]  /*1c70*/  IMAD.IADD R4, R169, 0x1, -R0 ;  /* 0x00000001a9047824 */ /* 0x000fe200078e0a00 */
[----:B------:R-:W-:Y:S01]  /*1c80*/  UIMAD UR4, UR9, UR5, UR4 ;  /* 0x00000005090472a4 */ /* 0x000fe2000f8e0204 */
[----:B------:R-:W-:Y:S01]  /*1c90*/  SHF.R.S32.HI R172, RZ, 0x1f, R100 ;  /* 0x0000001fffac7819 */ /* 0x000fe20000011464 */
[----:B------:R-:W-:Y:S01]  /*1ca0*/  UISETP.GE.AND UP0, UPT, UR6, 0x2, UPT ;  /* 0x000000020600788c */ /* 0x000fe2000bf06270 */
[----:B------:R-:W-:Y:S01]  /*1cb0*/  SEL R168, RZ, 0x10, P4 ;  /* 0x00000010ffa87807 */ /* 0x000fe20002000000 */
[----:B------:R-:W-:Y:S01]  /*1cc0*/  UIADD3 UR17, UR23, UR4, URZ ;  /* 0x0000000417117290 */ /* 0x000fe2000fffe03f */
[----:B------:R-:W-:Y:S01]  /*1cd0*/  LEA.HI R3, R4, R4, RZ, 0x1 ;  /* 0x0000000404037211 */ /* 0x000fe200078f08ff */
[----:B------:R-:W-:-:S04]  /*1ce0*/  ULEA UR4, UR6, 0xffffffc0, 0x6 ;  /* 0xffffffc006047891 */ /* 0x000fc8000f8e303f */
[----:B------:R-:W-:-:S06]  /*1cf0*/  UIADD3 UR4, UR7, -UR4, URZ ;  /* 0x8000000407047290 */ /* 0x000fcc000fffe03f */
[----:B------:R-:W-:Y:S02]  /*1d00*/  IADD3 R40, -R40, UR4, RZ ;  /* 0x0000000428287c10 */ /* 0x000fe4000fffe1ff */
[----:B-1----:R-:W-:Y:S01]  /*1d10*/  SHF.R.S32.HI R6, RZ, 0x1, R3 ;  /* 0x00000001ff067819 */ /* 0x002fe20000011403 */
[----:B------:R-:W-:Y:S01]  /*1d20*/  IMAD.SHL.U32 R7, R19, 0x8, RZ ;  /* 0x0000000813077824 */ /* 0x000fe200078e00ff */
[----:B------:R-:W-:Y:S02]  /*1d30*/  LOP3.LUT R3, R3, 0x3fffffe, RZ, 0xc0, !PT ;  /* 0x03fffffe03037812 */ /* 0x000fe400078ec0ff */
[C---:B------:R-:W-:Y:S01]  /*1d40*/  LOP3.LUT P2, RZ, R6.reuse, 0x2, RZ, 0xc0, !PT ;  /* 0x0000000206ff7812 */ /* 0x040fe2000784c0ff */
[----:B------:R-:W-:-:S05]  /*1d50*/  IMAD.SHL.U32 R0, R6, 0x40, RZ ;  /* 0x0000004006007824 */ /* 0x000fca00078e00ff */
[----:B------:R-:W-:-:S04]  /*1d60*/  LOP3.LUT R0, R0, 0xc0, RZ, 0xc0, !PT ;  /* 0x000000c000007812 */ /* 0x000fc800078ec0ff */
[----:B------:R-:W-:Y:S02]  /*1d70*/  LOP3.LUT R7, R0, 0x8, R7, 0xf8, !PT ;  /* 0x0000000800077812 */ /* 0x000fe400078ef807 */
[----:B------:R-:W-:Y:S01]  /*1d80*/  SHF.R.U32.HI R5, RZ, 0x3, R0 ;  /* 0x00000003ff057819 */ /* 0x000fe20000011600 */
[----:B------:R-:W-:Y:S02]  /*1d90*/  IMAD.IADD R0, R4, 0x1, -R3 ;  /* 0x0000000104007824 */ /* 0x000fe400078e0a03 */
[----:B------:R-:W-:Y:S01]  /*1da0*/  IMAD R3, R9, c[0x0][0x1e0], RZ ;  /* 0x0000780009037a24 */ /* 0x000fe200078e02ff */
[----:B------:R-:W-:Y:S01]  /*1db0*/  LOP3.LUT R5, R7, R5, RZ, 0x3c, !PT ;  /* 0x0000000507057212 */ /* 0x000fe200078e3cff */
[----:B------:R-:W-:-:S04]  /*1dc0*/  IMAD.WIDE.U32 R6, R245, c[0x0][0x1e0], RZ ;  /* 0x00007800f5067a25 */ /* 0x000fc800078e00ff */
[----:B------:R-:W-:Y:S02]  /*1dd0*/  IMAD R3, R245, c[0x0][0x1e4], R3 ;  /* 0x00007900f5037a24 */ /* 0x000fe400078e0203 */
[----:B------:R-:W-:Y:S02]  /*1de0*/  IMAD R0, R12, 0x8, R0 ;  /* 0x000000080c007824 */ /* 0x000fe400078e0200 */
[----:B------:R-:W-:Y:S02]  /*1df0*/  IMAD.IADD R7, R7, 0x1, R3 ;  /* 0x0000000107077824 */ /* 0x000fe400078e0203 */
[----:B------:R-:W-:Y:S02]  /*1e00*/  IMAD.U32 R0, R0, 0x20, R5 ;  /* 0x0000002000007824 */ /* 0x000fe400078e0005 */
[----:B------:R-:W-:-:S04]  /*1e10*/  IMAD.WIDE.U32 R4, R245, c[0x0][0x208], RZ ;  /* 0x00008200f5047a25 */ /* 0x000fc800078e00ff */
[----:B------:R-:W-:Y:S02]  /*1e20*/  IMAD.IADD R5, R5, 0x1, R8 ;  /* 0x0000000105057824 */ /* 0x000fe400078e0208 */
[----:B------:R-:W-:-:S05]  /*1e30*/  IMAD.SHL.U32 R220, R0, 0x2, RZ ;  /* 0x0000000200dc7824 */ /* 0x000fca00078e00ff */
[C---:B------:R-:W-:Y:S02]  /*1e40*/  IADD3 R0, R220.reuse, 0x3100, RZ ;  /* 0x00003100dc007810 */ /* 0x040fe40007ffe0ff */
[----:B------:R-:W-:Y:S02]  /*1e50*/  IADD3 R225, R220, 0x3120, RZ ;  /* 0x00003120dce17810 */ /* 0x000fe40007ffe0ff */
[----:B------:R-:W-:Y:S01]  /*1e60*/  @P2 IADD3 R225, R0, -0x20, RZ ;  /* 0xffffffe000e12810 */ /* 0x000fe20007ffe0ff */
[----:B------:R-:W-:-:S03]  /*1e70*/  IMAD.SHL.U32 R0, R18, 0x40, RZ ;  /* 0x0000004012007824 */ /* 0x000fc600078e00ff */
[C---:B------:R-:W-:Y:S02]  /*1e80*/  IADD3 R236, R225.reuse, 0x400, RZ ;  /* 0x00000400e1ec7810 */ /* 0x040fe40007ffe0ff */
[----:B------:R-:W-:Y:S02]  /*1e90*/  LOP3.LUT R0, R0, 0xc0, RZ, 0xc0, !PT ;  /* 0x000000c000007812 */ /* 0x000fe400078ec0ff */
[C---:B------:R-:W-:Y:S02]  /*1ea0*/  IADD3 R235, R225.reuse, 0x800, RZ ;  /* 0x00000800e1eb7810 */ /* 0x040fe40007ffe0ff */
[C---:B------:R-:W-:Y:S02]  /*1eb0*/  IADD3 R234, R225.reuse, 0xc00, RZ ;  /* 0x00000c00e1ea7810 */ /* 0x040fe40007ffe0ff */
[C---:B------:R-:W-:Y:S02]  /*1ec0*/  IADD3 R233, R225.reuse, 0x1000, RZ ;  /* 0x00001000e1e97810 */ /* 0x040fe40007ffe0ff */
[----:B------:R-:W-:-:S02]  /*1ed0*/  IADD3 R232, R225, 0x1400, RZ ;  /* 0x00001400e1e87810 */ /* 0x000fc40007ffe0ff */
[C---:B------:R-:W-:Y:S02]  /*1ee0*/  IADD3 R231, R225.reuse, 0x1800, RZ ;  /* 0x00001800e1e77810 */ /* 0x040fe40007ffe0ff */
[C---:B------:R-:W-:Y:S02]  /*1ef0*/  IADD3 R230, R225.reuse, 0x1c00, RZ ;  /* 0x00001c00e1e67810 */ /* 0x040fe40007ffe0ff */
[C---:B------:R-:W-:Y:S02]  /*1f00*/  IADD3 R229, R225.reuse, 0x2000, RZ ;  /* 0x00002000e1e57810 */ /* 0x040fe40007ffe0ff */
[C---:B------:R-:W-:Y:S02]  /*1f10*/  IADD3 R228, R225.reuse, 0x2400, RZ ;  /* 0x00002400e1e47810 */ /* 0x040fe40007ffe0ff */
[C---:B------:R-:W-:Y:S02]  /*1f20*/  IADD3 R227, R225.reuse, 0x2800, RZ ;  /* 0x00002800e1e37810 */ /* 0x040fe40007ffe0ff */
[----:B------:R-:W-:-:S02]  /*1f30*/  IADD3 R226, R225, 0x2c00, RZ ;  /* 0x00002c00e1e27810 */ /* 0x000fc40007ffe0ff */
[----:B--2---:R-:W-:Y:S01]  /*1f40*/  SHF.R.S32.HI R3, RZ, 0x1f, R237 ;  /* 0x0000001fff037819 */ /* 0x004fe200000114ed */
[----:B------:R-:W-:-:S04]  /*1f50*/  IMAD.WIDE.U32 R6, R237, c[0x0][0x1f0], R6 ;  /* 0x00007c00ed067a25 */ /* 0x000fc800078e0006 */
[C---:B------:R-:W-:Y:S01]  /*1f60*/  IMAD R9, R3.reuse, c[0x0][0x1f0], RZ ;  /* 0x00007c0003097a24 */ /* 0x040fe200078e02ff */
[----:B------:R-:W-:Y:S01]  /*1f70*/  IADD3 R8, P0, R6, UR20, RZ ;  /* 0x0000001406087c10 */ /* 0x000fe2000ff1e0ff */
[----:B------:R-:W-:Y:S02]  /*1f80*/  IMAD R3, R3, c[0x0][0x218], RZ ;  /* 0x0000860003037a24 */ /* 0x000fe400078e02ff */
[C---:B------:R-:W-:Y:S02]  /*1f90*/  IMAD R9, R237.reuse, c[0x0][0x1f4], R9 ;  /* 0x00007d00ed097a24 */ /* 0x040fe400078e0209 */
[----:B------:R-:W-:-:S03]  /*1fa0*/  IMAD.WIDE.U32 R4, R237, c[0x0][0x218], R4 ;  /* 0x00008600ed047a25 */ /* 0x000fc600078e0004 */
[----:B------:R-:W-:Y:S01]  /*1fb0*/  IADD3.X R6, R7, UR8, R9, P0, !PT ;  /* 0x0000000807067c10 */ /* 0x000fe200087fe409 */
[----:B------:R-:W-:Y:S01]  /*1fc0*/  IMAD R3, R237, c[0x0][0x21c], R3 ;  /* 0x00008700ed037a24 */ /* 0x000fe200078e0203 */
[----:B------:R-:W-:Y:S02]  /*1fd0*/  LEA R9, P1, R8, c[0x0][0x1c8], 0x1 ;  /* 0x0000720008097a11 */ /* 0x000fe400078208ff */
[----:B------:R-:W-:Y:S02]  /*1fe0*/  IADD3 R7, P0, R4, UR22, RZ ;  /* 0x0000001604077c10 */ /* 0x000fe4000ff1e0ff */
[----:B------:R-:W-:Y:S01]  /*1ff0*/  LEA.HI.X R8, R8, c[0x0][0x1cc], R6, 0x1, P1 ;  /* 0x0000730008087a11 */ /* 0x000fe200008f0c06 */
[----:B------:R-:W-:Y:S01]  /*2000*/  SHFL.IDX PT, R4, R9, RZ, 0x1c1f ;  /* 0x001c1fff09047589 */ /* 0x000fe200000e0000 */
[----:B------:R-:W-:Y:S02]  /*2010*/  IADD3.X R3, R5, UR17, R3, P0, !PT ;  /* 0x0000001105037c10 */ /* 0x000fe400087fe403 */
[----:B------:R-:W-:Y:S01]  /*2020*/  LEA R11, P0, R7, c[0x0][0x1f8], 0x1 ;  /* 0x00007e00070b7a11 */ /* 0x000fe200078008ff */
[----:B------:R-:W1:Y:S01]  /*2030*/  SHFL.IDX PT, R5, R8, RZ, 0x1c1f ;  /* 0x001c1fff08057589 */ /* 0x000e6200000e0000 */
[----:B------:R-:W-:-:S02]  /*2040*/  ISETP.GE.AND P1, PT, R40, 0x1, PT ;  /* 0x000000012800780c */ /* 0x000fc40003f26270 */
[----:B------:R-:W-:Y:S01]  /*2050*/  LEA.HI.X R10, R7, c[0x0][0x1fc], R3, 0x1, P0 ;  /* 0x00007f00070a7a11 */ /* 0x000fe200000f0c03 */
[----:B------:R-:W-:Y:S01]  /*2060*/  SHFL.IDX PT, R6, R9, 0x1, 0x1c1f ;  /* 0x003c1f0009067f89 */ /* 0x000fe200000e0000 */
[----:B------:R-:W-:Y:S01]  /*2070*/  ISETP.GT.AND P0, PT, R40, 0x20, PT ;  /* 0x000000202800780c */ /* 0x000fe20003f04270 */
[----:B------:R-:W-:Y:S02]  /*2080*/  IMAD.SHL.U32 R3, R12, 0x8, RZ ;  /* 0x000000080c037824 */ /* 0x000fe400078e00ff */
[----:B------:R2:W3:Y:S03]  /*2090*/  SHFL.IDX PT, R7, R8, 0x1, 0x1c1f ;  /* 0x003c1f0008077f89 */ /* 0x0004e600000e0000 */
[----:B------:R-:W-:Y:S01]  /*20a0*/  LOP3.LUT R3, R0, 0x8, R3, 0xf8, !PT ;  /* 0x0000000800037812 */ /* 0x000fe200078ef803 */
[----:B------:R-:W4:Y:S01]  /*20b0*/  SHFL.IDX PT, R14, R11, RZ, 0x1c1f ;  /* 0x001c1fff0b0e7589 */ /* 0x000f2200000e0000 */
[----:B------:R-:W-:-:S03]  /*20c0*/  SHF.R.U32.HI R0, RZ, 0x3, R0 ;  /* 0x00000003ff007819 */ /* 0x000fc60000011600 */
[----:B------:R-:W-:Y:S01]  /*20d0*/  SHFL.IDX PT, R13, R11, 0x1, 0x1c1f ;  /* 0x003c1f000b0d7f89 */ /* 0x000fe200000e0000 */
[----:B------:R-:W-:-:S03]  /*20e0*/  LOP3.LUT R103, R3, R0, RZ, 0x3c, !PT ;  /* 0x0000000003677212 */ /* 0x000fc600078e3cff */
[----:B------:R-:W5:Y:S04]  /*20f0*/  SHFL.IDX PT, R12, R10, RZ, 0x1c1f ;  /* 0x001c1fff0a0c7589 */ /* 0x000f6800000e0000 */
[----:B------:R3:W4:Y:S01]  /*2100*/  SHFL.IDX PT, R3, R10, 0x1, 0x1c1f ;  /* 0x003c1f000a037f89 */ /* 0x00072200000e0000 */
[----:B--2---:R-:W-:Y:S02]  /*2110*/  LOP3.LUT R8, R15, 0x7fffffe, RZ, 0xc0, !PT ;  /* 0x07fffffe0f087812 */ /* 0x004fe400078ec0ff */
[----:B------:R-:W-:-:S03]  /*2120*/  SHF.R.S32.HI R15, RZ, 0x1f, R17 ;  /* 0x0000001fff0f7819 */ /* 0x000fc60000011411 */
[----:B------:R-:W-:Y:S01]  /*2130*/  IMAD.IADD R164, R17, 0x1, -R8 ;  /* 0x0000000111a47824 */ /* 0x000fe200078e0a08 */
[----:B------:R-:W-:Y:S01]  /*2140*/  LEA.HI R15, R15, R17, RZ, 0x3 ;  /* 0x000000110f0f7211 */ /* 0x000fe200078f18ff */
[----:B-1----:R-:W-:-:S04]  /*2150*/  @P1 IMAD.WIDE R8, R100, 0x2, R4 ;  /* 0x0000000264081825 */ /* 0x002fc800078e0204 */
[----:B------:R-:W-:Y:S01]  /*2160*/  IMAD.SHL.U32 R0, R15, 0x20, RZ ;  /* 0x000000200f007824 */ /* 0x000fe200078e00ff */
[----:B------:R1:W-:Y:S01]  /*2170*/  @P1 LDGSTS.E.BYPASS.LTC128B.128 [R167+0x3100], [R8.64], !P6 ;  /* 0x0310000008a71fae */ /* 0x0003e2000f101d4e */
[----:B---3--:R-:W-:-:S03]  /*2180*/  @P0 IMAD.WIDE R10, R100, 0x2, R6 ;  /* 0x00000002640a0825 */ /* 0x008fc600078e0206 */
[----:B------:R-:W-:-:S05]  /*2190*/  LOP3.LUT R102, R0, 0xffffff00, RZ, 0xc0, !PT ;  /* 0xffffff0000667812 */ /* 0x000fca00078ec0ff */
[----:B------:R-:W-:-:S04]  /*21a0*/  IMAD R0, R165, 0x200, R102 ;  /* 0x00000200a5007824 */ /* 0x000fc800078e0266 */
[----:B------:R-:W-:-:S04]  /*21b0*/  IMAD R0, R164, 0x20, R0 ;  /* 0x00000020a4007824 */ /* 0x000fc800078e0200 */
[----:B------:R-:W-:-:S04]  /*21c0*/  IMAD.IADD R0, R103, 0x1, R0 ;  /* 0x0000000167007824 */ /* 0x000fc800078e0200 */
[----:B------:R-:W-:Y:S02]  /*21d0*/  IMAD.SHL.U32 R223, R0, 0x2, RZ ;  /* 0x0000000200df7824 */ /* 0x000fe400078e00ff */
[----:B------:R-:W-:Y:S02]  /*21e0*/  IMAD R0, R164, 0x20, R102 ;  /* 0x00000020a4007824 */ /* 0x000fe400078e0266 */
[----:B------:R-:W-:Y:S02]  /*21f0*/  IMAD R224, R2, 0x2, R223 ;  /* 0x0000000202e07824 */ /* 0x000fe400078e02df */
[----:B-1----:R-:W-:-:S04]  /*2200*/  @P1 IMAD.WIDE R8, R171, 0x2, R4 ;  /* 0x00000002ab081825 */ /* 0x002fc800078e0204 */
[----:B------:R-:W-:Y:S01]  /*2210*/  @P1 IMAD.WIDE R4, R170, 0x2, R4 ;  /* 0x00000002aa041825 */ /* 0x000fe200078e0204 */
[----:B------:R1:W-:Y:S03]  /*2220*/  @P1 LDGSTS.E.BYPASS.LTC128B.128 [R167+0x4100], [R8.64], !P5 ;  /* 0x0410000008a71fae */ /* 0x0003e6000e901d4e */
[----:B------:R-:W-:Y:S01]  /*2230*/  IMAD.IADD R0, R103, 0x1, R0 ;  /* 0x0000000167007824 */ /* 0x000fe200078e0200 */
[----:B------:R2:W-:Y:S04]  /*2240*/  @P1 LDGSTS.E.BYPASS.LTC128B.128 [R167+0x5100], [R4.64], !P4 ;  /* 0x0510000004a71fae */ /* 0x0005e8000e101d4e */
[----:B------:R3:W-:Y:S01]  /*2250*/  @P0 LDGSTS.E.BYPASS.LTC128B.128 [R167+0x3900], [R10.64], !P6 ;  /* 0x039000000aa70fae */ /* 0x0007e2000f101d4e */
[----:B-1----:R-:W-:-:S04]  /*2260*/  @P0 IMAD.WIDE R8, R171, 0x2, R6 ;  /* 0x00000002ab080825 */ /* 0x002fc800078e0206 */
[----:B------:R-:W-:Y:S01]  /*2270*/  @P0 IMAD.WIDE R6, R170, 0x2, R6 ;  /* 0x00000002aa060825 */ /* 0x000fe200078e0206 */
[----:B------:R1:W-:Y:S03]  /*2280*/  @P0 LDGSTS.E.BYPASS.LTC128B.128 [R167+0x4900], [R8.64], !P5 ;  /* 0x0490000008a70fae */ /* 0x0003e6000e901d4e */
[----:B--2---:R-:W-:Y:S01]  /*2290*/  IMAD.WIDE R4, R171, 0x2, RZ ;  /* 0x00000002ab047825 */ /* 0x004fe200078e02ff */
[----:B------:R2:W-:Y:S04]  /*22a0*/  @P0 LDGSTS.E.BYPASS.LTC128B.128 [R167+0x5900], [R6.64], !P4 ;  /* 0x0590000006a70fae */ /* 0x0005e8000e101d4e */
[----:B------:R-:W0:Y:S01]  /*22b0*/  LDGDEPBAR ;  /* 0x00000000000079af */ /* 0x000e220000000000 */
[----:B----4-:R-:W-:-:S05]  /*22c0*/  IADD3 R46, P2, R14, R4, RZ ;  /* 0x000000040e2e7210 */ /* 0x010fca0007f5e0ff */
[----:B-----5:R-:W-:Y:S01]  /*22d0*/  IMAD.X R47, R12, 0x1, R5, P2 ;  /* 0x000000010c2f7824 */ /* 0x020fe200010e0605 */
[----:B------:R-:W-:Y:S01]  /*22e0*/  ISETP.GE.AND P2, PT, R16, c[0x0][0x1d4], PT ;  /* 0x0000750010007a0c */ /* 0x000fe20003f46270 */
[----:B-1----:R-:W-:-:S04]  /*22f0*/  IMAD.WIDE R8, R100, 0x2, RZ ;  /* 0x0000000264087825 */ /* 0x002fc800078e02ff */
[----:B--2---:R-:W-:Y:S01]  /*2300*/  IMAD.WIDE R6, R170, 0x2, RZ ;  /* 0x00000002aa067825 */ /* 0x004fe200078e02ff */
[----:B------:R-:W-:Y:S01]  /*2310*/  IADD3 R48, P0, R14, R8, RZ ;  /* 0x000000080e307210 */ /* 0x000fe20007f1e0ff */
[----:B------:R-:W-:-:S04]  /*2320*/  DEPBAR.LE SB0, 0x1 ;  /* 0x000080400000791a */ /* 0x000fc80000000000 */
[----:B------:R-:W-:Y:S01]  /*2330*/  IADD3 R44, P1, R8, R13, RZ ;  /* 0x0000000d082c7210 */ /* 0x000fe20007f3e0ff */
[----:B------:R-:W-:Y:S01]  /*2340*/  IMAD.X R49, R12, 0x1, R9, P0 ;  /* 0x000000010c317824 */ /* 0x000fe200000e0609 */
[----:B------:R-:W-:-:S04]  /*2350*/  DEPBAR.LE SB0, 0x0 ;  /* 0x000080000000791a */ /* 0x000fc80000000000 */
[----:B------:R-:W-:Y:S01]  /*2360*/  BAR.SYNC.DEFER_BLOCKING 0x0 ;  /* 0x0000000000007b1d */ /* 0x000fe20000010000 */
[----:B------:R-:W-:Y:S01]  /*2370*/  IADD3 R42, P0, R4, R13, RZ ;  /* 0x0000000d042a7210 */ /* 0x000fe20007f1e0ff */
[----:B------:R-:W-:Y:S01]  /*2380*/  IMAD.X R45, R9, 0x1, R3, P1 ;  /* 0x00000001092d7824 */ /* 0x000fe200008e0603 */
[----:B------:R-:W-:-:S03]  /*2390*/  IADD3 R38, P1, R14, R6, RZ ;  /* 0x000000060e267210 */ /* 0x000fc60007f3e0ff */
[----:B------:R-:W-:Y:S01]  /*23a0*/  IMAD.X R43, R5, 0x1, R3, P0 ;  /* 0x00000001052b7824 */ /* 0x000fe200000e0603 */
[----:B------:R-:W-:Y:S01]  /*23b0*/  IADD3 R36, P0, R6, R13, RZ ;  /* 0x0000000d06247210 */ /* 0x000fe20007f1e0ff */
[----:B------:R-:W-:Y:S01]  /*23c0*/  IMAD.X R39, R12, 0x1, R7, P1 ;  /* 0x000000010c277824 */ /* 0x000fe200008e0607 */
[----:B------:R-:W-:-:S03]  /*23d0*/  ISETP.GE.AND P1, PT, R100, c[0x0][0x1d4], PT ;  /* 0x0000750064007a0c */ /* 0x000fc60003f26270 */
[----:B------:R-:W-:Y:S01]  /*23e0*/  IMAD.X R37, R7, 0x1, R3, P0 ;  /* 0x0000000107257824 */ /* 0x000fe200000e0603 */
[----:B------:R-:W-:Y:S02]  /*23f0*/  ISETP.LT.OR P0, PT, R40, 0x1, P1 ;  /* 0x000000012800780c */ /* 0x000fe40000f01670 */
[----:B------:R-:W-:Y:S02]  /*2400*/  ISETP.GE.AND P1, PT, R41, c[0x0][0x1d4], PT ;  /* 0x0000750029007a0c */ /* 0x000fe40003f26270 */
[----:B------:R-:W-:-:S05]  /*2410*/  IADD3 R3, R167, 0x100, RZ ;  /* 0x00000100a7037810 */ /* 0x000fca0007ffe0ff */
[----:B------:R-:W-:Y:S04]  /*2420*/  STL [R1+0x1c], R3 ;  /* 0x00001c0301007387 */ /* 0x000fe80000100800 */
[----:B---3--:R-:W-:Y:S04]  /*2430*/  LDSM.16.M88.4 R8, [R223+0x6100] ;  /* 0x00610000df08783b */ /* 0x008fe80000000200 */
[----:B------:R-:W-:Y:S04]  /*2440*/  LDSM.16.M88.4 R4, [R223+0x7100] ;  /* 0x00710000df04783b */ /* 0x000fe80000000200 */
[----:B------:R-:W-:Y:S04]  /*2450*/  LDSM.16.M88.4 R16, [R224+0x6100] ;  /* 0x00610000e010783b */ /* 0x000fe80000000200 */
[----:B------:R-:W-:Y:S04]  /*2460*/  LDSM.16.M88.4 R12, [R224+0x7100] ;  /* 0x00710000e00c783b */ /* 0x000fe80000000200 */
[----:B------:R-:W1:Y:S04]  /*2470*/  LDSM.16.M88.4 R32, [R220+0x3100] ;  /* 0x00310000dc20783b */ /* 0x000e680000000200 */
[----:B------:R-:W-:Y:S04]  /*2480*/  LDSM.16.M88.4 R28, [R220+0x3500] ;  /* 0x00350000dc1c783b */ /* 0x000fe80000000200 */
[----:B------:R-:W2:Y:S04]  /*2490*/  LDSM.16.M88.4 R24, [R220+0x3900] ;  /* 0x00390000dc18783b */ /* 0x000ea80000000200 */
[----:B------:R-:W3:Y:S04]  /*24a0*/  LDSM.16.M88.4 R20, [R220+0x3d00] ;  /* 0x003d0000dc14783b */ /* 0x000ee80000000200 */
[----:B------:R-:W-:Y:S04]  /*24b0*/  LDSM.16.M88.4 R60, [R225] ;  /* 0x00000000e13c783b */ /* 0x000fe80000000200 */
[----:B------:R-:W-:Y:S04]  /*24c0*/  LDSM.16.M88.4 R56, [R225+0x400] ;  /* 0x00040000e138783b */ /* 0x000fe80000000200 */
[----:B------:R-:W4:Y:S04]  /*24d0*/  LDSM.16.M88.4 R52, [R225+0x800] ;  /* 0x00080000e134783b */ /* 0x000f280000000200 */
[----:B------:R-:W5:Y:S04]  /*24e0*/  LDSM.16.M88.4 R64, [R225+0xc00] ;  /* 0x000c0000e140783b */ /* 0x000f680000000200 */
[----:B------:R-:W-:Y:S01]  /*24f0*/  @!PT LDS RZ, [RZ] ;  /* 0x00000000fffff984 */ /* 0x000fe20000000800 */
[----:B------:R-:W-:Y:S01]  /*2500*/  @!PT LDS RZ, [RZ] ;  /* 0x00000000fffff984 */ /* 0x000fe20000000800 */
[----:B------:R-:W-:Y:S01]  /*2510*/  @!PT LDS RZ, [RZ] ;  /* 0x00000000fffff984 */ /* 0x000fe20000000800 */
[----:B------:R3:W-:Y:S01]  /*2520*/  LDGSTS.E.BYPASS.LTC128B.128 [R167+0x100], [R48.64], !P0 ;  /* 0x0010000030a77fae */ /* 0x0007e2000c101d4e */
[----:B------:R-:W-:-:S02]  /*2530*/  ISETP.LT.OR P0, PT, R40, 0x1, P2 ;  /* 0x000000012800780c */ /* 0x000fc40001701670 */
[C---:B------:R-:W-:Y:S01]  /*2540*/  ISETP.LT.OR P2, PT, R40.reuse, 0x21, P2 ;  /* 0x000000212800780c */ /* 0x040fe20001741670 */
[C---:B-1----:R-:W-:Y:S10]  /*2550*/  HMMA.16816.F32 R84, R4.reuse, R32, RZ ;  /* 0x000000200454723c */ /* 0x042ff400000018ff */
[----:B------:R1:W-:Y:S01]  /*2560*/  LDGSTS.E.BYPASS.LTC128B.128 [R167+0x1100], [R46.64], !P0 ;  /* 0x011000002ea77fae */ /* 0x0003e2000c101d4e */
[C---:B------:R-:W-:Y:S01]  /*2570*/  ISETP.LT.OR P0, PT, R40.reuse, 0x1, P1 ;  /* 0x000000012800780c */ /* 0x040fe20000f01670 */
[----:B--2---:R-:W-:Y:S01]  /*2580*/  HMMA.16816.F32 R68, R4, R24, RZ ;  /* 0x000000180444723c */ /* 0x004fe200000018ff */
[----:B------:R-:W-:-:S07]  /*2590*/  ISETP.LT.OR P1, PT, R40, 0x21, P1 ;  /* 0x000000212800780c */ /* 0x000fce0000f21670 */
[----:B------:R-:W-:Y:S04]  /*25a0*/  HMMA.16816.F32 R76, R4, R28, RZ ;  /* 0x0000001c044c723c */ /* 0x000fe800000018ff */
[----:B------:R2:W-:Y:S01]  /*25b0*/  LDGSTS.E.BYPASS.LTC128B.128 [R167+0x2100], [R38.64], !P0 ;  /* 0x0210000026a77fae */ /* 0x0005e2000c101d4e */
[----:B------:R-:W-:-:S03]  /*25c0*/  ISETP.GE.AND P0, PT, R100, c[0x0][0x1d4], PT ;  /* 0x0000750064007a0c */ /* 0x000fc60003f06270 */
[----:B---3--:R-:W-:Y:S01]  /*25d0*/  HMMA.16816.F32 R48, R4, R20, RZ ;  /* 0x000000140430723c */ /* 0x008fe200000018ff */
[----:B------:R-:W-:-:S07]  /*25e0*/  ISETP.LT.OR P0, PT, R40, 0x21, P0 ;  /* 0x000000212800780c */ /* 0x000fce0000701670 */
[C---:B------:R-:W-:Y:S06]  /*25f0*/  HMMA.16816.F32 R80, R4.reuse, R34, RZ ;  /* 0x000000220450723c */ /* 0x040fec00000018ff */
[----:B------:R1:W-:Y:S01]  /*2600*/  LDGSTS.E.BYPASS.LTC128B.128 [R167+0x900], [R44.64], !P0 ;  /* 0x009000002ca77fae */ /* 0x0003e2000c101d4e */
[----:B------:R-:W-:Y:S01]  /*2610*/  PLOP3.LUT P0, PT, PT, PT, UP0, 0x80, 0x0 ;  /* 0x000000000000781c */ /* 0x000fe20003f0f008 */
[----:B------:R-:W-:Y:S02]  /*2620*/  HMMA.16816.F32 R72, R4, R30, RZ ;  /* 0x0000001e0448723c */ /* 0x000fe400000018ff */
[----:B------:R3:W-:Y:S01]  /*2630*/  LDGSTS.E.BYPASS.LTC128B.128 [R167+0x1900], [R42.64], !P2 ;  /* 0x019000002aa77fae */ /* 0x0007e2000d101d4e */
[----:B------:R-:W-:-:S03]  /*2640*/  ISETP.GT.AND P2, PT, R173, 0x3f, PT ;  /* 0x0000003fad00780c */ /* 0x000fc60003f44270 */
[----:B------:R2:W-:Y:S02]  /*2650*/  LDGSTS.E.BYPASS.LTC128B.128 [R167+0x2900], [R36.64], !P1 ;  /* 0x0290000024a77fae */ /* 0x0005e4000c901d4e */
[C---:B------:R-:W-:Y:S02]  /*2660*/  HMMA.16816.F32 R92, R4.reuse, R26, RZ ;  /* 0x0000001a045c723c */ /* 0x040fe400000018ff */
[----:B------:R-:W0:Y:S06]  /*2670*/  LDGDEPBAR ;  /* 0x00000000000079af */ /* 0x000e2c0000000000 */
[----:B------:R-:W-:Y:S08]  /*2680*/  HMMA.16816.F32 R120, R4, R22, RZ ;  /* 0x000000160478723c */ /* 0x000ff000000018ff */
[C---:B------:R-:W-:Y:S08]  /*2690*/  HMMA.16816.F32 R4, R8.reuse, R20, RZ ;  /* 0x000000140804723c */ /* 0x040ff000000018ff */
[C---:B------:R-:W-:Y:S01]  /*26a0*/  HMMA.16816.F32 R116, R8.reuse, R32, RZ ;  /* 0x000000200874723c */ /* 0x040fe200000018ff */
[----:B--2---:R-:W-:Y:S07]  /*26b0*/  LDSM.16.M88.4 R36, [R220+0x4100] ;  /* 0x00410000dc24783b */ /* 0x004fee0000000200 */
[C---:B------:R-:W-:Y:S01]  /*26c0*/  HMMA.16816.F32 R112, R8.reuse, R34, RZ ;  /* 0x000000220870723c */ /* 0x040fe200000018ff */
[----:B------:R-:W-:Y:S07]  /*26d0*/  LDSM.16.M88.4 R32, [R220+0x4500] ;  /* 0x00450000dc20783b */ /* 0x000fee0000000200 */
[C---:B------:R-:W-:Y:S08]  /*26e0*/  HMMA.16816.F32 R96, R8.reuse, R28, RZ ;  /* 0x0000001c0860723c */ /* 0x040ff000000018ff */
[C---:B------:R-:W-:Y:S01]  /*26f0*/  HMMA.16816.F32 R108, R8.reuse, R30, RZ ;  /* 0x0000001e086c723c */ /* 0x040fe200000018ff */
[----:B------:R-:W-:Y:S07]  /*2700*/  LDSM.16.M88.4 R28, [R220+0x4900] ;  /* 0x00490000dc1c783b */ /* 0x000fee0000000200 */
[C---:B------:R-:W-:Y:S08]  /*2710*/  HMMA.16816.F32 R88, R8.reuse, R24, RZ ;  /* 0x000000180858723c */ /* 0x040ff000000018ff */
[C---:B------:R-:W-:Y:S01]  /*2720*/  HMMA.16816.F32 R104, R8.reuse, R26, RZ ;  /* 0x0000001a0868723c */ /* 0x040fe200000018ff */
[----:B------:R-:W-:Y:S07]  /*2730*/  LDSM.16.M88.4 R24, [R220+0x4d00] ;  /* 0x004d0000dc18783b */ /* 0x000fee0000000200 */
[----:B------:R-:W-:Y:S01]  /*2740*/  HMMA.16816.F32 R20, R8, R22, RZ ;  /* 0x000000160814723c */ /* 0x000fe200000018ff */
[----:B------:R-:W2:Y:S07]  /*2750*/  LDSM.16.M88.4 R8, [R223+0x9100] ;  /* 0x00910000df08783b */ /* 0x000eae0000000200 */
[C---:B----4-:R-:W-:Y:S08]  /*2760*/  HMMA.16816.F32 R148, R12.reuse, R52, R68 ;  /* 0x000000340c94723c */ /* 0x050ff00000001844 */
[C---:B------:R-:W-:Y:S08]  /*2770*/  HMMA.16816.F32 R136, R12.reuse, R60, R84 ;  /* 0x0000003c0c88723c */ /* 0x040ff00000001854 */
[C---:B------:R-:W-:Y:S08]  /*2780*/  HMMA.16816.F32 R152, R12.reuse, R56, R76 ;  /* 0x000000380c98723c */ /* 0x040ff0000000184c */
[C---:B-----5:R-:W-:Y:S01]  /*2790*/  HMMA.16816.F32 R144, R12.reuse, R64, R48 ;  /* 0x000000400c90723c */ /* 0x060fe20000001830 */
[----:B------:R-:W-:Y:S07]  /*27a0*/  LDSM.16.M88.4 R48, [R225+0x1800] ;  /* 0x00180000e130783b */ /* 0x000fee0000000200 */
[C---:B------:R-:W-:Y:S08]  /*27b0*/  HMMA.16816.F32 R68, R12.reuse, R62, R80 ;  /* 0x0000003e0c44723c */ /* 0x040ff00000001850 */
[C---:B-1----:R-:W-:Y:S08]  /*27c0*/  HMMA.16816.F32 R44, R12.reuse, R58, R72 ;  /* 0x0000003a0c2c723c */ /* 0x042ff00000001848 */
[C---:B------:R-:W-:Y:S08]  /*27d0*/  HMMA.16816.F32 R124, R12.reuse, R54, R92 ;  /* 0x000000360c7c723c */ /* 0x040ff0000000185c */
[----:B------:R-:W-:Y:S01]  /*27e0*/  HMMA.16816.F32 R120, R12, R66, R120 ;  /* 0x000000420c78723c */ /* 0x000fe20000001878 */
[----:B------:R-:W1:Y:S07]  /*27f0*/  LDSM.16.M88.4 R12, [R223+0x8100] ;  /* 0x00810000df0c783b */ /* 0x000e6e0000000200 */
[C---:B------:R-:W-:Y:S08]  /*2800*/  HMMA.16816.F32 R132, R16.reuse, R52, R88 ;  /* 0x000000341084723c */ /* 0x040ff00000001858 */
[C---:B------:R-:W-:Y:S01]  /*2810*/  HMMA.16816.F32 R140, R16.reuse, R64, R4 ;  /* 0x00000040108c723c */ /* 0x040fe20000001804 */
[----:B------:R-:W-:Y:S07]  /*2820*/  LDSM.16.M88.4 R4, [R224+0x9100] ;  /* 0x00910000e004783b */ /* 0x000fee0000000200 */
[C---:B------:R-:W-:Y:S01]  /*2830*/  HMMA.16816.F32 R80, R16.reuse, R54, R104 ;  /* 0x000000361050723c */ /* 0x040fe20000001868 */
[----:B------:R-:W4:Y:S07]  /*2840*/  LDSM.16.M88.4 R52, [R225+0x1400] ;  /* 0x00140000e134783b */ /* 0x000f2e0000000200 */
[C---:B------:R-:W-:Y:S01]  /*2850*/  HMMA.16816.F32 R76, R16.reuse, R66, R20 ;  /* 0x00000042104c723c */ /* 0x040fe20000001814 */
[----:B------:R-:W5:Y:S04]  /*2860*/  LDSM.16.M88.4 R64, [R225+0x1c00] ;  /* 0x001c0000e140783b */ /* 0x000f680000000200 */
[----:B------:R-:W-:Y:S03]  /*2870*/  LDSM.16.M88.4 R20, [R224+0x8100] ;  /* 0x00810000e014783b */ /* 0x000fe60000000200 */
[C---:B------:R-:W-:Y:S08]  /*2880*/  HMMA.16816.F32 R88, R16.reuse, R62, R112 ;  /* 0x0000003e1058723c */ /* 0x040ff00000001870 */
[C---:B------:R-:W-:Y:S08]  /*2890*/  HMMA.16816.F32 R116, R16.reuse, R60, R116 ;  /* 0x0000003c1074723c */ /* 0x040ff00000001874 */
[C---:B------:R-:W-:Y:S08]  /*28a0*/  HMMA.16816.F32 R128, R16.reuse, R56, R96 ;  /* 0x000000381080723c */ /* 0x040ff00000001860 */
[----:B------:R-:W-:Y:S01]  /*28b0*/  HMMA.16816.F32 R84, R16, R58, R108 ;  /* 0x0000003a1054723c */ /* 0x000fe2000000186c */
[----:B------:R-:W1:Y:S07]  /*28c0*/  LDSM.16.M88.4 R56, [R225+0x1000] ;  /* 0x00100000e138783b */ /* 0x000e6e0000000200 */
[C---:B--2---:R-:W-:Y:S08]  /*28d0*/  HMMA.16816.F32 R72, R8.reuse, R36, R136 ;  /* 0x000000240848723c */ /* 0x044ff00000001888 */
[C---:B------:R-:W-:Y:S08]  /*28e0*/  HMMA.16816.F32 R60, R8.reuse, R32, R152 ;  /* 0x00000020083c723c */ /* 0x040ff00000001898 */
[C---:B---3--:R-:W-:Y:S08]  /*28f0*/  HMMA.16816.F32 R40, R8.reuse, R28, R148 ;  /* 0x0000001c0828723c */ /* 0x048ff00000001894 */
[C---:B------:R-:W-:Y:S08]  /*2900*/  HMMA.16816.F32 R92, R8.reuse, R24, R144 ;  /* 0x00000018085c723c */ /* 0x040ff00000001890 */
[C---:B------:R-:W-:Y:S08]  /*2910*/  HMMA.16816.F32 R68, R8.reuse, R38, R68 ;  /* 0x000000260844723c */ /* 0x040ff00000001844 */
[C---:B------:R-:W-:Y:S08]  /*2920*/  HMMA.16816.F32 R44, R8.reuse, R34, R44 ;  /* 0x00000022082c723c */ /* 0x040ff0000000182c */
[C---:B------:R-:W-:Y:S08]  /*2930*/  HMMA.16816.F32 R16, R8.reuse, R30, R124 ;  /* 0x0000001e0810723c */ /* 0x040ff0000000187c */
[----:B------:R-:W-:Y:S08]  /*2940*/  HMMA.16816.F32 R8, R8, R26, R120 ;  /* 0x0000001a0808723c */ /* 0x000ff00000001878 */
[C---:B-1----:R-:W-:Y:S08]  /*2950*/  HMMA.16816.F32 R96, R12.reuse, R38, R88 ;  /* 0x000000260c60723c */ /* 0x042ff00000001858 */
[C---:B------:R-:W-:Y:S01]  /*2960*/  HMMA.16816.F32 R104, R12.reuse, R36, R116 ;  /* 0x000000240c68723c */ /* 0x040fe20000001874 */
[----:B------:R-:W-:Y:S07]  /*2970*/  LDSM.16.M88.4 R36, [R220+0x5900] ;  /* 0x00590000dc24783b */ /* 0x000fee0000000200 */
[C---:B------:R-:W-:Y:S08]  /*2980*/  HMMA.16816.F32 R88, R12.reuse, R32, R128 ;  /* 0x000000200c58723c */ /* 0x040ff00000001880 */
[C---:B------:R-:W-:Y:S08]  /*2990*/  HMMA.16816.F32 R84, R12.reuse, R34, R84 ;  /* 0x000000220c54723c */ /* 0x040ff00000001854 */
[C---:B------:R-:W-:Y:S08]  /*29a0*/  HMMA.16816.F32 R32, R12.reuse, R28, R132 ;  /* 0x0000001c0c20723c */ /* 0x040ff00000001884 */
[C---:B------:R-:W-:Y:S08]  /*29b0*/  HMMA.16816.F32 R80, R12.reuse, R30, R80 ;  /* 0x0000001e0c50723c */ /* 0x040ff00000001850 */
[C---:B------:R-:W-:Y:S08]  /*29c0*/  HMMA.16816.F32 R28, R12.reuse, R24, R140 ;  /* 0x000000180c1c723c */ /* 0x040ff0000000188c */
[----:B------:R-:W-:Y:S01]  /*29d0*/  HMMA.16816.F32 R76, R12, R26, R76 ;  /* 0x0000001a0c4c723c */ /* 0x000fe2000000184c */
[----:B------:R-:W-:Y:S04]  /*29e0*/  LDSM.16.M88.4 R12, [R224+0xa100] ;  /* 0x00a10000e00c783b */ /* 0x000fe80000000200 */
[----:B------:R-:W-:Y:S03]  /*29f0*/  LDSM.16.M88.4 R24, [R225+0x2800] ;  /* 0x00280000e118783b */ /* 0x000fe60000000200 */
[C---:B----4-:R-:W-:Y:S01]  /*2a00*/  HMMA.16816.F32 R148, R4.reuse, R54, R44 ;  /* 0x000000360494723c */ /* 0x050fe2000000182c */
[----:B------:R-:W-:Y:S07]  /*2a10*/  LDSM.16.M88.4 R44, [R220+0x5100] ;  /* 0x00510000dc2c783b */ /* 0x000fee0000000200 */
[C---:B------:R-:W-:Y:S01]  /*2a20*/  HMMA.16816.F32 R140, R4.reuse, R50, R16 ;  /* 0x00000032048c723c */ /* 0x040fe20000001810 */
[----:B------:R-:W1:Y:S07]  /*2a30*/  LDSM.16.M88.4 R16, [R223+0xb100] ;  /* 0x00b10000df10783b */ /* 0x000e6e0000000200 */
[C---:B-----5:R-:W-:Y:S01]  /*2a40*/  HMMA.16816.F32 R132, R4.reuse, R66, R8 ;  /* 0x000000420484723c */ /* 0x060fe20000001808 */
[----:B------:R-:W2:Y:S07]  /*2a50*/  LDSM.16.M88.4 R8, [R223+0xa100] ;  /* 0x00a10000df08783b */ /* 0x000eae0000000200 */
[C---:B------:R-:W-:Y:S01]  /*2a60*/  HMMA.16816.F32 R152, R4.reuse, R52, R60 ;  /* 0x000000340498723c */ /* 0x040fe2000000183c */
[----:B------:R-:W-:Y:S07]  /*2a70*/  LDSM.16.M88.4 R60, [R220+0x5d00] ;  /* 0x005d0000dc3c783b */ /* 0x000fee0000000200 */
[C---:B------:R-:W-:Y:S01]  /*2a80*/  HMMA.16816.F32 R144, R4.reuse, R48, R40 ;  /* 0x000000300490723c */ /* 0x040fe20000001828 */
[----:B------:R-:W3:Y:S07]  /*2a90*/  LDSM.16.M88.4 R40, [R220+0x5500] ;  /* 0x00550000dc28783b */ /* 0x000eee0000000200 */
[C---:B------:R-:W-:Y:S08]  /*2aa0*/  HMMA.16816.F32 R160, R4.reuse, R56, R72 ;  /* 0x0000003804a0723c */ /* 0x040ff00000001848 */
[----:B------:R-:W-:Y:S08]  /*2ab0*/  HMMA.16816.F32 R156, R4, R58, R68 ;  /* 0x0000003a049c723c */ /* 0x000ff00000001844 */
[C---:B------:R-:W-:Y:S08]  /*2ac0*/  HMMA.16816.F32 R128, R20.reuse, R56, R104 ;  /* 0x000000381480723c */ /* 0x040ff00000001868 */
[----:B------:R-:W-:Y:S08]  /*2ad0*/  HMMA.16816.F32 R124, R20, R58, R96 ;  /* 0x0000003a147c723c */ /* 0x000ff00000001860 */
[----:B------:R-:W-:Y:S01]  /*2ae0*/  HMMA.16816.F32 R136, R4, R64, R92 ;  /* 0x000000400488723c */ /* 0x000fe2000000185c */
[----:B------:R-:W-:Y:S07]  /*2af0*/  LDSM.16.M88.4 R4, [R224+0xb100] ;  /* 0x00b10000e004783b */ /* 0x000fee0000000200 */
[C---:B------:R-:W-:Y:S08]  /*2b00*/  HMMA.16816.F32 R120, R20.reuse, R52, R88 ;  /* 0x000000341478723c */ /* 0x040ff00000001858 */
[C---:B------:R-:W-:Y:S01]  /*2b10*/  HMMA.16816.F32 R112, R20.reuse, R48, R32 ;  /* 0x000000301470723c */ /* 0x040fe20000001820 */
[----:B------:R-:W4:Y:S07]  /*2b20*/  LDSM.16.M88.4 R32, [R225+0x2000] ;  /* 0x00200000e120783b */ /* 0x000f2e0000000200 */
[C---:B------:R-:W-:Y:S08]  /*2b30*/  HMMA.16816.F32 R116, R20.reuse, R54, R84 ;  /* 0x000000361474723c */ /* 0x040ff00000001854 */
[C---:B------:R-:W-:Y:S01]  /*2b40*/  HMMA.16816.F32 R108, R20.reuse, R50, R80 ;  /* 0x00000032146c723c */ /* 0x040fe20000001850 */
[----:B------:R-:W-:Y:S07]  /*2b50*/  LDSM.16.M88.4 R48, [R225+0x2c00] ;  /* 0x002c0000e130783b */ /* 0x000fee0000000200 */
[----:B------:R-:W-:Y:S01]  /*2b60*/  HMMA.16816.F32 R72, R20, R64, R28 ;  /* 0x000000401448723c */ /* 0x000fe2000000181c */
[----:B------:R-:W5:Y:S01]  /*2b70*/  LDSM.16.M88.4 R28, [R225+0x2400] ;  /* 0x00240000e11c783b */ /* 0x000f620000000200 */
[----:B------:R-:W-:-:S06]  /*2b80*/  DEPBAR.LE SB0, 0x0 ;  /* 0x000080000000791a */ /* 0x000fcc0000000000 */
[----:B------:R-:W-:Y:S08]  /*2b90*/  HMMA.16816.F32 R68, R20, R66, R76 ;  /* 0x000000421444723c */ /* 0x000ff0000000184c */
[C---:B-1----:R-:W-:Y:S08]  /*2ba0*/  HMMA.16816.F32 R104, R16.reuse, R44, R160 ;  /* 0x0000002c1068723c */ /* 0x042ff000000018a0 */
[----:B------:R-:W-:Y:S08]  /*2bb0*/  HMMA.16816.F32 R96, R16, R46, R156 ;  /* 0x0000002e1060723c */ /* 0x000ff0000000189c */
[C---:B--2---:R-:W-:Y:S08]  /*2bc0*/  HMMA.16816.F32 R56, R8.reuse, R44, R128 ;  /* 0x0000002c0838723c */ /* 0x044ff00000001880 */
[----:B------:R-:W-:Y:S08]  /*2bd0*/  HMMA.16816.F32 R52, R8, R46, R124 ;  /* 0x0000002e0834723c */ /* 0x000ff0000000187c */
[C---:B---3--:R-:W-:Y:S08]  /*2be0*/  HMMA.16816.F32 R92, R16.reuse, R40, R152 ;  /* 0x00000028105c723c */ /* 0x048ff00000001898 */
[C---:B------:R-:W-:Y:S08]  /*2bf0*/  HMMA.16816.F32 R88, R16.reuse, R42, R148 ;  /* 0x0000002a1058723c */ /* 0x040ff00000001894 */
        /* <DEDUP_REMOVED lines=8> */
[C---:B------:R-:W-:Y:S08]  /*2c80*/  HMMA.16816.F32 R16, R8.reuse, R60, R72 ;  /* 0x0000003c0810723c */ /* 0x040ff00000001848 */
[----:B------:R-:W-:Y:S08]  /*2c90*/  HMMA.16816.F32 R8, R8, R62, R68 ;  /* 0x0000003e0808723c */ /* 0x000ff00000001844 */
[C---:B----4-:R-:W-:Y:S08]  /*2ca0*/  HMMA.16816.F32 R104, R4.reuse, R32, R104 ;  /* 0x000000200468723c */ /* 0x050ff00000001868 */
[----:B------:R-:W-:Y:S08]  /*2cb0*/  HMMA.16816.F32 R96, R4, R34, R96 ;  /* 0x000000220460723c */ /* 0x000ff00000001860 */
[C---:B------:R-:W-:Y:S08]  /*2cc0*/  HMMA.16816.F32 R56, R12.reuse, R32, R56 ;  /* 0x000000200c38723c */ /* 0x040ff00000001838 */
[----:B------:R-:W-:Y:S08]  /*2cd0*/  HMMA.16816.F32 R52, R12, R34, R52 ;  /* 0x000000220c34723c */ /* 0x000ff00000001834 */
[C---:B-----5:R-:W-:Y:S08]  /*2ce0*/  HMMA.16816.F32 R92, R4.reuse, R28, R92 ;  /* 0x0000001c045c723c */ /* 0x060ff0000000185c */
[----:B------:R-:W-:Y:S08]  /*2cf0*/  HMMA.16816.F32 R88, R4, R30, R88 ;  /* 0x0000001e0458723c */ /* 0x000ff00000001858 */
[C---:B------:R-:W-:Y:S08]  /*2d00*/  HMMA.16816.F32 R44, R12.reuse, R28, R44 ;  /* 0x0000001c0c2c723c */ /* 0x040ff0000000182c */
[C---:B------:R-:W-:Y:S08]  /*2d10*/  HMMA.16816.F32 R40, R12.reuse, R30, R40 ;  /* 0x0000001e0c28723c */ /* 0x040ff00000001828 */
[C---:B------:R-:W-:Y:S07]  /*2d20*/  HMMA.16816.F32 R32, R12.reuse, R50, R8 ;  /* 0x000000320c20723c */ /* 0x040fee0000001808 */
[----:B------:R-:W-:Y:S01]  /*2d30*/  SHF.R.S32.HI R9, RZ, 0x1f, R171 ;  /* 0x0000001fff097819 */ /* 0x000fe200000114ab */
[-C--:B------:R-:W-:Y:S04]  /*2d40*/  HMMA.16816.F32 R28, R12, R24.reuse, R20 ;  /* 0x000000180c1c723c */ /* 0x080fe80000001814 */
[----:B------:R1:W-:Y:S03]  /*2d50*/  STL [R1+0x5c], R9 ;  /* 0x00005c0901007387 */ /* 0x0003e60000100800 */
[----:B------:R-:W-:Y:S01]  /*2d60*/  SHF.R.S32.HI R22, RZ, 0x1f, R170 ;  /* 0x0000001fff167819 */ /* 0x000fe200000114aa */
[C---:B------:R-:W-:Y:S04]  /*2d70*/  HMMA.16816.F32 R84, R4.reuse, R24, R84 ;  /* 0x000000180454723c */ /* 0x040fe80000001854 */
[----:B------:R1:W-:Y:S04]  /*2d80*/  STL [R1+0x60], R22 ;  /* 0x0000601601007387 */ /* 0x0003e80000100800 */
[-C--:B------:R-:W-:Y:S08]  /*2d90*/  HMMA.16816.F32 R80, R4, R26.reuse, R80 ;  /* 0x0000001a0450723c */ /* 0x080ff00000001850 */
[----:B------:R-:W-:Y:S08]  /*2da0*/  HMMA.16816.F32 R36, R12, R26, R36 ;  /* 0x0000001a0c24723c */ /* 0x000ff00000001824 */
[C---:B------:R-:W-:Y:S08]  /*2db0*/  HMMA.16816.F32 R76, R4.reuse, R48, R76 ;  /* 0x00000030044c723c */ /* 0x040ff0000000184c */
[----:B------:R-:W-:Y:S08]  /*2dc0*/  HMMA.16816.F32 R64, R4, R50, R64 ;  /* 0x000000320440723c */ /* 0x000ff00000001840 */
[----:B------:R-:W-:Y:S01]  /*2dd0*/  HMMA.16816.F32 R24, R12, R48, R16 ;  /* 0x000000300c18723c */ /* 0x000fe20000001810 */
[----:B------:R-:W-:Y:S06]  /*2de0*/  BAR.SYNC.DEFER_BLOCKING 0x0 ;  /* 0x0000000000007b1d */ /* 0x000fec0000010000 */
[----:B------:R-:W-:Y:S09]  /*2df0*/  @!P0 BRA `(.L_x_713) ;  /* 0x0000042000008947 */ /* 0x000ff20003800000 */
[----:B-1----:R-:W-:Y:S01]  /*2e00*/  ULEA UR5, UR6, UR11, 0x6 ;  /* 0x0000000b06057291 */ /* 0x002fe2000f8e303f */
[----:B------:R-:W-:-:S05]  /*2e10*/  IMAD.MOV.U32 R237, RZ, RZ, RZ ;  /* 0x000000ffffed7224 */ /* 0x000fca00078e00ff */
[----:B------:R-:W-:-:S05]  /*2e20*/  IMAD.U32 R3, RZ, RZ, UR5 ;  /* 0x00000005ff037e24 */ /* 0x000fca000f8e00ff */
[----:B------:R-:W-:-:S05]  /*2e30*/  IADD3 R4, R3, -0x80, R173 ;  /* 0xffffff8003047810 */ /* 0x000fca0007ffe0ad */
        /* <DEDUP_REMOVED lines=9> */
[----:B------:R-:W-:Y:S01]  /*2ed0*/  SEL R20, RZ, 0x10, P6 ;  /* 0x00000010ff147807 */ /* 0x000fe20003000000 */
[C---:B------:R-:W-:Y:S01]  /*2ee0*/  IMAD.SHL.U32 R21, R100.reuse, 0x2, RZ ;  /* 0x0000000264157824 */ /* 0x040fe200078e00ff */
[----:B------:R-:W-:Y:S01]  /*2ef0*/  SEL R19, RZ, 0x10, P5 ;  /* 0x00000010ff137807 */ /* 0x000fe20002800000 */
[----:B------:R-:W-:Y:S01]  /*2f00*/  IMAD R245, R3, c[0x0][0x2b8], R4 ;  /* 0x0000ae0003f57a24 */ /* 0x000fe200078e0204 */
[----:B------:R-:W-:Y:S01]  /*2f10*/  SHF.L.U64.HI R11, R100, 0x1, R172 ;  /* 0x00000001640b7819 */ /* 0x000fe200000102ac */
[----:B------:R-:W-:Y:S01]  /*2f20*/  IMAD.SHL.U32 R18, R170, 0x2, RZ ;  /* 0x00000002aa127824 */ /* 0x000fe200078e00ff */
[----:B------:R-:W-:Y:S01]  /*2f30*/  IADD3 R10, -R19, 0x10, RZ ;  /* 0x00000010130a7810 */ /* 0x000fe20007ffe1ff */
[----:B------:R-:W-:Y:S01]  /*2f40*/  IMAD.WIDE.U32 R4, R245, c[0x0][0x1e0], RZ ;  /* 0x00007800f5047a25 */ /* 0x000fe200078e00ff */
[----:B------:R-:W-:-:S02]  /*2f50*/  SHF.R.S32.HI R3, RZ, 0x1f, R245 ;  /* 0x0000001fff037819 */ /* 0x000fc400000114f5 */
[----:B------:R-:W-:-:S03]  /*2f60*/  SHF.L.U64.HI R9, R171, 0x1, R9 ;  /* 0x00000001ab097819 */ /* 0x000fc60000010209 */
[----:B------:R-:W-:-:S04]  /*2f70*/  IMAD R3, R3, c[0x0][0x1e0], RZ ;  /* 0x0000780003037a24 */ /* 0x000fc800078e02ff */
[----:B------:R-:W-:-:S04]  /*2f80*/  IMAD R3, R245, c[0x0][0x1e4], R3 ;  /* 0x00007900f5037a24 */ /* 0x000fc800078e0203 */
[----:B------:R-:W-:Y:S01]  /*2f90*/  IMAD.IADD R5, R5, 0x1, R3 ;  /* 0x0000000105057824 */ /* 0x000fe200078e0203 */
[----:B-1----:R-:W-:-:S04]  /*2fa0*/  IADD3 R7, -R20, 0x10, RZ ;  /* 0x0000001014077810 */ /* 0x002fc80007ffe1ff */
[----:B------:R-:W-:Y:S01]  /*2fb0*/  LOP3.LUT R8, R7, 0xf, RZ, 0xc0, !PT ;  /* 0x0000000f07087812 */ /* 0x000fe200078ec0ff */
[----:B------:R-:W-:Y:S01]  /*2fc0*/  IMAD.SHL.U32 R7, R171, 0x2, RZ ;  /* 0x00000002ab077824 */ /* 0x000fe200078e00ff */
[----:B--2---:R-:W-:Y:S01]  /*2fd0*/  SHF.R.S32.HI R3, RZ, 0x1f, R237 ;  /* 0x0000001fff037819 */ /* 0x004fe200000114ed */
[----:B------:R-:W-:-:S04]  /*2fe0*/  IMAD.WIDE.U32 R4, R237, c[0x0][0x1f0], R4 ;  /* 0x00007c00ed047a25 */ /* 0x000fc800078e0004 */
[----:B------:R-:W-:-:S04]  /*2ff0*/  IMAD R3, R3, c[0x0][0x1f0], RZ ;  /* 0x00007c0003037a24 */ /* 0x000fc800078e02ff */
[----:B------:R-:W-:Y:S01]  /*3000*/  IMAD R6, R237, c[0x0][0x1f4], R3 ;  /* 0x00007d00ed067a24 */ /* 0x000fe200078e0203 */
[----:B------:R-:W-:-:S04]  /*3010*/  IADD3 R3, P0, R4, UR20, RZ ;  /* 0x0000001404037c10 */ /* 0x000fc8000ff1e0ff */
[----:B------:R-:W-:Y:S02]  /*3020*/  IADD3.X R6, R5, UR8, R6, P0, !PT ;  /* 0x0000000805067c10 */ /* 0x000fe400087fe406 */
[----:B------:R-:W-:-:S04]  /*3030*/  LEA R5, P0, R3, c[0x0][0x1c8], 0x1 ;  /* 0x0000720003057a11 */ /* 0x000fc800078008ff */
[----:B------:R-:W-:Y:S02]  /*3040*/  LEA.HI.X R6, R3, c[0x0][0x1cc], R6, 0x1, P0 ;  /* 0x0000730003067a11 */ /* 0x000fe400000f0c06 */
[----:B------:R-:W1:Y:S04]  /*3050*/  SHFL.IDX PT, R3, R5, 0x1, 0x1c1f ;  /* 0x003c1f0005037f89 */ /* 0x000e6800000e0000 */
[----:B------:R-:W2:Y:S04]  /*3060*/  SHFL.IDX PT, R4, R6, 0x1, 0x1c1f ;  /* 0x003c1f0006047f89 */ /* 0x000ea800000e0000 */
[----:B------:R-:W3:Y:S04]  /*3070*/  SHFL.IDX PT, R5, R5, RZ, 0x1c1f ;  /* 0x001c1fff05057589 */ /* 0x000ee800000e0000 */
[----:B------:R-:W4:Y:S01]  /*3080*/  SHFL.IDX PT, R6, R6, RZ, 0x1c1f ;  /* 0x001c1fff06067589 */ /* 0x000f2200000e0000 */
[----:B-1----:R-:W-:-:S02]  /*3090*/  IADD3 R16, P1, P0, R8, R3, R21 ;  /* 0x0000000308107210 */ /* 0x002fc4000783e015 */
[----:B------:R-:W-:Y:S02]  /*30a0*/  LOP3.LUT R8, R10, 0xf, RZ, 0xc0, !PT ;  /* 0x0000000f0a087812 */ /* 0x000fe400078ec0ff */
[----:B------:R-:W-:Y:S02]  /*30b0*/  IADD3 R10, -R168, 0x10, RZ ;  /* 0x00000010a80a7810 */ /* 0x000fe40007ffe1ff */
[-C--:B--2---:R-:W-:Y:S02]  /*30c0*/  IADD3.X R17, RZ, R4.reuse, R11, P1, P0 ;  /* 0x00000004ff117210 */ /* 0x084fe40000fe040b */
[----:B------:R-:W-:Y:S02]  /*30d0*/  IADD3 R14, P1, P0, R8, R3, R7 ;  /* 0x00000003080e7210 */ /* 0x000fe4000783e007 */
[----:B------:R-:W-:Y:S02]  /*30e0*/  LOP3.LUT R8, R10, 0xf, RZ, 0xc0, !PT ;  /* 0x0000000f0a087812 */ /* 0x000fe400078ec0ff */
[----:B------:R-:W-:-:S02]  /*30f0*/  IADD3.X R15, RZ, R4, R9, P1, P0 ;  /* 0x00000004ff0f7210 */ /* 0x000fc40000fe0409 */
[----:B------:R-:W-:Y:S02]  /*3100*/  IADD3 R12, P1, P0, R8, R3, R18 ;  /* 0x00000003080c7210 */ /* 0x000fe4000783e012 */
[----:B------:R-:W-:-:S04]  /*3110*/  SHF.L.U64.HI R3, R170, 0x1, R22 ;  /* 0x00000001aa037819 */ /* 0x000fc80000010216 */
[----:B------:R-:W-:Y:S02]  /*3120*/  IADD3.X R13, RZ, R4, R3, P1, P0 ;  /* 0x00000004ff0d7210 */ /* 0x000fe40000fe0403 */
[C---:B---3--:R-:W-:Y:S02]  /*3130*/  IADD3 R10, P1, R5.reuse, R21, RZ ;  /* 0x00000015050a7210 */ /* 0x048fe40007f3e0ff */
[----:B------:R-:W-:-:S03]  /*3140*/  IADD3 R8, P0, R5, R7, RZ ;  /* 0x0000000705087210 */ /* 0x000fc60007f1e0ff */
[----:B----4-:R-:W-:Y:S01]  /*3150*/  IMAD.X R11, R6, 0x1, R11, P1 ;  /* 0x00000001060b7824 */ /* 0x010fe200008e060b */
[----:B------:R-:W-:Y:S01]  /*3160*/  ISETP.NE.U32.AND P1, PT, R20, RZ, PT ;  /* 0x000000ff1400720c */ /* 0x000fe20003f25070 */
[C---:B------:R-:W-:Y:S01]  /*3170*/  IMAD.X R9, R6.reuse, 0x1, R9, P0 ;  /* 0x0000000106097824 */ /* 0x040fe200000e0609 */
[----:B------:R-:W-:Y:S02]  /*3180*/  IADD3 R4, P0, R5, R18, RZ ;  /* 0x0000001205047210 */ /* 0x000fe40007f1e0ff */
[----:B------:R1:W-:Y:S03]  /*3190*/  LDGSTS.E.BYPASS.LTC128B.128 [R167+0x3100], [R10.64], !P6 ;  /* 0x031000000aa77fae */ /* 0x0003e6000f101d4e */
[----:B------:R-:W-:Y:S01]  /*31a0*/  IMAD.X R5, R6, 0x1, R3, P0 ;  /* 0x0000000106057824 */ /* 0x000fe200000e0603 */
[----:B------:R1:W-:Y:S01]  /*31b0*/  LDGSTS.E.BYPASS.LTC128B.128 [R167+0x4100], [R8.64], !P5 ;  /* 0x0410000008a77fae */ /* 0x0003e2000e901d4e */
[----:B------:R-:W-:-:S03]  /*31c0*/  ISETP.NE.U32.AND P0, PT, R19, RZ, PT ;  /* 0x000000ff1300720c */ /* 0x000fc60003f05070 */
[----:B------:R1:W-:Y:S04]  /*31d0*/  LDGSTS.E.BYPASS.LTC128B.128 [R167+0x5100], [R4.64], !P4 ;  /* 0x0510000004a77fae */ /* 0x0003e8000e101d4e */
[----:B------:R1:W-:Y:S01]  /*31e0*/  LDGSTS.E.BYPASS.LTC128B.128.ZFILL [R167+0x3900], [R16.64], P1 ;  /* 0x0390000010a77fae */ /* 0x0003e20008941d4e */
[----:B------:R-:W-:-:S05]  /*31f0*/  ISETP.NE.U32.AND P1, PT, R168, RZ, PT ;  /* 0x000000ffa800720c */ /* 0x000fca0003f25070 */
[----:B------:R1:W-:Y:S08]  /*3200*/  LDGSTS.E.BYPASS.LTC128B.128.ZFILL [R167+0x4900], [R14.64], P0 ;  /* 0x049000000ea77fae */ /* 0x0003f00008141d4e */
[----:B------:R1:W-:Y:S02]  /*3210*/  LDGSTS.E.BYPASS.LTC128B.128.ZFILL [R167+0x5900], [R12.64], P1 ;  /* 0x059000000ca77fae */ /* 0x0003e40008941d4e */
.L_x_713:
[----:B-1----:R-:W-:Y:S01]  /*3220*/  FMUL.FTZ R3, R33, c[0x0][0x320] ;  /* 0x0000c80021037a20 */ /* 0x002fe20000410000 */
[----:B------:R-:W-:Y:S01]  /*3230*/  LOP3.LUT R4, R166, 0xffffffe0, RZ, 0xc0, !PT ;  /* 0xffffffe0a6047812 */ /* 0x000fe200078ec0ff */
[----:B------:R-:W-:Y:S01]  /*3240*/  UMOV UR5, 0xffffffc0 ;  /* 0xffffffc000057882 */ /* 0x000fe20000000000 */
[----:B------:R-:W-:Y:S01]  /*3250*/  SHF.R.S32.HI R5, RZ, 0x1f, R165 ;  /* 0x0000001fff057819 */ /* 0x000fe200000114a5 */
[----:B------:R1:W-:Y:S01]  /*3260*/  MUFU.TANH R242, R3 ;  /* 0x0000000300f27308 */ /* 0x0003e20000002400 */
[----:B------:R-:W-:Y:S01]  /*3270*/  PLOP3.LUT P1, PT, PT, PT, UP1, 0x80, 0x0 ;  /* 0x000000000000781c */ /* 0x000fe20003f2f018 */
[----:B------:R-:W-:Y:S01]  /*3280*/  UIMAD UR5, UR6, UR5, 0x41 ;  /* 0x00000041060574a4 */ /* 0x000fe2000f8e0205 */
[----:B------:R-:W-:Y:S01]  /*3290*/  LEA.HI R5, R5, R165, RZ, 0x2 ;  /* 0x000000a505057211 */ /* 0x000fe200078f10ff */
[----:B------:R-:W-:Y:S01]  /*32a0*/  FMUL.FTZ R19, R26, c[0x0][0x320] ;  /* 0x0000c8001a137a20 */ /* 0x000fe20000410000 */
[----:B------:R-:W-:Y:S01]  /*32b0*/  PLOP3.LUT P0, PT, PT, PT, UP1, 0x80, 0x0 ;  /* 0x000000000000781c */ /* 0x000fe20003f0f018 */
[----:B------:R-:W-:Y:S01]  /*32c0*/  FMUL.FTZ R10, R83, c[0x0][0x320] ;  /* 0x0000c800530a7a20 */ /* 0x000fe20000410000 */
[----:B------:R-:W-:Y:S01]  /*32d0*/  LOP3.LUT R5, R5, 0xffffffc, RZ, 0xc0, !PT ;  /* 0x0ffffffc05057812 */ /* 0x000fe200078ec0ff */
[----:B------:R-:W-:Y:S01]  /*32e0*/  FMUL.FTZ R16, R39, c[0x0][0x320] ;  /* 0x0000c80027107a20 */ /* 0x000fe20000410000 */
[----:B------:R-:W-:Y:S01]  /*32f0*/  UIADD3 UR6, UR6, -0x2, URZ ;  /* 0xfffffffe06067890 */ /* 0x000fe2000fffe03f */
[----:B------:R-:W-:Y:S01]  /*3300*/  FMUL.FTZ R21, R27, c[0x0][0x320] ;  /* 0x0000c8001b157a20 */ /* 0x000fe20000410000 */
[----:B------:R-:W-:Y:S01]  /*3310*/  MUFU.TANH R19, R19 ;  /* 0x0000001300137308 */ /* 0x000fe20000002400 */
[----:B------:R-:W-:Y:S01]  /*3320*/  IMAD.IADD R8, R165, 0x1, -R5 ;  /* 0x00000001a5087824 */ /* 0x000fe200078e0a05 */
[----:B------:R-:W0:Y:S01]  /*3330*/  LDGDEPBAR ;  /* 0x00000000000079af */ /* 0x000e220000000000 */
[----:B------:R-:W-:-:S02]  /*3340*/  FMUL.FTZ R5, R82, c[0x0][0x320] ;  /* 0x0000c80052057a20 */ /* 0x000fc40000410000 */
[----:B-1----:R-:W-:Y:S02]  /*3350*/  FMUL.FTZ R3, R56, c[0x0][0x320] ;  /* 0x0000c80038037a20 */ /* 0x002fe40000410000 */
[----:B------:R-:W-:Y:S01]  /*3360*/  IMAD.SHL.U32 R221, R0, 0x2, RZ ;  /* 0x0000000200dd7824 */ /* 0x000fe200078e00ff */
[----:B------:R-:W-:Y:S03]  /*3370*/  MUFU.TANH R21, R21 ;  /* 0x0000001500157308 */ /* 0x000fe60000002400 */
[----:B------:R-:W-:-:S05]  /*3380*/  IMAD R222, R2, 0x2, R221 ;  /* 0x0000000202de7824 */ /* 0x000fca00078e02dd */
[----:B------:R1:W2:Y:S02]  /*3390*/  MUFU.TANH R33, R3 ;  /* 0x0000000300217308 */ /* 0x0002a40000002400 */
[----:B-1----:R-:W-:-:S06]  /*33a0*/  FMUL.FTZ R3, R57, c[0x0][0x320] ;  /* 0x0000c80039037a20 */ /* 0x002fcc0000410000 */
[----:B------:R1:W3:Y:S02]  /*33b0*/  MUFU.TANH R18, R3 ;  /* 0x0000000300127308 */ /* 0x0002e40000002400 */
[----:B-1----:R-:W-:-:S06]  /*33c0*/  FMUL.FTZ R3, R52, c[0x0][0x320] ;  /* 0x0000c80034037a20 */ /* 0x002fcc0000410000 */
[----:B------:R1:W4:Y:S02]  /*33d0*/  MUFU.TANH R12, R3 ;  /* 0x00000003000c7308 */ /* 0x0003240000002400 */
[----:B-1----:R-:W-:-:S06]  /*33e0*/  FMUL.FTZ R3, R53, c[0x0][0x320] ;  /* 0x0000c80035037a20 */ /* 0x002fcc0000410000 */
[----:B------:R1:W-:Y:S02]  /*33f0*/  MUFU.TANH R69, R3 ;  /* 0x0000000300457308 */ /* 0x0003e40000002400 */
[----:B-1----:R-:W-:-:S06]  /*3400*/  FMUL.FTZ R3, R44, c[0x0][0x320] ;  /* 0x0000c8002c037a20 */ /* 0x002fcc0000410000 */
[----:B------:R1:W-:Y:S02]  /*3410*/  MUFU.TANH R72, R3 ;  /* 0x0000000300487308 */ /* 0x0003e40000002400 */
[----:B-1----:R-:W-:-:S06]  /*3420*/  FMUL.FTZ R3, R45, c[0x0][0x320] ;  /* 0x0000c8002d037a20 */ /* 0x002fcc0000410000 */
[----:B------:R1:W-:Y:S02]  /*3430*/  MUFU.TANH R68, R3 ;  /* 0x0000000300447308 */ /* 0x0003e40000002400 */
[----:B-1----:R-:W-:-:S06]  /*3440*/  FMUL.FTZ R3, R40, c[0x0][0x320] ;  /* 0x0000c80028037a20 */ /* 0x002fcc0000410000 */
[----:B------:R-:W-:Y:S08]  /*3450*/  MUFU.TANH R40, R5 ;  /* 0x0000000500287308 */ /* 0x000ff00000002400 */
[----:B------:R1:W-:Y:S02]  /*3460*/  MUFU.TANH R71, R3 ;  /* 0x0000000300477308 */ /* 0x0003e40000002400 */
[----:B-1----:R-:W-:-:S06]  /*3470*/  FMUL.FTZ R3, R41, c[0x0][0x320] ;  /* 0x0000c80029037a20 */ /* 0x002fcc0000410000 */
        /* <DEDUP_REMOVED lines=8> */
[----:B------:R1:W-:Y:S08]  /*3500*/  MUFU.TANH R37, R10 ;  /* 0x0000000a00257308 */ /* 0x0003f00000002400 */
[----:B------:R5:W-:Y:S01]  /*3510*/  MUFU.TANH R172, R3 ;  /* 0x0000000300ac7308 */ /* 0x000be20000002400 */
[----:B-1----:R-:W-:-:S07]  /*3520*/  FMUL.FTZ R10, R89, c[0x0][0x320] ;  /* 0x0000c800590a7a20 */ /* 0x002fce0000410000 */
[----:B------:R-:W-:Y:S01]  /*3530*/  MUFU.TANH R10, R10 ;  /* 0x0000000a000a7308 */ /* 0x000fe20000002400 */
[----:B-----5:R-:W-:-:S07]  /*3540*/  FMUL.FTZ R3, R24, c[0x0][0x320] ;  /* 0x0000c80018037a20 */ /* 0x020fce0000410000 */
        /* <DEDUP_REMOVED lines=8> */
[----:B------:R1:W5:Y:S02]  /*35d0*/  MUFU.TANH R15, R3 ;  /* 0x00000003000f7308 */ /* 0x0003640000002400 */
[----:B-1----:R-:W-:-:S06]  /*35e0*/  FMUL.FTZ R3, R105, c[0x0][0x320] ;  /* 0x0000c80069037a20 */ /* 0x002fcc0000410000 */
[----:B------:R1:W1:Y:S02]  /*35f0*/  MUFU.TANH R17, R3 ;  /* 0x0000000300117308 */ /* 0x0002640000002400 */
        /* <DEDUP_REMOVED lines=50> */
[----:B-1----:R-:W-:Y:S02]  /*3920*/  IMAD.IADD R3, R169, 0x1, -R4 ;  /* 0x00000001a9037824 */ /* 0x002fe400078e0a04 */
[----:B------:R-:W-:-:S03]  /*3930*/  FMUL.FTZ R4, R81, c[0x0][0x320] ;  /* 0x0000c80051047a20 */ /* 0x000fc60000410000 */
[----:B------:R-:W-:Y:S01]  /*3940*/  SHF.R.S32.HI R6, RZ, 0x1f, R3 ;  /* 0x0000001fff067819 */ /* 0x000fe20000011403 */
[----:B------:R1:W-:Y:S03]  /*3950*/  MUFU.TANH R28, R4 ;  /* 0x00000004001c7308 */ /* 0x0003e60000002400 */
[----:B------:R-:W-:-:S04]  /*3960*/  LEA.HI R6, R6, R3, RZ, 0x2 ;  /* 0x0000000306067211 */ /* 0x000fc800078f10ff */
[----:B------:R-:W-:-:S05]  /*3970*/  LEA.HI.SX32 R7, R6, UR10, 0x1e ;  /* 0x0000000a06077c11 */ /* 0x000fca000f8ff2ff */
[----:B------:R-:W-:Y:S01]  /*3980*/  IMAD R7, R8, 0x10, R7 ;  /* 0x0000001008077824 */ /* 0x000fe200078e0207 */
[----:B-1----:R-:W-:-:S04]  /*3990*/  LEA.HI R4, R101, R101, RZ, 0x1 ;  /* 0x0000006565047211 */ /* 0x002fc800078f08ff */
[C---:B------:R-:W-:Y:S01]  /*39a0*/  LOP3.LUT R5, R4.reuse, 0x1ffffffe, RZ, 0xc0, !PT ;  /* 0x1ffffffe04057812 */ /* 0x040fe200078ec0ff */
[----:B------:R-:W-:-:S04]  /*39b0*/  IMAD.SHL.U32 R9, R4, 0x20, RZ ;  /* 0x0000002004097824 */ /* 0x000fc800078e00ff */
[----:B------:R-:W-:Y:S01]  /*39c0*/  IMAD.IADD R8, R101, 0x1, -R5 ;  /* 0x0000000165087824 */ /* 0x000fe200078e0a05 */
[----:B------:R-:W-:-:S05]  /*39d0*/  LOP3.LUT R4, R9, 0xffffffc0, RZ, 0xc0, !PT ;  /* 0xffffffc009047812 */ /* 0x000fca00078ec0ff */
[----:B------:R-:W-:Y:S02]  /*39e0*/  IMAD.IADD R5, R4, 0x1, R7 ;  /* 0x0000000104057824 */ /* 0x000fe400078e0207 */
[----:B------:R-:W-:Y:S02]  /*39f0*/  FMUL.FTZ R4, R96, c[0x0][0x320] ;  /* 0x0000c80060047a20 */ /* 0x000fe40000410000 */
[----:B------:R-:W-:Y:S02]  /*3a00*/  IMAD R11, R8, 0x8, R5 ;  /* 0x00000008080b7824 */ /* 0x000fe400078e0205 */
[----:B------:R1:W1:Y:S02]  /*3a10*/  MUFU.TANH R14, R4 ;  /* 0x00000004000e7308 */ /* 0x0002640000002400 */
[----:B------:R-:W-:Y:S01]  /*3a20*/  @P1 IMAD.HI.U32 R7, R11, c[0x0][0x2c8], RZ ;  /* 0x0000b2000b071a27 */ /* 0x000fe200078e00ff */
[----:B------:R-:W-:Y:S03]  /*3a30*/  STL [R1+0x3c], R11 ;  /* 0x00003c0b01007387 */ /* 0x000fe60000100800 */
[----:B------:R-:W-:Y:S01]  /*3a40*/  IMAD.MOV.U32 R5, RZ, RZ, R11 ;  /* 0x000000ffff057224 */ /* 0x000fe200078e000b */
[----:B------:R-:W-:Y:S01]  /*3a50*/  @P0 SHF.R.U32.HI R5, RZ, c[0x0][0x2cc], R7 ;  /* 0x0000b300ff050a19 */ /* 0x000fe20000011607 */
[----:B------:R-:W-:-:S04]  /*3a60*/  FMUL.FTZ R7, R77, c[0x0][0x320] ;  /* 0x0000c8004d077a20 */ /* 0x000fc80000410000 */
[----:B------:R-:W2:Y:S01]  /*3a70*/  SHFL.IDX PT, R8, R5, RZ, 0x1c1f ;  /* 0x001c1fff05087589 */ /* 0x000ea200000e0000 */
[----:B------:R-:W-:Y:S01]  /*3a80*/  MUFU.TANH R23, R7 ;  /* 0x0000000700177308 */ /* 0x000fe20000002400 */
[----:B-1----:R-:W-:Y:S02]  /*3a90*/  FMUL.FTZ R4, R97, c[0x0][0x320] ;  /* 0x0000c80061047a20 */ /* 0x002fe40000410000 */
[----:B------:R-:W1:Y:S05]  /*3aa0*/  SHFL.IDX PT, R11, R5, 0x2, 0x1c1f ;  /* 0x005c1f00050b7f89 */ /* 0x000e6a00000e0000 */
[----:B------:R2:W1:Y:S02]  /*3ab0*/  MUFU.TANH R13, R4 ;  /* 0x00000004000d7308 */ /* 0x0004640000002400 */
[----:B--2---:R-:W-:-:S06]  /*3ac0*/  FMUL.FTZ R4, R76, c[0x0][0x320] ;  /* 0x0000c8004c047a20 */ /* 0x004fcc0000410000 */
[----:B------:R2:W1:Y:S02]  /*3ad0*/  MUFU.TANH R25, R4 ;  /* 0x0000000400197308 */ /* 0x0004640000002400 */
[----:B--2---:R-:W-:Y:S01]  /*3ae0*/  LOP3.LUT R4, R6, 0x7ffffffc, RZ, 0xc0, !PT ;  /* 0x7ffffffc06047812 */ /* 0x004fe200078ec0ff */
[----:B------:R-:W-:-:S04]  /*3af0*/  IMAD.U32 R6, RZ, RZ, UR5 ;  /* 0x00000005ff067e24 */ /* 0x000fc8000f8e00ff */
[----:B------:R-:W-:Y:S02]  /*3b00*/  IMAD.IADD R4, R3, 0x1, -R4 ;  /* 0x0000000103047824 */ /* 0x000fe400078e0a04 */
[----:B------:R-:W-:Y:S02]  /*3b10*/  FMUL.FTZ R3, R78, c[0x0][0x320] ;  /* 0x0000c8004e037a20 */ /* 0x000fe40000410000 */
[----:B------:R-:W-:Y:S02]  /*3b20*/  IMAD.SHL.U32 R9, R4, 0x2, RZ ;  /* 0x0000000204097824 */ /* 0x000fe400078e00ff */
[----:B------:R2:W-:Y:S01]  /*3b30*/  MUFU.TANH R36, R3 ;  /* 0x0000000300247308 */ /* 0x0005e20000002400 */
[----:B------:R-:W-:Y:S02]  /*3b40*/  FMUL.FTZ R4, R79, c[0x0][0x320] ;  /* 0x0000c8004f047a20 */ /* 0x000fe40000410000 */
[----:B------:R-:W-:Y:S01]  /*3b50*/  IADD3 R7, -R9, UR4, RZ ;  /* 0x0000000409077c10 */ /* 0x000fe2000fffe1ff */
[----:B------:R1:W-:Y:S01]  /*3b60*/  STL [R1+0x40], R9 ;  /* 0x0000400901007387 */ /* 0x0003e20000100800 */
[----:B------:R-:W-:-:S02]  /*3b70*/  ULDC.64 UR4, c[0x0][0x2c8] ;  /* 0x0000b20000047ab9 */ /* 0x000fc40000000a00 */
[----:B------:R-:W-:Y:S01]  /*3b80*/  UIMAD.WIDE.U32 UR24, UR10, UR4, URZ ;  /* 0x000000040a1872a5 */ /* 0x000fe2000f8e003f */
[----:B------:R1:W-:Y:S03]  /*3b90*/  MUFU.TANH R26, R4 ;  /* 0x00000004001a7308 */ /* 0x0003e60000002400 */
[----:B------:R-:W-:-:S04]  /*3ba0*/  @UP1 USHF.R.U32.HI UR10, URZ, UR5, UR25 ;  /* 0x000000053f0a1299 */ /* 0x000fc80008011619 */
[----:B------:R-:W-:Y:S01]  /*3bb0*/  UIADD3 UR10, UR10, UR7, -UR12 ;  /* 0x000000070a0a7290 */ /* 0x000fe2000fffe80c */
[----:B--2---:R-:W-:-:S03]  /*3bc0*/  IADD3 R3, -R9, UR7, R6 ;  /* 0x0000000709037c10 */ /* 0x004fc6000fffe106 */
[----:B------:R-:W-:Y:S01]  /*3bd0*/  USHF.R.S32.HI UR4, URZ, 0x1f, UR10 ;  /* 0x0000001f3f047899 */ /* 0x000fe2000801140a */
[----:B------:R-:W-:-:S03]  /*3be0*/  IADD3 R6, R3, -UR12, RZ ;  /* 0x8000000c03067c10 */ /* 0x000fc6000fffe0ff */
[----:B------:R-:W-:Y:S02]  /*3bf0*/  ULEA.HI UR4, UR4, UR10, URZ, 0x6 ;  /* 0x0000000a04047291 */ /* 0x000fe4000f8f303f */
[----:B------:R-:W-:Y:S02]  /*3c00*/  IMAD.IADD R3, R6, 0x1, R8 ;  /* 0x0000000106037824 */ /* 0x000fe400078e0208 */
[----:B------:R-:W-:Y:S01]  /*3c10*/  FMUL.FTZ R8, R98, c[0x0][0x320] ;  /* 0x0000c80062087a20 */ /* 0x000fe20000410000 */
[----:B------:R-:W-:Y:S01]  /*3c20*/  USHF.R.S32.HI UR4, URZ, 0x6, UR4 ;  /* 0x000000063f047899 */ /* 0x000fe20008011404 */
[----:B-1----:R-:W-:Y:S01]  /*3c30*/  FMUL.FTZ R9, R64, c[0x0][0x320] ;  /* 0x0000c80040097a20 */ /* 0x002fe20000410000 */
[----:B------:R-:W-:Y:S01]  /*3c40*/  IMNMX R4, R7, R3, PT ;  /* 0x0000000307047217 */ /* 0x000fe20003800200 */
[----:B------:R-:W-:Y:S01]  /*3c50*/  IMAD.IADD R3, R6, 0x1, R11 ;  /* 0x0000000106037824 */ /* 0x000fe200078e020b */
[----:B------:R1:W-:Y:S01]  /*3c60*/  MUFU.TANH R24, R8 ;  /* 0x0000000800187308 */ /* 0x0003e20000002400 */
[----:B------:R-:W-:Y:S01]  /*3c70*/  FMUL.FTZ R11, R66, c[0x0][0x320] ;  /* 0x0000c800420b7a20 */ /* 0x000fe20000410000 */
[C---:B------:R-:W-:Y:S01]  /*3c80*/  ISETP.GT.AND P0, PT, R4.reuse, RZ, PT ;  /* 0x000000ff0400720c */ /* 0x040fe20003f04270 */
[----:B------:R-:W-:Y:S01]  /*3c90*/  UISETP.LT.AND UP0, UPT, URZ, UR4, UPT ;  /* 0x000000043f00728c */ /* 0x000fe2000bf01270 */
[----:B------:R-:W-:-:S02]  /*3ca0*/  ISETP.GT.AND P1, PT, R4, 0x1, PT ;  /* 0x000000010400780c */ /* 0x000fc40003f24270 */
[----:B------:R-:W-:Y:S01]  /*3cb0*/  FSEL R33, R33, -INF , P0 ;  /* 0xff80000021217808 */ /* 0x000fe20000000000 */
[----:B------:R-:W-:Y:S01]  /*3cc0*/  USEL UR4, URZ, UR4, !UP0 ;  /* 0x000000043f047287 */ /* 0x000fe2000c000000 */
[----:B------:R-:W-:Y:S02]  /*3cd0*/  ISETP.GT.AND P0, PT, R4, 0x8, PT ;  /* 0x000000080400780c */ /* 0x000fe40003f04270 */
[----:B------:R-:W-:Y:S02]  /*3ce0*/  IMNMX R3, R7, R3, PT ;  /* 0x0000000307037217 */ /* 0x000fe40003800200 */
[----:B---3--:R-:W-:Y:S02]  /*3cf0*/  FSEL R38, R18, -INF , P1 ;  /* 0xff80000012267808 */ /* 0x008fe40000800000 */
[----:B----4-:R-:W-:Y:S01]  /*3d00*/  FSEL R45, R12, -INF , P0 ;  /* 0xff8000000c2d7808 */ /* 0x010fe20000000000 */
[----:B------:R2:W3:Y:S01]  /*3d10*/  MUFU.TANH R18, R9 ;  /* 0x0000000900127308 */ /* 0x0004e20000002400 */
[----:B------:R-:W-:Y:S01]  /*3d20*/  ISETP.GT.AND P1, PT, R3, RZ, PT ;  /* 0x000000ff0300720c */ /* 0x000fe20003f24270 */
[----:B-1----:R-:W-:Y:S01]  /*3d30*/  FMUL.FTZ R8, R65, c[0x0][0x320] ;  /* 0x0000c80041087a20 */ /* 0x002fe20000410000 */
[----:B------:R-:W-:Y:S01]  /*3d40*/  ISETP.GT.AND P0, PT, R3, 0x1, PT ;  /* 0x000000010300780c */ /* 0x000fe20003f04270 */
[----:B------:R-:W-:Y:S01]  /*3d50*/  FMUL.FTZ R12, R67, c[0x0][0x320] ;  /* 0x0000c800430c7a20 */ /* 0x000fe20000410000 */
[----:B-----5:R-:W-:-:S02]  /*3d60*/  FSEL R15, R15, -INF , P1 ;  /* 0xff8000000f0f7808 */ /* 0x020fc40000800000 */
[----:B------:R-:W-:Y:S02]  /*3d70*/  FSEL R17, R17, -INF , P0 ;  /* 0xff80000011117808 */ /* 0x000fe40000000000 */
[C---:B------:R-:W-:Y:S01]  /*3d80*/  ISETP.GT.AND P1, PT, R3.reuse, 0x8, PT ;  /* 0x000000080300780c */ /* 0x040fe20003f24270 */
[----:B------:R-:W-:Y:S01]  /*3d90*/  MUFU.TANH R12, R12 ;  /* 0x0000000c000c7308 */ /* 0x000fe20000002400 */
[----:B------:R-:W-:Y:S02]  /*3da0*/  ISETP.GT.AND P0, PT, R3, 0x9, PT ;  /* 0x000000090300780c */ /* 0x000fe40003f04270 */
[----:B------:R-:W-:Y:S02]  /*3db0*/  FSEL R20, R14, -INF , P1 ;  /* 0xff8000000e147808 */ /* 0x000fe40000800000 */
[----:B------:R-:W-:Y:S01]  /*3dc0*/  FSEL R22, R13, -INF , P0 ;  /* 0xff8000000d167808 */ /* 0x000fe20000000000 */
[----:B--2---:R-:W1:Y:S01]  /*3dd0*/  SHFL.IDX PT, R9, R5, 0x3, 0x1c1f ;  /* 0x007c1f0005097f89 */ /* 0x004e6200000e0000 */
[C---:B------:R-:W-:Y:S01]  /*3de0*/  ISETP.GT.AND P1, PT, R3.reuse, 0x10, PT ;  /* 0x000000100300780c */ /* 0x040fe20003f24270 */
[----:B------:R2:W4:Y:S01]  /*3df0*/  MUFU.TANH R14, R8 ;  /* 0x00000008000e7308 */ /* 0x0005220000002400 */
[----:B------:R-:W-:Y:S01]  /*3e00*/  ISETP.GT.AND P0, PT, R3, 0x11, PT ;  /* 0x000000110300780c */ /* 0x000fe20003f04270 */
[----:B------:R-:W-:Y:S01]  /*3e10*/  FMUL.FTZ R13, R34, c[0x0][0x320] ;  /* 0x0000c800220d7a20 */ /* 0x000fe20000410000 */
[----:B------:R-:W-:-:S02]  /*3e20*/  FSEL R48, R44, -INF , P1 ;  /* 0xff8000002c307808 */ /* 0x000fc40000800000 */
[----:B------:R-:W-:Y:S02]  /*3e30*/  FSEL R50, R41, -INF , P0 ;  /* 0xff80000029327808 */ /* 0x000fe40000000000 */
[C---:B------:R-:W-:Y:S02]  /*3e40*/  ISETP.GT.AND P1, PT, R3.reuse, 0x18, PT ;  /* 0x000000180300780c */ /* 0x040fe40003f24270 */
[----:B------:R-:W-:Y:S02]  /*3e50*/  ISETP.GT.AND P0, PT, R3, 0x19, PT ;  /* 0x000000190300780c */ /* 0x000fe40003f04270 */
[----:B------:R-:W-:Y:S02]  /*3e60*/  FSEL R49, R32, -INF , P1 ;  /* 0xff80000020317808 */ /* 0x000fe40000800000 */
[----:B------:R-:W-:Y:S01]  /*3e70*/  FSEL R51, R10, -INF , P0 ;  /* 0xff8000000a337808 */ /* 0x000fe20000000000 */
[----:B------:R-:W-:Y:S01]  /*3e80*/  FMUL.FTZ R10, R35, c[0x0][0x320] ;  /* 0x0000c800230a7a20 */ /* 0x000fe20000410000 */
[----:B------:R-:W-:-:S02]  /*3e90*/  ISETP.GT.AND P1, PT, R3, 0x20, PT ;  /* 0x000000200300780c */ /* 0x000fc40003f24270 */
[----:B------:R-:W-:Y:S02]  /*3ea0*/  ISETP.GT.AND P0, PT, R3, 0x21, PT ;  /* 0x000000210300780c */ /* 0x000fe40003f04270 */
[----:B--2---:R-:W-:Y:S02]  /*3eb0*/  FMNMX.FTZ R8, R15, R17, !PT ;  /* 0x000000110f087209 */ /* 0x004fe40007810000 */
[----:B------:R-:W-:Y:S02]  /*3ec0*/  FSEL R165, R31, -INF , P1 ;  /* 0xff8000001fa57808 */ /* 0x000fe40000800000 */
[----:B------:R-:W-:Y:S02]  /*3ed0*/  FSEL R164, R30, -INF , P0 ;  /* 0xff8000001ea47808 */ /* 0x000fe40000000000 */
[----:B------:R-:W-:Y:S02]  /*3ee0*/  FMNMX.FTZ R8, R20, R8, !PT ;  /* 0x0000000814087209 */ /* 0x000fe40007810000 */
[----:B------:R-:W-:-:S02]  /*3ef0*/  ISETP.GT.AND P1, PT, R3, 0x28, PT ;  /* 0x000000280300780c */ /* 0x000fc40003f24270 */
[----:B------:R-:W-:Y:S02]  /*3f00*/  ISETP.GT.AND P0, PT, R3, 0x29, PT ;  /* 0x000000290300780c */ /* 0x000fe40003f04270 */
[----:B------:R-:W-:Y:S02]  /*3f10*/  FMNMX.FTZ R8, R22, R8, !PT ;  /* 0x0000000816087209 */ /* 0x000fe40007810000 */
[----:B------:R-:W-:Y:S02]  /*3f20*/  FSEL R159, R29, -INF , P1 ;  /* 0xff8000001d9f7808 */ /* 0x000fe40000800000 */
[----:B------:R-:W-:Y:S02]  /*3f30*/  FSEL R166, R28, -INF , P0 ;  /* 0xff8000001ca67808 */ /* 0x000fe40000000000 */
[C---:B------:R-:W-:Y:S01]  /*3f40*/  ISETP.GT.AND P1, PT, R3.reuse, 0x30, PT ;  /* 0x000000300300780c */ /* 0x040fe20003f24270 */
[----:B------:R-:W-:Y:S01]  /*3f50*/  LDSM.16.MT88.4 R28, [R221+0x100] ;  /* 0x00010000dd1c783b */ /* 0x000fe20000004200 */
[----:B------:R-:W-:-:S02]  /*3f60*/  ISETP.GT.AND P0, PT, R3, 0x31, PT ;  /* 0x000000310300780c */ /* 0x000fc40003f04270 */
[----:B------:R-:W-:Y:S02]  /*3f70*/  FMNMX.FTZ R8, R48, R8, !PT ;  /* 0x0000000830087209 */ /* 0x000fe40007810000 */
[----:B------:R-:W-:Y:S02]  /*3f80*/  FSEL R213, R25, -INF , P1 ;  /* 0xff80000019d57808 */ /* 0x000fe40000800000 */
[----:B------:R-:W-:Y:S02]  /*3f90*/  FSEL R219, R23, -INF , P0 ;  /* 0xff80000017db7808 */ /* 0x000fe40000000000 */
[C---:B------:R-:W-:Y:S01]  /*3fa0*/  ISETP.GT.AND P1, PT, R3.reuse, 0x38, PT ;  /* 0x000000380300780c */ /* 0x040fe20003f24270 */
[----:B------:R2:W5:Y:S01]  /*3fb0*/  MUFU.TANH R23, R11 ;  /* 0x0000000b00177308 */ /* 0x0005620000002400 */
[----:B------:R-:W-:Y:S02]  /*3fc0*/  ISETP.GT.AND P0, PT, R3, 0x39, PT ;  /* 0x000000390300780c */ /* 0x000fe40003f04270 */
[----:B------:R-:W-:Y:S01]  /*3fd0*/  FMNMX.FTZ R3, R50, R8, !PT ;  /* 0x0000000832037209 */ /* 0x000fe20007810000 */
[----:B-1----:R-:W-:Y:S01]  /*3fe0*/  IMAD.IADD R8, R6, 0x1, R9 ;  /* 0x0000000106087824 */ /* 0x002fe200078e0209 */
[----:B---3--:R-:W-:Y:S01]  /*3ff0*/  FSEL R215, R18, -INF , P1 ;  /* 0xff80000012d77808 */ /* 0x008fe20000800000 */
[----:B------:R-:W1:Y:S01]  /*4000*/  SHFL.IDX PT, R9, R5, 0x1, 0x1c1f ;  /* 0x003c1f0005097f89 */ /* 0x000e6200000e0000 */
[----:B------:R-:W-:-:S02]  /*4010*/  FMNMX.FTZ R104, R49, R3, !PT ;  /* 0x0000000331687209 */ /* 0x000fc40007810000 */
[----:B------:R-:W-:Y:S02]  /*4020*/  IMNMX R3, R7, R8, PT ;  /* 0x0000000807037217 */ /* 0x000fe40003800200 */
[----:B----4-:R-:W-:Y:S02]  /*4030*/  FSEL R239, R14, -INF , P0 ;  /* 0xff8000000eef7808 */ /* 0x010fe40000000000 */
[C---:B------:R-:W-:Y:S02]  /*4040*/  ISETP.GT.AND P1, PT, R3.reuse, RZ, PT ;  /* 0x000000ff0300720c */ /* 0x040fe40003f24270 */
[----:B------:R-:W-:Y:S02]  /*4050*/  ISETP.GT.AND P0, PT, R3, 0x1, PT ;  /* 0x000000010300780c */ /* 0x000fe40003f04270 */
[----:B--2---:R-:W-:Y:S02]  /*4060*/  FSEL R11, R47, -INF , P1 ;  /* 0xff8000002f0b7808 */ /* 0x004fe40000800000 */
[----:B------:R-:W-:-:S02]  /*4070*/  ISETP.GT.AND P1, PT, R3, 0x8, PT ;  /* 0x000000080300780c */ /* 0x000fc40003f24270 */
[----:B------:R-:W-:Y:S02]  /*4080*/  FSEL R14, R46, -INF , P0 ;  /* 0xff8000002e0e7808 */ /* 0x000fe40000000000 */
[----:B------:R-:W-:Y:S02]  /*4090*/  FSEL R18, R24, -INF , P1 ;  /* 0xff80000018127808 */ /* 0x000fe40000800000 */
[C---:B------:R-:W-:Y:S01]  /*40a0*/  ISETP.GT.AND P0, PT, R3.reuse, 0x9, PT ;  /* 0x000000090300780c */ /* 0x040fe20003f04270 */
[----:B------:R-:W2:Y:S01]  /*40b0*/  MUFU.TANH R24, R16 ;  /* 0x0000001000187308 */ /* 0x000ea20000002400 */
[----:B------:R-:W-:Y:S02]  /*40c0*/  ISETP.GT.AND P1, PT, R3, 0x10, PT ;  /* 0x000000100300780c */ /* 0x000fe40003f24270 */
[----:B------:R-:W-:Y:S01]  /*40d0*/  FMNMX.FTZ R104, R51, R104, !PT ;  /* 0x0000006833687209 */ /* 0x000fe20007810000 */
[----:B-1----:R-:W-:Y:S01]  /*40e0*/  IMAD.IADD R6, R6, 0x1, R9 ;  /* 0x0000000106067824 */ /* 0x002fe200078e0209 */
[----:B------:R-:W-:-:S02]  /*40f0*/  FMNMX.FTZ R5, R11, R14, !PT ;  /* 0x0000000e0b057209 */ /* 0x000fc40007810000 */
[----:B------:R-:W-:Y:S01]  /*4100*/  FSEL R32, R57, -INF , P0 ;  /* 0xff80000039207808 */ /* 0x000fe20000000000 */
[----:B------:R1:W3:Y:S01]  /*4110*/  MUFU.TANH R16, R13 ;  /* 0x0000000d00107308 */ /* 0x0002e20000002400 */
[----:B------:R-:W-:Y:S02]  /*4120*/  FSEL R39, R53, -INF , P1 ;  /* 0xff80000035277808 */ /* 0x000fe40000800000 */
[C---:B------:R-:W-:Y:S02]  /*4130*/  ISETP.GT.AND P0, PT, R3.reuse, 0x11, PT ;  /* 0x000000110300780c */ /* 0x040fe40003f04270 */
[----:B------:R-:W-:Y:S02]  /*4140*/  ISETP.GT.AND P1, PT, R3, 0x18, PT ;  /* 0x000000180300780c */ /* 0x000fe40003f24270 */
[----:B------:R-:W-:Y:S02]  /*4150*/  FMNMX.FTZ R104, R165, R104, !PT ;  /* 0x00000068a5687209 */ /* 0x000fe40007810000 */
[----:B------:R-:W-:-:S02]  /*4160*/  FMNMX.FTZ R5, R18, R5, !PT ;  /* 0x0000000512057209 */ /* 0x000fc40007810000 */
[----:B------:R-:W-:Y:S02]  /*4170*/  FSEL R46, R56, -INF , P0 ;  /* 0xff800000382e7808 */ /* 0x000fe40000000000 */
[----:B------:R-:W-:Y:S02]  /*4180*/  FSEL R47, R43, -INF , P1 ;  /* 0xff8000002b2f7808 */ /* 0x000fe40000800000 */
[C---:B------:R-:W-:Y:S02]  /*4190*/  ISETP.GT.AND P0, PT, R3.reuse, 0x19, PT ;  /* 0x000000190300780c */ /* 0x040fe40003f04270 */
[----:B------:R-:W-:Y:S02]  /*41a0*/  ISETP.GT.AND P1, PT, R3, 0x20, PT ;  /* 0x000000200300780c */ /* 0x000fe40003f24270 */
[----:B------:R-:W-:Y:S02]  /*41b0*/  FMNMX.FTZ R104, R164, R104, !PT ;  /* 0x00000068a4687209 */ /* 0x000fe40007810000 */
[----:B------:R-:W-:-:S02]  /*41c0*/  FMNMX.FTZ R5, R32, R5, !PT ;  /* 0x0000000520057209 */ /* 0x000fc40007810000 */
[----:B------:R-:W-:Y:S02]  /*41d0*/  FSEL R82, R52, -INF , P0 ;  /* 0xff80000034527808 */ /* 0x000fe40000000000 */
[----:B------:R-:W-:Y:S02]  /*41e0*/  FSEL R101, R42, -INF , P1 ;  /* 0xff8000002a657808 */ /* 0x000fe40000800000 */
[----:B------:R-:W-:Y:S02]  /*41f0*/  FMNMX.FTZ R104, R159, R104, !PT ;  /* 0x000000689f687209 */ /* 0x000fe40007810000 */
[C---:B------:R-:W-:Y:S02]  /*4200*/  ISETP.GT.AND P0, PT, R3.reuse, 0x21, PT ;  /* 0x000000210300780c */ /* 0x040fe40003f04270 */
[----:B------:R-:W-:Y:S02]  /*4210*/  ISETP.GT.AND P1, PT, R3, 0x28, PT ;  /* 0x000000280300780c */ /* 0x000fe40003f24270 */
[----:B------:R-:W-:-:S02]  /*4220*/  FMNMX.FTZ R5, R39, R5, !PT ;  /* 0x0000000527057209 */ /* 0x000fc40007810000 */
[----:B------:R-:W-:Y:S02]  /*4230*/  FMNMX.FTZ R104, R166, R104, !PT ;  /* 0x00000068a6687209 */ /* 0x000fe40007810000 */
[----:B------:R-:W-:Y:S02]  /*4240*/  FSEL R103, R103, -INF , P0 ;  /* 0xff80000067677808 */ /* 0x000fe40000000000 */
[----:B------:R-:W-:Y:S02]  /*4250*/  FSEL R156, R40, -INF , P1 ;  /* 0xff800000289c7808 */ /* 0x000fe40000800000 */
[----:B------:R-:W-:Y:S01]  /*4260*/  FMNMX.FTZ R5, R46, R5, !PT ;  /* 0x000000052e057209 */ /* 0x000fe20007810000 */
[----:B------:R-:W-:Y:S01]  /*4270*/  LDSM.16.MT88.4 R40, [R222+0x2100] ;  /* 0x00210000de28783b */ /* 0x000fe20000004200 */
[C---:B------:R-:W-:Y:S02]  /*4280*/  ISETP.GT.AND P0, PT, R3.reuse, 0x29, PT ;  /* 0x000000290300780c */ /* 0x040fe40003f04270 */
[----:B------:R-:W-:-:S02]  /*4290*/  ISETP.GT.AND P1, PT, R3, 0x30, PT ;  /* 0x000000300300780c */ /* 0x000fc40003f24270 */
[----:B------:R-:W-:Y:S02]  /*42a0*/  FMNMX.FTZ R104, R213, R104, !PT ;  /* 0x00000068d5687209 */ /* 0x000fe40007810000 */
[----:B------:R-:W-:Y:S02]  /*42b0*/  FMNMX.FTZ R5, R47, R5, !PT ;  /* 0x000000052f057209 */ /* 0x000fe40007810000 */
[----:B------:R-:W-:Y:S02]  /*42c0*/  FSEL R158, R37, -INF , P0 ;  /* 0xff800000259e7808 */ /* 0x000fe40000000000 */
[----:B------:R-:W-:Y:S02]  /*42d0*/  FSEL R173, R36, -INF , P1 ;  /* 0xff80000024ad7808 */ /* 0x000fe40000800000 */
[C---:B------:R-:W-:Y:S02]  /*42e0*/  ISETP.GT.AND P0, PT, R3.reuse, 0x31, PT ;  /* 0x000000310300780c */ /* 0x040fe40003f04270 */
[----:B------:R-:W-:-:S02]  /*42f0*/  ISETP.GT.AND P1, PT, R3, 0x38, PT ;  /* 0x000000380300780c */ /* 0x000fc40003f24270 */
[----:B------:R-:W-:Y:S02]  /*4300*/  FMNMX.FTZ R104, R219, R104, !PT ;  /* 0x00000068db687209 */ /* 0x000fe40007810000 */
[----:B------:R-:W-:Y:S02]  /*4310*/  FMNMX.FTZ R5, R82, R5, !PT ;  /* 0x0000000552057209 */ /* 0x000fe40007810000 */
[----:B------:R-:W-:Y:S02]  /*4320*/  FSEL R175, R26, -INF , P0 ;  /* 0xff8000001aaf7808 */ /* 0x000fe40000000000 */
[----:B-----5:R-:W-:Y:S02]  /*4330*/  FSEL R174, R23, -INF , P1 ;  /* 0xff80000017ae7808 */ /* 0x020fe40000800000 */
[----:B------:R-:W-:Y:S02]  /*4340*/  ISETP.GT.AND P0, PT, R3, 0x39, PT ;  /* 0x000000390300780c */ /* 0x000fe40003f04270 */
[----:B------:R-:W-:-:S02]  /*4350*/  ISETP.GT.AND P1, PT, R4, 0x9, PT ;  /* 0x000000090400780c */ /* 0x000fc40003f24270 */
[----:B------:R-:W-:Y:S02]  /*4360*/  FMNMX.FTZ R104, R215, R104, !PT ;  /* 0x00000068d7687209 */ /* 0x000fe40007810000 */
[----:B------:R-:W-:Y:S02]  /*4370*/  FMNMX.FTZ R5, R101, R5, !PT ;  /* 0x0000000565057209 */ /* 0x000fe40007810000 */
[----:B------:R-:W-:Y:S02]  /*4380*/  FSEL R208, R12, -INF , P0 ;  /* 0xff8000000cd07808 */ /* 0x000fe40000000000 */
[----:B------:R-:W-:Y:S02]  /*4390*/  FSEL R37, R69, -INF , P1 ;  /* 0xff80000045257808 */ /* 0x000fe40000800000 */
[----:B------:R-:W-:Y:S02]  /*43a0*/  FMNMX.FTZ R104, R239, R104, !PT ;  /* 0x00000068ef687209 */ /* 0x000fe40007810000 */
[----:B------:R-:W-:-:S02]  /*43b0*/  ISETP.GT.AND P1, PT, R4, 0x10, PT ;  /* 0x000000100400780c */ /* 0x000fc40003f24270 */
[----:B------:R-:W-:Y:S01]  /*43c0*/  ISETP.GT.AND P0, PT, R4, 0x11, PT ;  /* 0x000000110400780c */ /* 0x000fe20003f04270 */
[----:B------:R-:W4:Y:S01]  /*43d0*/  SHFL.BFLY PT, R8, R104, 0x2, 0x1f ;  /* 0x0c401f0068087f89 */ /* 0x000f2200000e0000 */
[----:B------:R-:W-:Y:S02]  /*43e0*/  FMNMX.FTZ R5, R103, R5, !PT ;  /* 0x0000000567057209 */ /* 0x000fe40007810000 */
        /* <DEDUP_REMOVED lines=8> */
[C---:B------:R-:W-:Y:S02]  /*4470*/  ISETP.GT.AND P1, PT, R4.reuse, 0x20, PT ;  /* 0x000000200400780c */ /* 0x040fe40003f24270 */
[----:B------:R-:W-:-:S02]  /*4480*/  ISETP.GT.AND P0, PT, R4, 0x21, PT ;  /* 0x000000210400780c */ /* 0x000fc40003f04270 */
[----:B------:R-:W-:Y:S02]  /*4490*/  FMNMX.FTZ R5, R173, R5, !PT ;  /* 0x00000005ad057209 */ /* 0x000fe40007810000 */
[----:B------:R-:W-:Y:S02]  /*44a0*/  IMNMX R3, R7, R6, PT ;  /* 0x0000000607037217 */ /* 0x000fe40003800200 */
[----:B------:R-:W-:Y:S01]  /*44b0*/  FSEL R107, R63, -INF , P1 ;  /* 0xff8000003f6b7808 */ /* 0x000fe20000800000 */
[----:B------:R5:W1:Y:S01]  /*44c0*/  MUFU.TANH R7, R10 ;  /* 0x0000000a00077308 */ /* 0x000a620000002400 */
[----:B------:R-:W-:Y:S02]  /*44d0*/  FSEL R157, R157, -INF , P0 ;  /* 0xff8000009d9d7808 */ /* 0x000fe40000000000 */
[----:B------:R-:W-:Y:S02]  /*44e0*/  FMNMX.FTZ R6, R33, R38, !PT ;  /* 0x0000002621067209 */ /* 0x000fe40007810000 */
[----:B------:R-:W-:-:S02]  /*44f0*/  ISETP.GT.AND P1, PT, R4, 0x28, PT ;  /* 0x000000280400780c */ /* 0x000fc40003f24270 */
[----:B------:R-:W-:Y:S02]  /*4500*/  ISETP.GT.AND P0, PT, R4, 0x29, PT ;  /* 0x000000290400780c */ /* 0x000fe40003f04270 */
[----:B------:R-:W-:Y:S02]  /*4510*/  FMNMX.FTZ R5, R175, R5, !PT ;  /* 0x00000005af057209 */ /* 0x000fe40007810000 */
[----:B------:R-:W-:Y:S02]  /*4520*/  FMNMX.FTZ R6, R45, R6, !PT ;  /* 0x000000062d067209 */ /* 0x000fe40007810000 */
[----:B------:R-:W-:Y:S02]  /*4530*/  FSEL R167, R167, -INF , P1 ;  /* 0xff800000a7a77808 */ /* 0x000fe40000800000 */
[----:B------:R-:W-:Y:S02]  /*4540*/  FSEL R172, R172, -INF , P0 ;  /* 0xff800000acac7808 */ /* 0x000fe40000000000 */
[----:B------:R-:W-:-:S02]  /*4550*/  ISETP.GT.AND P1, PT, R4, 0x30, PT ;  /* 0x000000300400780c */ /* 0x000fc40003f24270 */
[----:B------:R-:W-:Y:S02]  /*4560*/  ISETP.GT.AND P0, PT, R4, 0x31, PT ;  /* 0x000000310400780c */ /* 0x000fe40003f04270 */
[----:B------:R-:W-:Y:S02]  /*4570*/  FMNMX.FTZ R5, R174, R5, !PT ;  /* 0x00000005ae057209 */ /* 0x000fe40007810000 */
[----:B------:R-:W-:Y:S02]  /*4580*/  FMNMX.FTZ R6, R37, R6, !PT ;  /* 0x0000000625067209 */ /* 0x000fe40007810000 */
[----:B------:R-:W-:Y:S02]  /*4590*/  FSEL R209, R209, -INF , P1 ;  /* 0xff800000d1d17808 */ /* 0x000fe40000800000 */
[----:B------:R-:W-:Y:S02]  /*45a0*/  FSEL R210, R210, -INF , P0 ;  /* 0xff800000d2d27808 */ /* 0x000fe40000000000 */
[----:B------:R-:W-:-:S02]  /*45b0*/  FMNMX.FTZ R5, R208, R5, !PT ;  /* 0x00000005d0057209 */ /* 0x000fc40007810000 */
[C---:B------:R-:W-:Y:S02]  /*45c0*/  ISETP.GT.AND P1, PT, R4.reuse, 0x38, PT ;  /* 0x000000380400780c */ /* 0x040fe40003f24270 */
[----:B------:R-:W-:Y:S02]  /*45d0*/  ISETP.GT.AND P0, PT, R4, 0x39, PT ;  /* 0x000000390400780c */ /* 0x000fe40003f04270 */
[----:B------:R-:W-:Y:S02]  /*45e0*/  FMNMX.FTZ R4, R44, R6, !PT ;  /* 0x000000062c047209 */ /* 0x000fe40007810000 */
[----:B----4-:R-:W-:Y:S02]  /*45f0*/  FMNMX.FTZ R104, R104, R8, !PT ;  /* 0x0000000868687209 */ /* 0x010fe40007810000 */
[----:B------:R-:W4:Y:S01]  /*4600*/  SHFL.BFLY PT, R8, R5, 0x2, 0x1f ;  /* 0x0c401f0005087f89 */ /* 0x000f2200000e0000 */
[----:B------:R-:W-:Y:S02]  /*4610*/  FMNMX.FTZ R4, R80, R4, !PT ;  /* 0x0000000450047209 */ /* 0x000fe40007810000 */
[----:B------:R-:W-:Y:S01]  /*4620*/  FSEL R241, R241, -INF , P1 ;  /* 0xff800000f1f17808 */ /* 0x000fe20000800000 */
[----:B------:R-:W2:Y:S01]  /*4630*/  SHFL.BFLY PT, R9, R104, 0x1, 0x1f ;  /* 0x0c201f0068097f89 */ /* 0x000ea200000e0000 */
[----:B------:R-:W-:-:S02]  /*4640*/  FMNMX.FTZ R4, R83, R4, !PT ;  /* 0x0000000453047209 */ /* 0x000fc40007810000 */
[----:B------:R-:W-:Y:S02]  /*4650*/  ISETP.GT.AND P1, PT, R3, RZ, PT ;  /* 0x000000ff0300720c */ /* 0x000fe40003f24270 */
[----:B------:R-:W-:Y:S02]  /*4660*/  FMNMX.FTZ R4, R81, R4, !PT ;  /* 0x0000000451047209 */ /* 0x000fe40007810000 */
[----:B------:R-:W-:Y:S02]  /*4670*/  FSEL R242, R242, -INF , P0 ;  /* 0xff800000f2f27808 */ /* 0x000fe40000000000 */
[----:B------:R-:W-:Y:S02]  /*4680*/  FMNMX.FTZ R4, R107, R4, !PT ;  /* 0x000000046b047209 */ /* 0x000fe40007810000 */
[----:B------:R-:W-:Y:S02]  /*4690*/  ISETP.GT.AND P0, PT, R3, 0x1, PT ;  /* 0x000000010300780c */ /* 0x000fe40003f04270 */
[----:B------:R-:W-:-:S02]  /*46a0*/  FMNMX.FTZ R4, R157, R4, !PT ;  /* 0x000000049d047209 */ /* 0x000fc40007810000 */
[----:B------:R-:W-:Y:S02]  /*46b0*/  FSEL R36, R60, -INF , P1 ;  /* 0xff8000003c247808 */ /* 0x000fe40000800000 */
[----:B------:R-:W-:Y:S02]  /*46c0*/  FMNMX.FTZ R4, R167, R4, !PT ;  /* 0x00000004a7047209 */ /* 0x000fe40007810000 */
[----:B------:R-:W-:Y:S02]  /*46d0*/  ISETP.GT.AND P1, PT, R3, 0x8, PT ;  /* 0x000000080300780c */ /* 0x000fe40003f24270 */
[----:B-1----:R-:W-:Y:S02]  /*46e0*/  FSEL R13, R58, -INF , P0 ;  /* 0xff8000003a0d7808 */ /* 0x002fe40000000000 */
[----:B----4-:R-:W-:Y:S02]  /*46f0*/  FMNMX.FTZ R8, R5, R8, !PT ;  /* 0x0000000805087209 */ /* 0x010fe40007810000 */
[----:B------:R-:W-:-:S02]  /*4700*/  FMNMX.FTZ R4, R172, R4, !PT ;  /* 0x00000004ac047209 */ /* 0x000fc40007810000 */
[----:B------:R-:W-:Y:S01]  /*4710*/  ISETP.GT.AND P0, PT, R3, 0x9, PT ;  /* 0x000000090300780c */ /* 0x000fe20003f04270 */
[----:B------:R-:W-:Y:S01]  /*4720*/  SHFL.BFLY PT, R102, R8, 0x1, 0x1f ;  /* 0x0c201f0008667f89 */ /* 0x000fe200000e0000 */
[----:B-----5:R-:W-:Y:S02]  /*4730*/  FSEL R10, R54, -INF , P1 ;  /* 0xff800000360a7808 */ /* 0x020fe40000800000 */
[----:B------:R-:W-:Y:S02]  /*4740*/  FMNMX.FTZ R5, R36, R13, !PT ;  /* 0x0000000d24057209 */ /* 0x000fe40007810000 */
[----:B--2---:R-:W-:Y:S02]  /*4750*/  FMNMX.FTZ R104, R104, R9, !PT ;  /* 0x0000000968687209 */ /* 0x004fe40007810000 */
[----:B------:R-:W-:Y:S02]  /*4760*/  FMNMX.FTZ R4, R209, R4, !PT ;  /* 0x00000004d1047209 */ /* 0x000fe40007810000 */
[----:B------:R-:W-:Y:S01]  /*4770*/  ISETP.GT.AND P1, PT, R3, 0x10, PT ;  /* 0x000000100300780c */ /* 0x000fe20003f24270 */
[----:B------:R-:W-:Y:S01]  /*4780*/  FMUL.FTZ R12, R104, c[0x0][0x2d0] ;  /* 0x0000b400680c7a20 */ /* 0x000fe20000410000 */
[----:B------:R-:W-:-:S02]  /*4790*/  FSEL R9, R55, -INF , P0 ;  /* 0xff80000037097808 */ /* 0x000fc40000000000 */
[----:B------:R-:W-:Y:S02]  /*47a0*/  FMNMX.FTZ R5, R10, R5, !PT ;  /* 0x000000050a057209 */ /* 0x000fe40007810000 */
[----:B------:R-:W-:Y:S02]  /*47b0*/  FMNMX.FTZ R4, R210, R4, !PT ;  /* 0x00000004d2047209 */ /* 0x000fe40007810000 */
[----:B------:R-:W-:Y:S02]  /*47c0*/  ISETP.GT.AND P0, PT, R3, 0x11, PT ;  /* 0x000000110300780c */ /* 0x000fe40003f04270 */
[----:B------:R-:W-:Y:S02]  /*47d0*/  FSEL R67, R73, -INF , P1 ;  /* 0xff80000049437808 */ /* 0x000fe40000800000 */
[----:B------:R-:W-:Y:S02]  /*47e0*/  FMNMX.FTZ R5, R9, R5, !PT ;  /* 0x0000000509057209 */ /* 0x000fe40007810000 */
[----:B------:R-:W-:-:S02]  /*47f0*/  FMNMX.FTZ R4, R241, R4, !PT ;  /* 0x00000004f1047209 */ /* 0x000fc40007810000 */
[----:B------:R-:W-:Y:S02]  /*4800*/  ISETP.GT.AND P1, PT, R3, 0x18, PT ;  /* 0x000000180300780c */ /* 0x000fe40003f24270 */
[----:B------:R-:W-:Y:S02]  /*4810*/  FSEL R66, R74, -INF , P0 ;  /* 0xff8000004a427808 */ /* 0x000fe40000000000 */
[----:B------:R-:W-:Y:S02]  /*4820*/  FMNMX.FTZ R5, R67, R5, !PT ;  /* 0x0000000543057209 */ /* 0x000fe40007810000 */
[----:B------:R-:W-:Y:S02]  /*4830*/  FMNMX.FTZ R4, R242, R4, !PT ;  /* 0x00000004f2047209 */ /* 0x000fe40007810000 */
[----:B------:R-:W-:Y:S02]  /*4840*/  ISETP.GT.AND P0, PT, R3, 0x19, PT ;  /* 0x000000190300780c */ /* 0x000fe40003f04270 */
[----:B------:R-:W-:Y:S01]  /*4850*/  FSEL R65, R61, -INF , P1 ;  /* 0xff8000003d417808 */ /* 0x000fe20000800000 */
[----:B------:R-:W1:Y:S01]  /*4860*/  SHFL.BFLY PT, R6, R4, 0x2, 0x1f ;  /* 0x0c401f0004067f89 */ /* 0x000e6200000e0000 */
[----:B------:R-:W-:-:S02]  /*4870*/  FMNMX.FTZ R5, R66, R5, !PT ;  /* 0x0000000542057209 */ /* 0x000fc40007810000 */
[----:B------:R-:W-:Y:S02]  /*4880*/  ISETP.GT.AND P1, PT, R3, 0x20, PT ;  /* 0x000000200300780c */ /* 0x000fe40003f24270 */
[----:B------:R-:W-:Y:S02]  /*4890*/  FSEL R64, R62, -INF , P0 ;  /* 0xff8000003e407808 */ /* 0x000fe40000000000 */
[----:B------:R-:W-:Y:S02]  /*48a0*/  FMNMX.FTZ R5, R65, R5, !PT ;  /* 0x0000000541057209 */ /* 0x000fe40007810000 */
[----:B------:R-:W-:Y:S02]  /*48b0*/  ISETP.GT.AND P0, PT, R3, 0x21, PT ;  /* 0x000000210300780c */ /* 0x000fe40003f04270 */
[----:B------:R-:W-:Y:S02]  /*48c0*/  FSEL R154, R154, -INF , P1 ;  /* 0xff8000009a9a7808 */ /* 0x000fe40000800000 */
[----:B------:R-:W-:-:S02]  /*48d0*/  FMNMX.FTZ R5, R64, R5, !PT ;  /* 0x0000000540057209 */ /* 0x000fc40007810000 */
[----:B------:R-:W-:Y:S02]  /*48e0*/  ISETP.GT.AND P1, PT, R3, 0x28, PT ;  /* 0x000000280300780c */ /* 0x000fe40003f24270 */
[----:B------:R-:W-:Y:S02]  /*48f0*/  FSEL R153, R153, -INF , P0 ;  /* 0xff80000099997808 */ /* 0x000fe40000000000 */
[----:B------:R-:W-:Y:S02]  /*4900*/  FMNMX.FTZ R5, R154, R5, !PT ;  /* 0x000000059a057209 */ /* 0x000fe40007810000 */
[----:B------:R-:W-:Y:S02]  /*4910*/  ISETP.GT.AND P0, PT, R3, 0x29, PT ;  /* 0x000000290300780c */ /* 0x000fe40003f04270 */
[----:B------:R-:W-:Y:S02]  /*4920*/  FSEL R152, R152, -INF , P1 ;  /* 0xff80000098987808 */ /* 0x000fe40000800000 */
[----:B------:R-:W-:-:S02]  /*4930*/  FMNMX.FTZ R5, R153, R5, !PT ;  /* 0x0000000599057209 */ /* 0x000fc40007810000 */
[----:B------:R-:W-:Y:S02]  /*4940*/  FSEL R155, R24, -INF , P0 ;  /* 0xff800000189b7808 */ /* 0x000fe40000000000 */
[C---:B------:R-:W-:Y:S02]  /*4950*/  ISETP.GT.AND P0, PT, R3.reuse, 0x31, PT ;  /* 0x000000310300780c */ /* 0x040fe40003f04270 */
[----:B------:R-:W-:Y:S02]  /*4960*/  ISETP.GT.AND P1, PT, R3, 0x30, PT ;  /* 0x000000300300780c */ /* 0x000fe40003f24270 */
[----:B------:R-:W-:Y:S02]  /*4970*/  FMNMX.FTZ R5, R152, R5, !PT ;  /* 0x0000000598057209 */ /* 0x000fe40007810000 */
[----:B------:R-:W-:Y:S02]  /*4980*/  FSEL R216, R21, -INF , P0 ;  /* 0xff80000015d87808 */ /* 0x000fe40000000000 */
[----:B------:R-:W-:-:S02]  /*4990*/  FSETP.NEU.FTZ.AND P0, PT, R104, -INF , PT ;  /* 0xff8000006800780b */ /* 0x000fc40003f1d000 */
[----:B------:R-:W-:Y:S02]  /*49a0*/  FSEL R211, R19, -INF , P1 ;  /* 0xff80000013d37808 */ /* 0x000fe40000800000 */
[----:B------:R-:W-:Y:S02]  /*49b0*/  FMNMX.FTZ R5, R155, R5, !PT ;  /* 0x000000059b057209 */ /* 0x000fe40007810000 */
[----:B------:R-:W-:Y:S02]  /*49c0*/  ISETP.GT.AND P1, PT, R3, 0x38, PT ;  /* 0x000000380300780c */ /* 0x000fe40003f24270 */
[----:B------:R-:W-:Y:S02]  /*49d0*/  FSEL R12, R12, RZ, P0 ;  /* 0x000000ff0c0c7208 */ /* 0x000fe40000000000 */
[----:B------:R-:W-:Y:S02]  /*49e0*/  FMNMX.FTZ R5, R211, R5, !PT ;  /* 0x00000005d3057209 */ /* 0x000fe40007810000 */
[----:B-1----:R-:W-:Y:S01]  /*49f0*/  FMNMX.FTZ R4, R6, R4, !PT ;  /* 0x0000000406047209 */ /* 0x002fe20007810000 */
[----:B------:R-:W-:Y:S01]  /*4a00*/  FFMA.FTZ R6, R20, c[0x0][0x2d0], -R12 ;  /* 0x0000b40014067a23 */ /* 0x000fe2000001080c */
[----:B---3--:R-:W-:-:S02]  /*4a10*/  FSEL R238, R16, -INF , P1 ;  /* 0xff80000010ee7808 */ /* 0x008fc40000800000 */
[----:B------:R-:W-:Y:S01]  /*4a20*/  ISETP.GT.AND P1, PT, R3, 0x39, PT ;  /* 0x000000390300780c */ /* 0x000fe20003f24270 */
[----:B------:R-:W-:Y:S01]  /*4a30*/  FFMA.FTZ R3, R15, c[0x0][0x2d0], -R12 ;  /* 0x0000b4000f037a23 */ /* 0x000fe2000001080c */
[----:B------:R-:W-:Y:S01]  /*4a40*/  FMNMX.FTZ R5, R216, R5, !PT ;  /* 0x00000005d8057209 */ /* 0x000fe20007810000 */
[----:B------:R-:W1:Y:S01]  /*4a50*/  SHFL.BFLY PT, R106, R4, 0x1, 0x1f ;  /* 0x0c201f00046a7f89 */ /* 0x000e6200000e0000 */
[----:B------:R-:W-:Y:S01]  /*4a60*/  FSEL R240, R7, -INF , P1 ;  /* 0xff80000007f07808 */ /* 0x000fe20000800000 */
[----:B------:R2:W-:Y:S01]  /*4a70*/  MUFU.EX2 R188, R3 ;  /* 0x0000000300bc7308 */ /* 0x0005e20000000800 */
[----:B------:R-:W-:Y:S02]  /*4a80*/  FMNMX.FTZ R5, R238, R5, !PT ;  /* 0x00000005ee057209 */ /* 0x000fe40007810000 */
[----:B------:R-:W-:Y:S02]  /*4a90*/  FMNMX.FTZ R102, R102, R8, !PT ;  /* 0x0000000866667209 */ /* 0x000fe40007810000 */
[----:B------:R-:W-:-:S02]  /*4aa0*/  FMNMX.FTZ R5, R240, R5, !PT ;  /* 0x00000005f0057209 */ /* 0x000fc40007810000 */
[----:B------:R-:W-:Y:S01]  /*4ab0*/  FSETP.NEU.FTZ.AND P0, PT, R102, -INF , PT ;  /* 0xff8000006600780b */ /* 0x000fe20003f1d000 */
[----:B------:R3:W-:Y:S02]  /*4ac0*/  MUFU.EX2 R196, R6 ;  /* 0x0000000600c47308 */ /* 0x0007e40000000800 */
[----:B------:R-:W4:Y:S01]  /*4ad0*/  SHFL.BFLY PT, R7, R5, 0x2, 0x1f ;  /* 0x0c401f0005077f89 */ /* 0x000f2200000e0000 */
[----:B--2---:R-:W-:-:S05]  /*4ae0*/  FFMA.FTZ R3, R17, c[0x0][0x2d0], -R12 ;  /* 0x0000b40011037a23 */ /* 0x004fca000001080c */
[----:B------:R2:W5:Y:S01]  /*4af0*/  MUFU.EX2 R27, R3 ;  /* 0x00000003001b7308 */ /* 0x0005620000000800 */
[----:B-1----:R-:W-:Y:S01]  /*4b00*/  FMNMX.FTZ R106, R4, R106, !PT ;  /* 0x0000006a046a7209 */ /* 0x002fe20007810000 */
[----:B---3--:R-:W-:Y:S02]  /*4b10*/  FFMA.FTZ R6, R22, c[0x0][0x2d0], -R12 ;  /* 0x0000b40016067a23 */ /* 0x008fe4000001080c */
[----:B------:R-:W-:Y:S04]  /*4b20*/  LDSM.16.MT88.4 R20, [R221+0x1100] ;  /* 0x00110000dd14783b */ /* 0x000fe80000004200 */
[----:B------:R1:W3:Y:S01]  /*4b30*/  MUFU.EX2 R194, R6 ;  /* 0x0000000600c27308 */ /* 0x0002e20000000800 */
[----:B----4-:R-:W-:Y:S01]  /*4b40*/  FMNMX.FTZ R5, R5, R7, !PT ;  /* 0x0000000705057209 */ /* 0x010fe20007810000 */
[----:B--2---:R-:W-:-:S04]  /*4b50*/  FMUL.FTZ R3, R102, c[0x0][0x2d0] ;  /* 0x0000b40066037a20 */ /* 0x004fc80000410000 */
[----:B------:R-:W2:Y:S01]  /*4b60*/  SHFL.BFLY PT, R4, R5, 0x1, 0x1f ;  /* 0x0c201f0005047f89 */ /* 0x000ea200000e0000 */
[----:B------:R-:W-:Y:S02]  /*4b70*/  FSEL R3, R3, RZ, P0 ;  /* 0x000000ff03037208 */ /* 0x000fe40000000000 */
[----:B------:R-:W-:-:S03]  /*4b80*/  FSETP.NEU.FTZ.AND P0, PT, R106, -INF , PT ;  /* 0xff8000006a00780b */ /* 0x000fc60003f1d000 */
[--C-:B------:R-:W-:Y:S02]  /*4b90*/  FFMA.FTZ R0, R14, c[0x0][0x2d0], -R3.reuse ;  /* 0x0000b4000e007a23 */ /* 0x100fe40000010803 */
[----:B------:R-:W-:Y:S02]  /*4ba0*/  FFMA.FTZ R2, R32, c[0x0][0x2d0], -R3 ;  /* 0x0000b40020027a23 */ /* 0x000fe40000010803 */
[----:B------:R4:W-:Y:S01]  /*4bb0*/  MUFU.EX2 R189, R0 ;  /* 0x0000000000bd7308 */ /* 0x0009e20000000800 */
[----:B-----5:R-:W-:Y:S02]  /*4bc0*/  IMAD.MOV.U32 R14, RZ, RZ, R27 ;  /* 0x000000ffff0e7224 */ /* 0x020fe400078e001b */
[----:B------:R-:W5:Y:S01]  /*4bd0*/  LDSM.16.MT88.4 R24, [R222+0x100] ;  /* 0x00010000de18783b */ /* 0x000f620000004200 */
[----:B-1----:R-:W-:-:S04]  /*4be0*/  FFMA.FTZ R6, R11, c[0x0][0x2d0], -R3 ;  /* 0x0000b4000b067a23 */ /* 0x002fc80000010803 */
[----:B------:R-:W-:Y:S01]  /*4bf0*/  MUFU.EX2 R176, R2 ;  /* 0x0000000200b07308 */ /* 0x000fe20000000800 */
[----:B--2---:R-:W-:Y:S02]  /*4c00*/  FMNMX.FTZ R105, R5, R4, !PT ;  /* 0x0000000405697209 */ /* 0x004fe40007810000 */
[----:B------:R-:W-:Y:S01]  /*4c10*/  F2FP.PACK_AB R4, R14, R188 ;  /* 0x000000bc0e04723e */ /* 0x000fe200000000ff */
[----:B----4-:R-:W-:-:S04]  /*4c20*/  FFMA.FTZ R0, R18, c[0x0][0x2d0], -R3 ;  /* 0x0000b40012007a23 */ /* 0x010fc80000010803 */
[----:B------:R3:W1:Y:S01]  /*4c30*/  MUFU.EX2 R190, R6 ;  /* 0x0000000600be7308 */ /* 0x0006620000000800 */
[----:B------:R-:W2:Y:S07]  /*4c40*/  LDSM.16.MT88.4 R16, [R222+0x1100] ;  /* 0x00110000de10783b */ /* 0x000eae0000004200 */
[----:B------:R4:W4:Y:S01]  /*4c50*/  MUFU.EX2 R195, R0 ;  /* 0x0000000000c37308 */ /* 0x0009220000000800 */
[----:B---3--:R-:W-:Y:S02]  /*4c60*/  F2FP.PACK_AB R6, R194, R196 ;  /* 0x000000c4c206723e */ /* 0x008fe400000000ff */
[----:B-1----:R-:W-:Y:S01]  /*4c70*/  F2FP.PACK_AB R5, R189, R190 ;  /* 0x000000bebd05723e */ /* 0x002fe200000000ff */
[----:B----4-:R-:W-:Y:S01]  /*4c80*/  FMUL.FTZ R0, R106, c[0x0][0x2d0] ;  /* 0x0000b4006a007a20 */ /* 0x010fe20000410000 */
[----:B------:R-:W-:-:S04]  /*4c90*/  F2FP.PACK_AB R7, R176, R195 ;  /* 0x000000c3b007723e */ /* 0x000fc800000000ff */
[----:B------:R-:W-:Y:S02]  /*4ca0*/  FSEL R0, R0, RZ, P0 ;  /* 0x000000ff00007208 */ /* 0x000fe40000000000 */
[----:B------:R-:W-:Y:S01]  /*4cb0*/  FSETP.NEU.FTZ.AND P0, PT, R105, -INF , PT ;  /* 0xff8000006900780b */ /* 0x000fe20003f1d000 */
[C---:B------:R-:W-:Y:S02]  /*4cc0*/  HMMA.16816.F32 R120, R4.reuse, R28, RZ ;  /* 0x0000001c0478723c */ /* 0x040fe400000018ff */
[--C-:B------:R-:W-:Y:S02]  /*4cd0*/  FFMA.FTZ R2, R33, c[0x0][0x2d0], -R0.reuse ;  /* 0x0000b40021027a23 */ /* 0x100fe40000010800 */
[----:B------:R-:W1:Y:S01]  /*4ce0*/  LDSM.16.MT88.4 R32, [R221+0x2100] ;  /* 0x00210000dd20783b */ /* 0x000e620000004200 */
[--C-:B------:R-:W-:Y:S01]  /*4cf0*/  FFMA.FTZ R8, R45, c[0x0][0x2d0], -R0.reuse ;  /* 0x0000b4002d087a23 */ /* 0x100fe20000010800 */
[----:B------:R3:W-:Y:S02]  /*4d00*/  MUFU.EX2 R15, R2 ;  /* 0x00000002000f7308 */ /* 0x0007e40000000800 */
[C---:B-----5:R-:W-:Y:S06]  /*4d10*/  HMMA.16816.F32 R116, R4.reuse, R24, RZ ;  /* 0x000000180474723c */ /* 0x060fec00000018ff */
[----:B------:R4:W-:Y:S02]  /*4d20*/  MUFU.EX2 R191, R8 ;  /* 0x0000000800bf7308 */ /* 0x0009e40000000800 */
[----:B------:R-:W-:Y:S01]  /*4d30*/  HMMA.16816.F32 R112, R4, R20, RZ ;  /* 0x000000140470723c */ /* 0x000fe200000018ff */
[----:B---3--:R-:W-:-:S07]  /*4d40*/  FFMA.FTZ R2, R38, c[0x0][0x2d0], -R0 ;  /* 0x0000b40026027a23 */ /* 0x008fce0000010800 */
[----:B--2---:R-:W-:Y:S01]  /*4d50*/  HMMA.16816.F32 R108, R4, R16, RZ ;  /* 0x00000010046c723c */ /* 0x004fe200000018ff */
[----:B------:R2:W-:Y:S01]  /*4d60*/  MUFU.EX2 R252, R2 ;  /* 0x0000000200fc7308 */ /* 0x0005e20000000800 */
[----:B----4-:R-:W-:-:S06]  /*4d70*/  FFMA.FTZ R8, R37, c[0x0][0x2d0], -R0 ;  /* 0x0000b40025087a23 */ /* 0x010fcc0000010800 */
[C---:B------:R-:W-:Y:S01]  /*4d80*/  HMMA.16816.F32 R92, R4.reuse, R40, RZ ;  /* 0x00000028045c723c */ /* 0x040fe200000018ff */
[----:B------:R3:W4:Y:S07]  /*4d90*/  MUFU.EX2 R193, R8 ;  /* 0x0000000800c17308 */ /* 0x00072e0000000800 */
[----:B------:R-:W-:Y:S01]  /*4da0*/  HMMA.16816.F32 R88, R4, R30, RZ ;  /* 0x0000001e0458723c */ /* 0x000fe200000018ff */
[----:B--2---:R-:W-:-:S05]  /*4db0*/  FMUL.FTZ R2, R105, c[0x0][0x2d0] ;  /* 0x0000b40069027a20 */ /* 0x004fca0000410000 */
[----:B------:R-:W-:Y:S02]  /*4dc0*/  FSEL R2, R2, RZ, P0 ;  /* 0x000000ff02027208 */ /* 0x000fe40000000000 */
[----:B-1----:R-:W-:Y:S03]  /*4dd0*/  HMMA.16816.F32 R96, R4, R32, RZ ;  /* 0x000000200460723c */ /* 0x002fe600000018ff */
[----:B---3--:R-:W-:-:S05]  /*4de0*/  FFMA.FTZ R8, R36, c[0x0][0x2d0], -R2 ;  /* 0x0000b40024087a23 */ /* 0x008fca0000010802 */
[C---:B------:R-:W-:Y:S01]  /*4df0*/  HMMA.16816.F32 R84, R4.reuse, R26, RZ ;  /* 0x0000001a0454723c */ /* 0x040fe200000018ff */
[----:B------:R1:W-:Y:S07]  /*4e00*/  MUFU.EX2 R249, R8 ;  /* 0x0000000800f97308 */ /* 0x0003ee0000000800 */
[C---:B------:R-:W-:Y:S08]  /*4e10*/  HMMA.16816.F32 R76, R4.reuse, R22, RZ ;  /* 0x00000016044c723c */ /* 0x040ff000000018ff */
[----:B------:R-:W-:Y:S01]  /*4e20*/  HMMA.16816.F32 R72, R4, R18, RZ ;  /* 0x000000120448723c */ /* 0x000fe200000018ff */
[----:B-1----:R-:W-:-:S02]  /*4e30*/  FFMA.FTZ R8, R13, c[0x0][0x2d0], -R2 ;  /* 0x0000b4000d087a23 */ /* 0x002fc40000010802 */
[----:B------:R-:W-:Y:S02]  /*4e40*/  FFMA.FTZ R13, R158, c[0x0][0x2d0], -R3 ;  /* 0x0000b4009e0d7a23 */ /* 0x000fe40000010803 */
[----:B------:R1:W2:Y:S01]  /*4e50*/  MUFU.EX2 R248, R8 ;  /* 0x0000000800f87308 */ /* 0x0002a20000000800 */
[----:B----4-:R-:W-:Y:S02]  /*4e60*/  IMAD.MOV.U32 R158, RZ, RZ, R193 ;  /* 0x000000ffff9e7224 */ /* 0x010fe400078e00c1 */
[C---:B------:R-:W-:Y:S08]  /*4e70*/  HMMA.16816.F32 R68, R4.reuse, R34, RZ ;  /* 0x000000220444723c */ /* 0x040ff000000018ff */
[----:B------:R-:W-:Y:S01]  /*4e80*/  HMMA.16816.F32 R60, R4, R42, RZ ;  /* 0x0000002a043c723c */ /* 0x000fe200000018ff */
[----:B-1----:R-:W-:Y:S01]  /*4e90*/  FFMA.FTZ R8, R10, c[0x0][0x2d0], -R2 ;  /* 0x0000b4000a087a23 */ /* 0x002fe20000010802 */
[----:B------:R-:W-:-:S05]  /*4ea0*/  F2FP.PACK_AB R10, R193, R191 ;  /* 0x000000bfc10a723e */ /* 0x000fca00000000ff */
[----:B------:R-:W-:Y:S01]  /*4eb0*/  FFMA.FTZ R4, R48, c[0x0][0x2d0], -R12 ;  /* 0x0000b40030047a23 */ /* 0x000fe2000001080c */
[----:B------:R1:W-:Y:S08]  /*4ec0*/  MUFU.EX2 R251, R8 ;  /* 0x0000000800fb7308 */ /* 0x0003f00000000800 */
[----:B------:R3:W-:Y:S01]  /*4ed0*/  MUFU.EX2 R250, R4 ;  /* 0x0000000400fa7308 */ /* 0x0007e20000000800 */
[----:B-1----:R-:W-:Y:S01]  /*4ee0*/  FFMA.FTZ R8, R9, c[0x0][0x2d0], -R2 ;  /* 0x0000b40009087a23 */ /* 0x002fe20000010802 */
[----:B--2---:R-:W-:-:S06]  /*4ef0*/  F2FP.PACK_AB R9, R248, R249 ;  /* 0x000000f9f809723e */ /* 0x004fcc00000000ff */
[----:B------:R1:W2:Y:S01]  /*4f00*/  MUFU.EX2 R192, R8 ;  /* 0x0000000800c07308 */ /* 0x0002a20000000800 */
[----:B---3--:R-:W-:-:S07]  /*4f10*/  FFMA.FTZ R4, R50, c[0x0][0x2d0], -R12 ;  /* 0x0000b40032047a23 */ /* 0x008fce000001080c */
[----:B------:R3:W-:Y:S01]  /*4f20*/  MUFU.EX2 R179, R4 ;  /* 0x0000000400b37308 */ /* 0x0007e20000000800 */
[----:B-1----:R-:W-:Y:S02]  /*4f30*/  F2FP.PACK_AB R8, R252, R15 ;  /* 0x0000000ffc08723e */ /* 0x002fe400000000ff */
[----:B--2---:R-:W-:Y:S01]  /*4f40*/  F2FP.PACK_AB R11, R192, R251 ;  /* 0x000000fbc00b723e */ /* 0x004fe200000000ff */
[----:B---3--:R-:W-:-:S06]  /*4f50*/  FFMA.FTZ R4, R49, c[0x0][0x2d0], -R12 ;  /* 0x0000b40031047a23 */ /* 0x008fcc000001080c */
[C---:B------:R-:W-:Y:S01]  /*4f60*/  HMMA.16816.F32 R128, R8.reuse, R28, RZ ;  /* 0x0000001c0880723c */ /* 0x040fe200000018ff */
[----:B------:R1:W-:Y:S07]  /*4f70*/  MUFU.EX2 R178, R4 ;  /* 0x0000000400b27308 */ /* 0x0003ee0000000800 */
[C---:B------:R-:W-:Y:S01]  /*4f80*/  HMMA.16816.F32 R144, R8.reuse, R30, RZ ;  /* 0x0000001e0890723c */ /* 0x040fe200000018ff */
[----:B------:R-:W-:Y:S07]  /*4f90*/  LDSM.16.MT88.4 R28, [R222+0x1500] ;  /* 0x00150000de1c783b */ /* 0x000fee0000004200 */
[----:B------:R-:W-:Y:S01]  /*4fa0*/  HMMA.16816.F32 R124, R8, R24, RZ ;  /* 0x00000018087c723c */ /* 0x000fe200000018ff */
[----:B-1----:R-:W-:-:S04]  /*4fb0*/  FFMA.FTZ R4, R51, c[0x0][0x2d0], -R12 ;  /* 0x0000b40033047a23 */ /* 0x002fc8000001080c */
[----:B------:R1:W2:Y:S03]  /*4fc0*/  MUFU.EX2 R177, R4 ;  /* 0x0000000400b17308 */ /* 0x0002a60000000800 */
[C---:B------:R-:W-:Y:S01]  /*4fd0*/  HMMA.16816.F32 R140, R8.reuse, R26, RZ ;  /* 0x0000001a088c723c */ /* 0x040fe200000018ff */
[----:B------:R-:W3:Y:S07]  /*4fe0*/  LDSM.16.MT88.4 R24, [R221+0x500] ;  /* 0x00050000dd18783b */ /* 0x000eee0000004200 */
[----:B------:R-:W-:Y:S01]  /*4ff0*/  HMMA.16816.F32 R56, R8, R20, RZ ;  /* 0x000000140838723c */ /* 0x000fe200000018ff */
[----:B-1----:R-:W-:-:S07]  /*5000*/  FFMA.FTZ R4, R39, c[0x0][0x2d0], -R3 ;  /* 0x0000b40027047a23 */ /* 0x002fce0000010803 */
[C---:B------:R-:W-:Y:S01]  /*5010*/  HMMA.16816.F32 R132, R8.reuse, R22, RZ ;  /* 0x000000160884723c */ /* 0x040fe200000018ff */
[----:B------:R-:W1:Y:S01]  /*5020*/  LDSM.16.MT88.4 R20, [R222+0x500] ;  /* 0x00050000de14783b */ /* 0x000e620000004200 */
[----:B--2---:R-:W-:Y:S01]  /*5030*/  F2FP.PACK_AB R6, R177, R178 ;  /* 0x000000b2b106723e */ /* 0x004fe200000000ff */
[----:B------:R2:W-:Y:S02]  /*5040*/  MUFU.EX2 R243, R4 ;  /* 0x0000000400f37308 */ /* 0x0005e40000000800 */
[----:B------:R-:W-:Y:S03]  /*5050*/  LDSM.16.MT88.4 R36, [R222+0x2500] ;  /* 0x00250000de24783b */ /* 0x000fe60000004200 */
[C---:B------:R-:W-:Y:S08]  /*5060*/  HMMA.16816.F32 R52, R8.reuse, R16, RZ ;  /* 0x000000100834723c */ /* 0x040ff000000018ff */
[----:B------:R-:W-:Y:S01]  /*5070*/  HMMA.16816.F32 R148, R8, R18, RZ ;  /* 0x000000120894723c */ /* 0x000fe200000018ff */
[----:B------:R-:W-:Y:S01]  /*5080*/  LDSM.16.MT88.4 R16, [R221+0x1500] ;  /* 0x00150000dd10783b */ /* 0x000fe20000004200 */
[----:B--2---:R-:W-:-:S04]  /*5090*/  FFMA.FTZ R4, R46, c[0x0][0x2d0], -R3 ;  /* 0x0000b4002e047a23 */ /* 0x004fc80000010803 */
[----:B------:R2:W4:Y:S02]  /*50a0*/  MUFU.EX2 R247, R4 ;  /* 0x0000000400f77308 */ /* 0x0005240000000800 */
[C---:B------:R-:W-:Y:S08]  /*50b0*/  HMMA.16816.F32 R48, R8.reuse, R32, RZ ;  /* 0x000000200830723c */ /* 0x040ff000000018ff */
[----:B------:R-:W-:Y:S01]  /*50c0*/  HMMA.16816.F32 R160, R8, R34, RZ ;  /* 0x0000002208a0723c */ /* 0x000fe200000018ff */
[----:B------:R-:W5:Y:S01]  /*50d0*/  LDSM.16.MT88.4 R32, [R221+0x2500] ;  /* 0x00250000dd20783b */ /* 0x000f620000004200 */
[----:B--2---:R-:W-:-:S06]  /*50e0*/  FFMA.FTZ R4, R47, c[0x0][0x2d0], -R3 ;  /* 0x0000b4002f047a23 */ /* 0x004fcc0000010803 */
[----:B------:R-:W-:Y:S01]  /*50f0*/  HMMA.16816.F32 R168, R8, R42, RZ ;  /* 0x0000002a08a8723c */ /* 0x000fe200000018ff */
[----:B----4-:R-:W-:Y:S01]  /*5100*/  F2FP.PACK_AB R5, R247, R243 ;  /* 0x000000f3f705723e */ /* 0x010fe200000000ff */
[----:B------:R2:W-:Y:S02]  /*5110*/  MUFU.EX2 R246, R4 ;  /* 0x0000000400f67308 */ /* 0x0005e40000000800 */
[----:B--2---:R-:W-:-:S06]  /*5120*/  FFMA.FTZ R4, R82, c[0x0][0x2d0], -R3 ;  /* 0x0000b40052047a23 */ /* 0x004fcc0000010803 */
[----:B------:R2:W4:Y:S02]  /*5130*/  MUFU.EX2 R244, R4 ;  /* 0x0000000400f47308 */ /* 0x0005240000000800 */
[--C-:B--2---:R-:W-:Y:S01]  /*5140*/  FFMA.FTZ R4, R44, c[0x0][0x2d0], -R0.reuse ;  /* 0x0000b4002c047a23 */ /* 0x104fe20000010800 */
[----:B----4-:R-:W-:Y:S01]  /*5150*/  F2FP.PACK_AB R7, R244, R246 ;  /* 0x000000f6f407723e */ /* 0x010fe200000000ff */
[----:B------:R-:W-:Y:S04]  /*5160*/  HMMA.16816.F32 R44, R8, R40, RZ ;  /* 0x00000028082c723c */ /* 0x000fe800000018ff */
[----:B------:R2:W-:Y:S03]  /*5170*/  MUFU.EX2 R218, R4 ;  /* 0x0000000400da7308 */ /* 0x0005e60000000800 */
[----:B------:R-:W-:-:S05]  /*5180*/  FFMA.FTZ R8, R83, c[0x0][0x2d0], -R0 ;  /* 0x0000b40053087a23 */ /* 0x000fca0000010800 */
[----:B------:R4:W-:Y:S01]  /*5190*/  MUFU.EX2 R214, R8 ;  /* 0x0000000800d67308 */ /* 0x0009e20000000800 */
[----:B--2---:R-:W-:-:S07]  /*51a0*/  FFMA.FTZ R4, R80, c[0x0][0x2d0], -R0 ;  /* 0x0000b40050047a23 */ /* 0x004fce0000010800 */
[----:B------:R2:W1:Y:S01]  /*51b0*/  MUFU.EX2 R217, R4 ;  /* 0x0000000400d97308 */ /* 0x0004620000000800 */
[----:B----4-:R-:W-:-:S07]  /*51c0*/  FFMA.FTZ R8, R81, c[0x0][0x2d0], -R0 ;  /* 0x0000b40051087a23 */ /* 0x010fce0000010800 */
[----:B------:R4:W-:Y:S01]  /*51d0*/  MUFU.EX2 R212, R8 ;  /* 0x0000000800d47308 */ /* 0x0009e20000000800 */
[----:B--2---:R-:W-:-:S07]  /*51e0*/  F2FP.PACK_AB R4, R179, R250 ;  /* 0x000000fab304723e */ /* 0x004fce00000000ff */
[----:B---3--:R-:W-:Y:S01]  /*51f0*/  HMMA.16816.F32 R184, R4, R24, R120 ;  /* 0x0000001804b8723c */ /* 0x008fe20000001878 */
[----:B----4-:R-:W-:-:S04]  /*5200*/  FFMA.FTZ R8, R67, c[0x0][0x2d0], -R2 ;  /* 0x0000b40043087a23 */ /* 0x010fc80000010802 */
[----:B------:R2:W-:Y:S03]  /*5210*/  MUFU.EX2 R206, R8 ;  /* 0x0000000800ce7308 */ /* 0x0005e60000000800 */
[C---:B------:R-:W-:Y:S08]  /*5220*/  HMMA.16816.F32 R120, R4.reuse, R26, R88 ;  /* 0x0000001a0478723c */ /* 0x040ff00000001858 */
[----:B-1----:R-:W-:Y:S01]  /*5230*/  HMMA.16816.F32 R136, R4, R22, R84 ;  /* 0x000000160488723c */ /* 0x002fe20000001854 */
[----:B--2---:R-:W-:-:S07]  /*5240*/  FFMA.FTZ R8, R66, c[0x0][0x2d0], -R2 ;  /* 0x0000b40042087a23 */ /* 0x004fce0000010802 */
[C---:B-----5:R-:W-:Y:S01]  /*5250*/  HMMA.16816.F32 R80, R4.reuse, R34, R68 ;  /* 0x000000220450723c */ /* 0x060fe20000001844 */
[----:B------:R1:W2:Y:S07]  /*5260*/  MUFU.EX2 R207, R8 ;  /* 0x0000000800cf7308 */ /* 0x0002ae0000000800 */
        /* <DEDUP_REMOVED lines=8> */
[----:B------:R1:W3:Y:S07]  /*52f0*/  MUFU.EX2 R204, R8 ;  /* 0x0000000800cc7308 */ /* 0x0002ee0000000800 */
[C---:B------:R-:W-:Y:S08]  /*5300*/  HMMA.16816.F32 R88, R4.reuse, R18, R76 ;  /* 0x000000120458723c */ /* 0x040ff0000000184c */
[----:B------:R-:W-:Y:S01]  /*5310*/  HMMA.16816.F32 R84, R4, R30, R72 ;  /* 0x0000001e0454723c */ /* 0x000fe20000001848 */
[----:B-1----:R-:W-:-:S02]  /*5320*/  FFMA.FTZ R8, R165, c[0x0][0x2d0], -R12 ;  /* 0x0000b400a5087a23 */ /* 0x002fc4000001080c */
[----:B------:R-:W-:Y:S02]  /*5330*/  IMAD.MOV.U32 R165, RZ, RZ, R188 ;  /* 0x000000ffffa57224 */ /* 0x000fe400078e00bc */
[----:B------:R1:W-:Y:S03]  /*5340*/  MUFU.EX2 R199, R8 ;  /* 0x0000000800c77308 */ /* 0x0003e60000000800 */
[----:B------:R-:W-:Y:S07]  /*5350*/  HMMA.16816.F32 R68, R4, R38, R60 ;  /* 0x000000260444723c */ /* 0x000fee000000183c */
[----:B------:R-:W-:-:S02]  /*5360*/  F2FP.PACK_AB R4, R217, R218 ;  /* 0x000000dad904723e */ /* 0x000fc400000000ff */
[----:B--2---:R-:W-:Y:S02]  /*5370*/  F2FP.PACK_AB R5, R207, R206 ;  /* 0x000000cecf05723e */ /* 0x004fe400000000ff */
[----:B------:R-:W-:Y:S02]  /*5380*/  F2FP.PACK_AB R6, R212, R214 ;  /* 0x000000d6d406723e */ /* 0x000fe400000000ff */
[----:B---3--:R-:W-:Y:S01]  /*5390*/  F2FP.PACK_AB R7, R204, R205 ;  /* 0x000000cdcc07723e */ /* 0x008fe200000000ff */
[--C-:B-1----:R-:W-:Y:S02]  /*53a0*/  FFMA.FTZ R8, R164, c[0x0][0x2d0], -R12.reuse ;  /* 0x0000b400a4087a23 */ /* 0x102fe4000001080c */
[----:B------:R-:W-:Y:S02]  /*53b0*/  IMAD.MOV.U32 R164, RZ, RZ, R179 ;  /* 0x000000ffffa47224 */ /* 0x000fe400078e00b3 */
[----:B------:R1:W2:Y:S02]  /*53c0*/  MUFU.EX2 R198, R8 ;  /* 0x0000000800c67308 */ /* 0x0002a40000000800 */
[C---:B------:R-:W-:Y:S08]  /*53d0*/  HMMA.16816.F32 R200, R4.reuse, R36, R44 ;  /* 0x0000002404c8723c */ /* 0x040ff0000000182c */
[----:B------:R-:W-:Y:S01]  /*53e0*/  HMMA.16816.F32 R64, R4, R16, R56 ;  /* 0x000000100440723c */ /* 0x000fe20000001838 */
[----:B-1----:R-:W-:-:S07]  /*53f0*/  FFMA.FTZ R8, R159, c[0x0][0x2d0], -R12 ;  /* 0x0000b4009f087a23 */ /* 0x002fce000001080c */
[----:B------:R-:W-:Y:S01]  /*5400*/  HMMA.16816.F32 R44, R4, R18, R132 ;  /* 0x00000012042c723c */ /* 0x000fe20000001884 */
[----:B------:R-:W1:Y:S01]  /*5410*/  LDSM.16.MT88.4 R16, [R222+0x900] ;  /* 0x00090000de10783b */ /* 0x000e620000004200 */
[----:B------:R3:W-:Y:S01]  /*5420*/  MUFU.EX2 R197, R8 ;  /* 0x0000000800c57308 */ /* 0x0007e20000000800 */
[----:B------:R-:W-:-:S05]  /*5430*/  IMAD.MOV.U32 R159, RZ, RZ, R178 ;  /* 0x000000ffff9f7224 */ /* 0x000fca00078e00b2 */
[C---:B------:R-:W-:Y:S07]  /*5440*/  HMMA.16816.F32 R76, R4.reuse, R24, R128 ;  /* 0x00000018044c723c */ /* 0x040fee0000001880 */
[----:B------:R-:W-:Y:S01]  /*5450*/  IMAD.MOV.U32 R131, RZ, RZ, R196 ;  /* 0x000000ffff837224 */ /* 0x000fe200078e00c4 */
[----:B------:R-:W-:Y:S01]  /*5460*/  HMMA.16816.F32 R56, R4, R26, R144 ;  /* 0x0000001a0438723c */ /* 0x000fe20000001890 */
[----:B------:R-:W-:Y:S01]  /*5470*/  IMAD.MOV.U32 R130, RZ, RZ, R191 ;  /* 0x000000ffff827224 */ /* 0x000fe200078e00bf */
[----:B------:R-:W-:Y:S01]  /*5480*/  LDSM.16.MT88.4 R24, [R222+0x1900] ;  /* 0x00190000de18783b */ /* 0x000fe20000004200 */
[----:B---3--:R-:W-:-:S02]  /*5490*/  FFMA.FTZ R8, R166, c[0x0][0x2d0], -R12 ;  /* 0x0000b400a6087a23 */ /* 0x008fc4000001080c */
[----:B------:R-:W-:Y:S02]  /*54a0*/  IMAD.MOV.U32 R129, RZ, RZ, R190 ;  /* 0x000000ffff817224 */ /* 0x000fe400078e00be */
[----:B------:R3:W-:Y:S01]  /*54b0*/  MUFU.EX2 R196, R8 ;  /* 0x0000000800c47308 */ /* 0x0007e20000000800 */
[----:B------:R-:W-:Y:S01]  /*54c0*/  IMAD.MOV.U32 R128, RZ, RZ, R189 ;  /* 0x000000ffff807224 */ /* 0x000fe200078e00bd */
[----:B------:R-:W-:Y:S01]  /*54d0*/  HMMA.16816.F32 R72, R4, R20, R124 ;  /* 0x000000140448723c */ /* 0x000fe2000000187c */
[----:B------:R-:W-:-:S05]  /*54e0*/  IMAD.MOV.U32 R147, RZ, RZ, R177 ;  /* 0x000000ffff937224 */ /* 0x000fca00078e00b1 */
[----:B------:R4:W-:Y:S02]  /*54f0*/  MUFU.EX2 R189, R13 ;  /* 0x0000000d00bd7308 */ /* 0x0009e40000000800 */
[----:B------:R-:W-:Y:S01]  /*5500*/  HMMA.16816.F32 R60, R4, R28, R52 ;  /* 0x0000001c043c723c */ /* 0x000fe20000001834 */
[----:B---3--:R-:W-:-:S07]  /*5510*/  FFMA.FTZ R8, R101, c[0x0][0x2d0], -R3 ;  /* 0x0000b40065087a23 */ /* 0x008fce0000010803 */
[----:B------:R-:W-:Y:S01]  /*5520*/  HMMA.16816.F32 R124, R4, R32, R48 ;  /* 0x00000020047c723c */ /* 0x000fe20000001830 */
[----:B------:R3:W-:Y:S01]  /*5530*/  MUFU.EX2 R191, R8 ;  /* 0x0000000800bf7308 */ /* 0x0007e20000000800 */
[----:B----4-:R-:W-:-:S06]  /*5540*/  FFMA.FTZ R13, R107, c[0x0][0x2d0], -R0 ;  /* 0x0000b4006b0d7a23 */ /* 0x010fcc0000010800 */
[C---:B------:R-:W-:Y:S01]  /*5550*/  HMMA.16816.F32 R48, R4.reuse, R22, R140 ;  /* 0x000000160430723c */ /* 0x040fe2000000188c */
[----:B------:R-:W4:Y:S01]  /*5560*/  LDSM.16.MT88.4 R20, [R221+0x900] ;  /* 0x00090000dd14783b */ /* 0x000f220000004200 */
[----:B------:R5:W-:Y:S05]  /*5570*/  MUFU.EX2 R179, R13 ;  /* 0x0000000d00b37308 */ /* 0x000bea0000000800 */
[----:B------:R-:W-:Y:S01]  /*5580*/  IMAD.MOV.U32 R143, RZ, RZ, R128 ;  /* 0x000000ffff8f7224 */ /* 0x000fe200078e0080 */
[----:B------:R-:W-:Y:S01]  /*5590*/  HMMA.16816.F32 R40, R4, R30, R148 ;  /* 0x0000001e0428723c */ /* 0x000fe20000001894 */
[----:B------:R-:W1:Y:S01]  /*55a0*/  LDSM.16.MT88.4 R28, [R221+0x2900] ;  /* 0x00290000dd1c783b */ /* 0x000e620000004200 */
[----:B---3--:R-:W-:-:S02]  /*55b0*/  FFMA.FTZ R8, R103, c[0x0][0x2d0], -R3 ;  /* 0x0000b40067087a23 */ /* 0x008fc40000010803 */
[----:B------:R-:W-:Y:S02]  /*55c0*/  IMAD.MOV.U32 R142, RZ, RZ, R129 ;  /* 0x000000ffff8e7224 */ /* 0x000fe400078e0081 */
[----:B------:R3:W2:Y:S01]  /*55d0*/  MUFU.EX2 R190, R8 ;  /* 0x0000000800be7308 */ /* 0x0006a20000000800 */
[----:B------:R-:W-:Y:S01]  /*55e0*/  IMAD.MOV.U32 R141, RZ, RZ, R130 ;  /* 0x000000ffff8d7224 */ /* 0x000fe200078e0082 */
[C---:B------:R-:W-:Y:S01]  /*55f0*/  HMMA.16816.F32 R52, R4.reuse, R34, R160 ;  /* 0x000000220434723c */ /* 0x040fe200000018a0 */
[----:B------:R-:W1:Y:S01]  /*5600*/  LDSM.16.MT88.4 R32, [R222+0x2900] ;  /* 0x00290000de20783b */ /* 0x000e620000004200 */
[----:B-----5:R-:W-:Y:S02]  /*5610*/  FFMA.FTZ R13, R157, c[0x0][0x2d0], -R0 ;  /* 0x0000b4009d0d7a23 */ /* 0x020fe40000010800 */
[----:B------:R-:W-:Y:S02]  /*5620*/  IMAD.MOV.U32 R157, RZ, RZ, R192 ;  /* 0x000000ffff9d7224 */ /* 0x000fe400078e00c0 */
[----:B------:R5:W-:Y:S01]  /*5630*/  MUFU.EX2 R177, R13 ;  /* 0x0000000d00b17308 */ /* 0x000be20000000800 */
[----:B------:R-:W-:Y:S01]  /*5640*/  IMAD.MOV.U32 R140, RZ, RZ, R131 ;  /* 0x000000ffff8c7224 */ /* 0x000fe200078e0083 */
[----:B------:R-:W-:Y:S01]  /*5650*/  HMMA.16816.F32 R36, R4, R38, R168 ;  /* 0x000000260424723c */ /* 0x000fe200000018a8 */
[----:B---3--:R-:W-:-:S06]  /*5660*/  FFMA.FTZ R8, R156, c[0x0][0x2d0], -R3 ;  /* 0x0000b4009c087a23 */ /* 0x008fcc0000010803 */
[----:B--2---:R-:W-:Y:S01]  /*5670*/  F2FP.PACK_AB R4, R198, R199 ;  /* 0x000000c7c604723e */ /* 0x004fe200000000ff */
[----:B------:R-:W-:Y:S01]  /*5680*/  IMAD.MOV.U32 R156, RZ, RZ, R195 ;  /* 0x000000ffff9c7224 */ /* 0x000fe200078e00c3 */
[----:B------:R-:W-:Y:S01]  /*5690*/  F2FP.PACK_AB R5, R190, R191 ;  /* 0x000000bfbe05723e */ /* 0x000fe200000000ff */
[----:B------:R-:W2:Y:S01]  /*56a0*/  MUFU.EX2 R188, R8 ;  /* 0x0000000800bc7308 */ /* 0x000ea20000000800 */
[----:B------:R-:W-:Y:S01]  /*56b0*/  F2FP.PACK_AB R6, R196, R197 ;  /* 0x000000c5c406723e */ /* 0x000fe200000000ff */
[----:B-----5:R-:W-:-:S06]  /*56c0*/  FFMA.FTZ R13, R167, c[0x0][0x2d0], -R0 ;  /* 0x0000b400a70d7a23 */ /* 0x020fcc0000010800 */
[----:B------:R3:W-:Y:S01]  /*56d0*/  MUFU.EX2 R178, R13 ;  /* 0x0000000d00b27308 */ /* 0x0007e20000000800 */
[----:B--2---:R-:W-:Y:S01]  /*56e0*/  F2FP.PACK_AB R7, R189, R188 ;  /* 0x000000bcbd07723e */ /* 0x004fe200000000ff */
[----:B------:R-:W2:Y:S06]  /*56f0*/  LDSM.16.MT88.4 R8, [R221+0x1900] ;  /* 0x00190000dd08783b */ /* 0x000eac0000004200 */
[----:B-1----:R-:W-:Y:S01]  /*5700*/  HMMA.16816.F32 R132, R4, R16, R180 ;  /* 0x000000100484723c */ /* 0x002fe200000018b4 */
[----:B---3--:R-:W-:Y:S02]  /*5710*/  FFMA.FTZ R13, R172, c[0x0][0x2d0], -R0 ;  /* 0x0000b400ac0d7a23 */ /* 0x008fe40000010800 */
[----:B------:R-:W-:-:S02]  /*5720*/  IMAD.MOV.U32 R172, RZ, RZ, R194 ;  /* 0x000000ffffac7224 */ /* 0x000fc400078e00c2 */
[----:B------:R1:W-:Y:S02]  /*5730*/  MUFU.EX2 R180, R13 ;  /* 0x0000000d00b47308 */ /* 0x0003e40000000800 */
[----:B------:R-:W-:Y:S01]  /*5740*/  IMAD.MOV.U32 R182, RZ, RZ, R159 ;  /* 0x000000ffffb67224 */ /* 0x000fe200078e009f */
[----:B----4-:R-:W-:Y:S01]  /*5750*/  HMMA.16816.F32 R116, R4, R20, R184 ;  /* 0x000000140474723c */ /* 0x010fe200000018b8 */
[----:B------:R-:W-:Y:S02]  /*5760*/  IMAD.MOV.U32 R181, RZ, RZ, R164 ;  /* 0x000000ffffb57224 */ /* 0x000fe400078e00a4 */
[----:B------:R-:W-:Y:S02]  /*5770*/  IMAD.MOV.U32 R159, RZ, RZ, R165 ;  /* 0x000000ffff9f7224 */ /* 0x000fe400078e00a5 */
[----:B------:R-:W-:-:S03]  /*5780*/  IMAD.MOV.U32 R183, RZ, RZ, R147 ;  /* 0x000000ffffb77224 */ /* 0x000fc600078e0093 */
[----:B------:R-:W-:Y:S01]  /*5790*/  HMMA.16816.F32 R184, R4, R28, R96 ;  /* 0x0000001c04b8723c */ /* 0x000fe20000001860 */
[----:B-1----:R-:W-:Y:S02]  /*57a0*/  FFMA.FTZ R13, R154, c[0x0][0x2d0], -R2 ;  /* 0x0000b4009a0d7a23 */ /* 0x002fe40000010802 */
[----:B------:R-:W-:-:S05]  /*57b0*/  IMAD.MOV.U32 R154, RZ, RZ, R176 ;  /* 0x000000ffff9a7224 */ /* 0x000fca00078e00b0 */
[C---:B------:R-:W-:Y:S01]  /*57c0*/  HMMA.16816.F32 R164, R4.reuse, R24, R108 ;  /* 0x0000001804a4723c */ /* 0x040fe2000000186c */
[----:B------:R1:W-:Y:S07]  /*57d0*/  MUFU.EX2 R176, R13 ;  /* 0x0000000d00b07308 */ /* 0x0003ee0000000800 */
[C---:B------:R-:W-:Y:S08]  /*57e0*/  HMMA.16816.F32 R192, R4.reuse, R32, R92 ;  /* 0x0000002004c0723c */ /* 0x040ff0000000185c */
[----:B--2---:R-:W-:Y:S01]  /*57f0*/  HMMA.16816.F32 R148, R4, R8, R112 ;  /* 0x000000080494723c */ /* 0x004fe20000001870 */
        /* <DEDUP_REMOVED lines=8> */
[C---:B------:R-:W-:Y:S01]  /*5880*/  HMMA.16816.F32 R112, R4.reuse, R30, R80 ;  /* 0x0000001e0470723c */ /* 0x040fe20000001850 */
[----:B-1----:R-:W-:Y:S01]  /*5890*/  FFMA.FTZ R13, R155, c[0x0][0x2d0], -R2 ;  /* 0x0000b4009b0d7a23 */ /* 0x002fe20000010802 */
[----:B------:R-:W-:Y:S03]  /*58a0*/  LDSM.16.MT88.4 R80, [R221+0x2d00] ;  /* 0x002d0000dd50783b */ /* 0x000fe60000004200 */
[----:B------:R-:W1:Y:S03]  /*58b0*/  MUFU.EX2 R101, R13 ;  /* 0x0000000d00657308 */ /* 0x000e660000000800 */
[----:B------:R-:W-:Y:S07]  /*58c0*/  HMMA.16816.F32 R96, R4, R34, R68 ;  /* 0x000000220460723c */ /* 0x000fee0000001844 */
[----:B------:R-:W-:-:S02]  /*58d0*/  F2FP.PACK_AB R4, R177, R179 ;  /* 0x000000b3b104723e */ /* 0x000fc400000000ff */
[----:B--2---:R-:W-:Y:S02]  /*58e0*/  F2FP.PACK_AB R5, R107, R176 ;  /* 0x000000b06b05723e */ /* 0x004fe400000000ff */
[----:B------:R-:W-:Y:S02]  /*58f0*/  F2FP.PACK_AB R6, R180, R178 ;  /* 0x000000b2b406723e */ /* 0x000fe400000000ff */
[----:B-1----:R-:W-:Y:S01]  /*5900*/  F2FP.PACK_AB R7, R101, R103 ;  /* 0x000000676507723e */ /* 0x002fe200000000ff */
[----:B------:R-:W-:Y:S02]  /*5910*/  FFMA.FTZ R13, R213, c[0x0][0x2d0], -R12 ;  /* 0x0000b400d50d7a23 */ /* 0x000fe4000001080c */
[----:B------:R-:W-:-:S04]  /*5920*/  IMAD.MOV.U32 R213, RZ, RZ, R157 ;  /* 0x000000ffffd57224 */ /* 0x000fc800078e009d */
[C---:B------:R-:W-:Y:S07]  /*5930*/  HMMA.16816.F32 R64, R4.reuse, R8, R64 ;  /* 0x000000080440723c */ /* 0x040fee0000001840 */
[----:B------:R-:W-:Y:S01]  /*5940*/  FFMA.FTZ R8, R219, c[0x0][0x2d0], -R12 ;  /* 0x0000b400db087a23 */ /* 0x000fe2000001080c */
[----:B------:R-:W-:Y:S01]  /*5950*/  HMMA.16816.F32 R108, R4, R18, R48 ;  /* 0x00000012046c723c */ /* 0x000fe20000001830 */
[----:B------:R-:W-:Y:S01]  /*5960*/  IMAD.MOV.U32 R219, RZ, RZ, R158 ;  /* 0x000000ffffdb7224 */ /* 0x000fe200078e009e */
[----:B------:R-:W-:Y:S01]  /*5970*/  MUFU.EX2 R49, R13 ;  /* 0x0000000d00317308 */ /* 0x000fe20000000800 */
[----:B------:R-:W-:-:S04]  /*5980*/  IMAD.MOV.U32 R9, RZ, RZ, R156 ;  /* 0x000000ffff097224 */ /* 0x000fc800078e009c */
[----:B------:R-:W-:Y:S01]  /*5990*/  IMAD.MOV.U32 R50, RZ, RZ, R172 ;  /* 0x000000ffff327224 */ /* 0x000fe200078e00ac */
[C---:B------:R-:W-:Y:S01]  /*59a0*/  HMMA.16816.F32 R144, R4.reuse, R22, R56 ;  /* 0x000000160490723c */ /* 0x040fe20000001838 */
[----:B------:R-:W-:Y:S01]  /*59b0*/  IMAD.MOV.U32 R51, RZ, RZ, R154 ;  /* 0x000000ffff337224 */ /* 0x000fe200078e009a */
[----:B------:R1:W2:Y:S06]  /*59c0*/  MUFU.EX2 R48, R8 ;  /* 0x0000000800307308 */ /* 0x0002ac0000000800 */
[C---:B------:R-:W-:Y:S07]  /*59d0*/  HMMA.16816.F32 R56, R4.reuse, R10, R44 ;  /* 0x0000000a0438723c */ /* 0x040fee000000182c */
[----:B------:R-:W-:Y:S01]  /*59e0*/  IMAD.MOV.U32 R10, RZ, RZ, R159 ;  /* 0x000000ffff0a7224 */ /* 0x000fe200078e009f */
[----:B------:R-:W-:Y:S01]  /*59f0*/  HMMA.16816.F32 R60, R4, R24, R60 ;  /* 0x00000018043c723c */ /* 0x000fe2000000183c */
[----:B------:R-:W-:Y:S01]  /*5a00*/  IMAD.MOV.U32 R47, RZ, RZ, R140 ;  /* 0x000000ffff2f7224 */ /* 0x000fe200078e008c */
[----:B------:R-:W3:Y:S01]  /*5a10*/  LDSM.16.MT88.4 R156, [R221+0x1d00] ;  /* 0x001d0000dd9c783b */ /* 0x000ee20000004200 */
[----:B-1----:R-:W-:Y:S01]  /*5a20*/  FFMA.FTZ R8, R215, c[0x0][0x2d0], -R12 ;  /* 0x0000b400d7087a23 */ /* 0x002fe2000001080c */
[----:B--2---:R-:W-:Y:S01]  /*5a30*/  F2FP.PACK_AB R92, R48, R49 ;  /* 0x00000031305c723e */ /* 0x004fe200000000ff */
[----:B------:R-:W-:-:S02]  /*5a40*/  IMAD.MOV.U32 R46, RZ, RZ, R141 ;  /* 0x000000ffff2e7224 */ /* 0x000fc400078e008d */
[----:B------:R1:W-:Y:S01]  /*5a50*/  MUFU.EX2 R44, R8 ;  /* 0x00000008002c7308 */ /* 0x0003e20000000800 */
[C---:B------:R-:W-:Y:S01]  /*5a60*/  HMMA.16816.F32 R160, R4.reuse, R20, R76 ;  /* 0x0000001404a0723c */ /* 0x040fe2000000184c */
[----:B------:R-:W-:Y:S02]  /*5a70*/  IMAD.MOV.U32 R45, RZ, RZ, R142 ;  /* 0x000000ffff2d7224 */ /* 0x000fe400078e008e */
[----:B------:R-:W-:Y:S02]  /*5a80*/  IMAD.MOV.U32 R11, RZ, RZ, R143 ;  /* 0x000000ffff0b7224 */ /* 0x000fe400078e008f */
[----:B------:R-:W-:Y:S01]  /*5a90*/  LDSM.16.MT88.4 R140, [R222+0xd00] ;  /* 0x000d0000de8c783b */ /* 0x000fe20000004200 */
[----:B------:R-:W-:Y:S02]  /*5aa0*/  IMAD.MOV.U32 R215, RZ, RZ, R14 ;  /* 0x000000ffffd77224 */ /* 0x000fe400078e000e */
[----:B------:R-:W-:Y:S01]  /*5ab0*/  HMMA.16816.F32 R128, R4, R16, R72 ;  /* 0x000000100480723c */ /* 0x000fe20000001848 */
[----:B------:R-:W-:-:S02]  /*5ac0*/  IMAD.MOV.U32 R25, RZ, RZ, R15 ;  /* 0x000000ffff197224 */ /* 0x000fc400078e000f */
[----:B-1----:R-:W-:-:S05]  /*5ad0*/  FFMA.FTZ R8, R239, c[0x0][0x2d0], -R12 ;  /* 0x0000b400ef087a23 */ /* 0x002fca000001080c */
[C---:B------:R-:W-:Y:S01]  /*5ae0*/  HMMA.16816.F32 R40, R4.reuse, R26, R40 ;  /* 0x0000001a0428723c */ /* 0x040fe20000001828 */
[----:B------:R1:W2:Y:S07]  /*5af0*/  MUFU.EX2 R24, R8 ;  /* 0x0000000800187308 */ /* 0x0002ae0000000800 */
[C---:B------:R-:W-:Y:S01]  /*5b00*/  HMMA.16816.F32 R68, R4.reuse, R28, R124 ;  /* 0x0000001c0444723c */ /* 0x040fe2000000187c */
[----:B------:R-:W4:Y:S07]  /*5b10*/  LDSM.16.MT88.4 R124, [R221+0xd00] ;  /* 0x000d0000dd7c783b */ /* 0x000f2e0000004200 */
[----:B------:R-:W-:Y:S01]  /*5b20*/  HMMA.16816.F32 R52, R4, R30, R52 ;  /* 0x0000001e0434723c */ /* 0x000fe20000001834 */
[----:B-1----:R-:W-:Y:S01]  /*5b30*/  FFMA.FTZ R8, R173, c[0x0][0x2d0], -R3 ;  /* 0x0000b400ad087a23 */ /* 0x002fe20000010803 */
[----:B--2---:R-:W-:-:S03]  /*5b40*/  F2FP.PACK_AB R94, R24, R44 ;  /* 0x0000002c185e723e */ /* 0x004fc600000000ff */
[----:B------:R1:W-:Y:S03]  /*5b50*/  MUFU.EX2 R21, R8 ;  /* 0x0000000800157308 */ /* 0x0003e60000000800 */
[C---:B------:R-:W-:Y:S08]  /*5b60*/  HMMA.16816.F32 R84, R4.reuse, R32, R200 ;  /* 0x000000200454723c */ /* 0x040ff000000018c8 */
[----:B------:R-:W-:Y:S01]  /*5b70*/  HMMA.16816.F32 R36, R4, R34, R36 ;  /* 0x000000220424723c */ /* 0x000fe20000001824 */
[----:B------:R-:W-:Y:S01]  /*5b80*/  LDSM.16.MT88.4 R4, [R222+0x2d00] ;  /* 0x002d0000de04783b */ /* 0x000fe20000004200 */
[----:B-1----:R-:W-:-:S04]  /*5b90*/  FFMA.FTZ R8, R175, c[0x0][0x2d0], -R3 ;  /* 0x0000b400af087a23 */ /* 0x002fc80000010803 */
[----:B------:R1:W2:Y:S02]  /*5ba0*/  MUFU.EX2 R23, R8 ;  /* 0x0000000800177308 */ /* 0x0002a40000000800 */
[--C-:B-1----:R-:W-:Y:S01]  /*5bb0*/  FFMA.FTZ R8, R174, c[0x0][0x2d0], -R3.reuse ;  /* 0x0000b400ae087a23 */ /* 0x102fe20000010803 */
[----:B--2---:R-:W-:Y:S01]  /*5bc0*/  F2FP.PACK_AB R93, R23, R21 ;  /* 0x00000015175d723e */ /* 0x004fe200000000ff */
[----:B------:R-:W-:Y:S01]  /*5bd0*/  FFMA.FTZ R3, R208, c[0x0][0x2d0], -R3 ;  /* 0x0000b400d0037a23 */ /* 0x000fe20000010803 */
[----:B------:R-:W1:Y:S03]  /*5be0*/  LDSM.16.MT88.4 R172, [R222+0x1d00] ;  /* 0x001d0000deac783b */ /* 0x000e660000004200 */
[----:B------:R2:W-:Y:S08]  /*5bf0*/  MUFU.EX2 R20, R8 ;  /* 0x0000000800147308 */ /* 0x0005f00000000800 */
[----:B------:R5:W3:Y:S01]  /*5c00*/  MUFU.EX2 R22, R3 ;  /* 0x0000000300167308 */ /* 0x000ae20000000800 */
[----:B--2---:R-:W-:-:S02]  /*5c10*/  FADD.FTZ R8, R249, R248 ;  /* 0x000000f8f9087221 */ /* 0x004fc40000010000 */
[----:B-----5:R-:W-:Y:S01]  /*5c20*/  FFMA.FTZ R3, R209, c[0x0][0x2d0], -R0 ;  /* 0x0000b400d1037a23 */ /* 0x020fe20000010800 */
[----:B---3--:R-:W-:-:S04]  /*5c30*/  F2FP.PACK_AB R95, R22, R20 ;  /* 0x00000014165f723e */ /* 0x008fc800000000ff */
[----:B------:R2:W-:Y:S03]  /*5c40*/  MUFU.EX2 R19, R3 ;  /* 0x0000000300137308 */ /* 0x0005e60000000800 */
[C---:B------:R-:W-:Y:S08]  /*5c50*/  HMMA.16816.F32 R152, R92.reuse, R158, R88 ;  /* 0x0000009e5c98723c */ /* 0x040ff00000001858 */
[----:B----4-:R-:W-:Y:S01]  /*5c60*/  HMMA.16816.F32 R116, R92, R124, R116 ;  /* 0x0000007c5c74723c */ /* 0x010fe20000001874 */
[----:B--2---:R-:W-:-:S04]  /*5c70*/  FFMA.FTZ R3, R210, c[0x0][0x2d0], -R0 ;  /* 0x0000b400d2037a23 */ /* 0x004fc80000010800 */
[----:B------:R2:W3:Y:S03]  /*5c80*/  MUFU.EX2 R18, R3 ;  /* 0x0000000300127308 */ /* 0x0004e60000000800 */
[C---:B------:R-:W-:Y:S08]  /*5c90*/  HMMA.16816.F32 R120, R92.reuse, R126, R120 ;  /* 0x0000007e5c78723c */ /* 0x040ff00000001878 */
[----:B------:R-:W-:Y:S01]  /*5ca0*/  HMMA.16816.F32 R132, R92, R140, R132 ;  /* 0x0000008c5c84723c */ /* 0x000fe20000001884 */
[----:B--2---:R-:W-:-:S07]  /*5cb0*/  FFMA.FTZ R3, R241, c[0x0][0x2d0], -R0 ;  /* 0x0000b400f1037a23 */ /* 0x004fce0000010800 */
[C---:B------:R-:W-:Y:S01]  /*5cc0*/  HMMA.16816.F32 R136, R92.reuse, R142, R136 ;  /* 0x0000008e5c88723c */ /* 0x040fe20000001888 */
[----:B------:R-:W-:Y:S01]  /*5cd0*/  FFMA.FTZ R0, R242, c[0x0][0x2d0], -R0 ;  /* 0x0000b400f2007a23 */ /* 0x000fe20000010800 */
[----:B------:R2:W-:Y:S06]  /*5ce0*/  MUFU.EX2 R17, R3 ;  /* 0x0000000300117308 */ /* 0x0005ec0000000800 */
[C---:B------:R-:W-:Y:S02]  /*5cf0*/  HMMA.16816.F32 R148, R92.reuse, R156, R148 ;  /* 0x0000009c5c94723c */ /* 0x040fe40000001894 */
[----:B------:R4:W5:Y:S06]  /*5d00*/  MUFU.EX2 R16, R0 ;  /* 0x0000000000107308 */ /* 0x00096c0000000800 */
[----:B-1----:R-:W-:Y:S01]  /*5d10*/  HMMA.16816.F32 R164, R92, R172, R164 ;  /* 0x000000ac5ca4723c */ /* 0x002fe200000018a4 */
[----:B--2---:R-:W-:-:S04]  /*5d20*/  FADD.FTZ R3, R10, R215 ;  /* 0x000000d70a037221 */ /* 0x004fc80000010000 */
[----:B------:R-:W-:-:S03]  /*5d30*/  FADD.FTZ R10, R47, R3 ;  /* 0x000000032f0a7221 */ /* 0x000fc60000010000 */
[----:B------:R-:W-:Y:S01]  /*5d40*/  HMMA.16816.F32 R168, R92, R174, R168 ;  /* 0x000000ae5ca8723c */ /* 0x000fe200000018a8 */
[----:B----4-:R-:W-:-:S04]  /*5d50*/  FFMA.FTZ R0, R211, c[0x0][0x2d0], -R2 ;  /* 0x0000b400d3007a23 */ /* 0x010fc80000010802 */
[----:B------:R1:W-:Y:S03]  /*5d60*/  MUFU.EX2 R12, R0 ;  /* 0x00000000000c7308 */ /* 0x0003e60000000800 */
[C---:B------:R-:W-:Y:S08]  /*5d70*/  HMMA.16816.F32 R72, R92.reuse, R80, R184 ;  /* 0x000000505c48723c */ /* 0x040ff000000018b8 */
[----:B------:R-:W-:Y:S01]  /*5d80*/  HMMA.16816.F32 R76, R92, R82, R112 ;  /* 0x000000525c4c723c */ /* 0x000fe20000001870 */
[----:B-1----:R-:W-:-:S07]  /*5d90*/  FFMA.FTZ R0, R216, c[0x0][0x2d0], -R2 ;  /* 0x0000b400d8007a23 */ /* 0x002fce0000010802 */
[C---:B------:R-:W-:Y:S01]  /*5da0*/  HMMA.16816.F32 R88, R92.reuse, R4, R192 ;  /* 0x000000045c58723c */ /* 0x040fe200000018c0 */
[----:B------:R1:W2:Y:S07]  /*5db0*/  MUFU.EX2 R13, R0 ;  /* 0x00000000000d7308 */ /* 0x0002ae0000000800 */
[----:B------:R-:W-:Y:S07]  /*5dc0*/  HMMA.16816.F32 R92, R92, R6, R96 ;  /* 0x000000065c5c723c */ /* 0x000fee0000001860 */
[----:B---3--:R-:W-:-:S02]  /*5dd0*/  F2FP.PACK_AB R96, R18, R19 ;  /* 0x000000131260723e */ /* 0x008fc400000000ff */
[----:B-----5:R-:W-:Y:S01]  /*5de0*/  F2FP.PACK_AB R98, R16, R17 ;  /* 0x000000111062723e */ /* 0x020fe200000000ff */
[--C-:B-1----:R-:W-:Y:S01]  /*5df0*/  FFMA.FTZ R0, R238, c[0x0][0x2d0], -R2.reuse ;  /* 0x0000b400ee007a23 */ /* 0x102fe20000010802 */
[----:B--2---:R-:W-:Y:S01]  /*5e00*/  F2FP.PACK_AB R97, R13, R12 ;  /* 0x0000000c0d61723e */ /* 0x004fe200000000ff */
[----:B------:R-:W-:Y:S02]  /*5e10*/  FFMA.FTZ R2, R240, c[0x0][0x2d0], -R2 ;  /* 0x0000b400f0027a23 */ /* 0x000fe40000010802 */
[----:B------:R1:W-:Y:S01]  /*5e20*/  MUFU.EX2 R14, R0 ;  /* 0x00000000000e7308 */ /* 0x0003e20000000800 */
[----:B------:R-:W-:-:S05]  /*5e30*/  IMAD.U32 R238, RZ, RZ, UR6 ;  /* 0x00000006ffee7e24 */ /* 0x000fca000f8e00ff */
[----:B------:R-:W-:Y:S02]  /*5e40*/  ISETP.GE.AND P0, PT, R238, UR4, PT ;  /* 0x00000004ee007c0c */ /* 0x000fe4000bf06270 */
        /* <DEDUP_REMOVED lines=65> */
[----:B------:R-:W-:Y:S02]  /*6260*/  FADD.FTZ R0, R44, R0 ;  /* 0x000000002c007221 */ /* 0x000fe40000010000 */
[----:B------:R-:W-:Y:S02]  /*6270*/  FADD.FTZ R4, R20, R4 ;  /* 0x0000000414047221 */ /* 0x000fe40000010000 */
[----:B------:R-:W-:Y:S02]  /*6280*/  FADD.FTZ R5, R16, R3 ;  /* 0x0000000310057221 */ /* 0x000fe40000010000 */
[----:B------:R-:W-:Y:S02]  /*6290*/  FADD.FTZ R3, R15, R2 ;  /* 0x000000020f037221 */ /* 0x000fe40000010000 */
[----:B------:R-:W-:Y:S01]  /*62a0*/  FADD.FTZ R2, R24, R0 ;  /* 0x0000000018027221 */ /* 0x000fe20000010000 */
[----:B------:R1:W-:Y:S01]  /*62b0*/  STL [R1+0x44], R5 ;  /* 0x0000440501007387 */ /* 0x0003e20000100800 */
[----:B------:R-:W-:-:S03]  /*62c0*/  FADD.FTZ R0, R22, R4 ;  /* 0x0000000416007221 */ /* 0x000fc60000010000 */
[----:B------:R1:W-:Y:S04]  /*62d0*/  STL [R1+0x48], R3 ;  /* 0x0000480301007387 */ /* 0x0003e80000100800 */
[----:B------:R1:W-:Y:S04]  /*62e0*/  STL [R1+0x50], R0 ;  /* 0x0000500001007387 */ /* 0x0003e80000100800 */
[----:B------:R1:W-:Y:S01]  /*62f0*/  STL [R1+0x4c], R2 ;  /* 0x00004c0201007387 */ /* 0x0003e20000100800 */
[----:B------:R-:W-:Y:S05]  /*6300*/  @!P0 BRA `(.L_x_714) ;  /* 0x0000498000008947 */ /* 0x000fea0003800000 */
[----:B------:R-:W2:Y:S04]  /*6310*/  LDL R181, [R1+0x54] ;  /* 0x0000540001b57983 */ /* 0x000ea80000100800 */
[----:B------:R-:W3:Y:S04]  /*6320*/  LDL R51, [R1+0x5c] ;  /* 0x00005c0001337983 */ /* 0x000ee80000100800 */
[----:B------:R-:W4:Y:S04]  /*6330*/  LDL R183, [R1+0x58] ;  /* 0x0000580001b77983 */ /* 0x000f280000100800 */
[----:B------:R-:W4:Y:S01]  /*6340*/  LDL R182, [R1+0x60] ;  /* 0x0000600001b67983 */ /* 0x000f220000100800 */
[----:B------:R-:W-:Y:S01]  /*6350*/  SHF.R.S32.HI R50, RZ, 0x1f, R100 ;  /* 0x0000001fff327819 */ /* 0x000fe20000011464 */
[----:B-1----:R-:W-:-:S03]  /*6360*/  IMAD.SHL.U32 R0, R100, 0x2, RZ ;  /* 0x0000000264007824 */ /* 0x002fc600078e00ff */
[----:B------:R-:W-:-:S05]  /*6370*/  SHF.L.U64.HI R2, R100, 0x1, R50 ;  /* 0x0000000164027819 */ /* 0x000fca0000010232 */
[----:B------:R-:W-:Y:S04]  /*6380*/  STL [R1+0x34], R2 ;  /* 0x0000340201007387 */ /* 0x000fe80000100800 */
[----:B------:R2:W-:Y:S01]  /*6390*/  STL [R1+0x30], R0 ;  /* 0x0000300001007387 */ /* 0x0005e20000100800 */
[----:B------:R-:W-:Y:S01]  /*63a0*/  IMAD.MOV.U32 R103, RZ, RZ, R105 ;  /* 0x000000ffff677224 */ /* 0x000fe200078e0069 */
[----:B------:R-:W-:Y:S01]  /*63b0*/  MOV R108, R102 ;  /* 0x00000066006c7202 */ /* 0x000fe20000000f00 */
[----:B------:R-:W-:Y:S01]  /*63c0*/  IMAD.MOV.U32 R100, RZ, RZ, R106 ;  /* 0x000000ffff647224 */ /* 0x000fe200078e006a */
[----:B------:R-:W-:Y:S01]  /*63d0*/  SEL R3, RZ, 0x10, P5 ;  /* 0x00000010ff037807 */ /* 0x000fe20002800000 */
[----:B------:R-:W-:Y:S02]  /*63e0*/  IMAD.MOV.U32 R107, RZ, RZ, R104 ;  /* 0x000000ffff6b7224 */ /* 0x000fe400078e0068 */
[C---:B--2---:R-:W-:Y:S01]  /*63f0*/  IMAD.SHL.U32 R0, R181.reuse, 0x2, RZ ;  /* 0x00000002b5007824 */ /* 0x044fe200078e00ff */
[----:B---3--:R-:W-:-:S05]  /*6400*/  SHF.L.U64.HI R2, R181, 0x1, R51 ;  /* 0x00000001b5027819 */ /* 0x008fca0000010233 */
[----:B------:R4:W-:Y:S04]  /*6410*/  STL [R1+0x2c], R2 ;  /* 0x00002c0201007387 */ /* 0x0009e80000100800 */
[----:B------:R1:W-:Y:S01]  /*6420*/  STL [R1+0x28], R0 ;  /* 0x0000280001007387 */ /* 0x0003e20000100800 */
[C---:B----4-:R-:W-:Y:S02]  /*6430*/  SHF.L.U64.HI R2, R183.reuse, 0x1, R182 ;  /* 0x00000001b7027819 */ /* 0x050fe400000102b6 */
[----:B-1----:R-:W-:-:S05]  /*6440*/  SHF.L.U32 R0, R183, 0x1, RZ ;  /* 0x00000001b7007819 */ /* 0x002fca00000006ff */
[----:B------:R1:W-:Y:S04]  /*6450*/  STL [R1+0x20], R0 ;  /* 0x0000200001007387 */ /* 0x0003e80000100800 */
[----:B------:R1:W-:Y:S02]  /*6460*/  STL [R1+0x24], R2 ;  /* 0x0000240201007387 */ /* 0x0003e40000100800 */
.L_x_717:
[----:B------:R2:W5:Y:S01]  /*6470*/  LDL R247, [R1+0x28] ;  /* 0x0000280001f77983 */ /* 0x0005620000100800 */
[----:B------:R-:W-:Y:S04]  /*6480*/  DEPBAR.LE SB0, 0x0 ;  /* 0x000080000000791a */ /* 0x000fe80000000000 */
[----:B------:R-:W-:Y:S01]  /*6490*/  BAR.SYNC.DEFER_BLOCKING 0x0 ;  /* 0x0000000000007b1d */ /* 0x000fe20000010000 */
[----:B------:R-:W-:Y:S02]  /*64a0*/  ISETP.GE.AND P0, PT, R238, RZ, PT ;  /* 0x000000ffee00720c */ /* 0x000fe40003f06270 */
[----:B------:R-:W-:Y:S02]  /*64b0*/  SEL R239, RZ, 0x10, P4 ;  /* 0x00000010ffef7807 */ /* 0x000fe40002000000 */
[----:B------:R-:W-:Y:S01]  /*64c0*/  SEL R241, RZ, 0x10, P5 ;  /* 0x00000010fff17807 */ /* 0x000fe20002800000 */
[----:B------:R2:W5:Y:S04]  /*64d0*/  LDL R246, [R1+0x20] ;  /* 0x0000200001f67983 */ /* 0x0005680000100800 */
[----:B------:R2:W5:Y:S04]  /*64e0*/  LDL R244, [R1+0x2c] ;  /* 0x00002c0001f47983 */ /* 0x0005680000100800 */
[----:B------:R2:W5:Y:S04]  /*64f0*/  LDL R243, [R1+0x30] ;  /* 0x0000300001f37983 */ /* 0x0005680000100800 */
[----:B------:R2:W5:Y:S04]  /*6500*/  LDL R242, [R1+0x24] ;  /* 0x0000240001f27983 */ /* 0x0005680000100800 */
[----:B------:R2:W5:Y:S04]  /*6510*/  LDL R240, [R1+0x34] ;  /* 0x0000340001f07983 */ /* 0x0005680000100800 */
[----:B------:R2:W3:Y:S04]  /*6520*/  LDSM.16.M88.4 R64, [R223+0x6100] ;  /* 0x00610000df40783b */ /* 0x0004e80000000200 */
[----:B------:R2:W4:Y:S04]  /*6530*/  LDSM.16.M88.4 R60, [R223+0x7100] ;  /* 0x00710000df3c783b */ /* 0x0005280000000200 */
[----:B-1----:R2:W1:Y:S04]  /*6540*/  LDSM.16.M88.4 R16, [R220+0x3100] ;  /* 0x00310000dc10783b */ /* 0x0024680000000200 */
[----:B------:R2:W1:Y:S04]  /*6550*/  LDSM.16.M88.4 R32, [R220+0x3500] ;  /* 0x00350000dc20783b */ /* 0x0004680000000200 */
[----:B------:R2:W1:Y:S04]  /*6560*/  LDSM.16.M88.4 R48, [R220+0x3900] ;  /* 0x00390000dc30783b */ /* 0x0004680000000200 */
[----:B------:R2:W1:Y:S04]  /*6570*/  LDSM.16.M88.4 R176, [R220+0x3d00] ;  /* 0x003d0000dcb0783b */ /* 0x0004680000000200 */
[----:B------:R2:W1:Y:S04]  /*6580*/  LDSM.16.M88.4 R180, [R224+0x6100] ;  /* 0x00610000e0b4783b */ /* 0x0004680000000200 */
[----:B------:R2:W1:Y:S04]  /*6590*/  LDSM.16.M88.4 R188, [R224+0x7100] ;  /* 0x00710000e0bc783b */ /* 0x0004680000000200 */
[----:B------:R2:W1:Y:S04]  /*65a0*/  LDSM.16.M88.4 R184, [R225] ;  /* 0x00000000e1b8783b */ /* 0x0004680000000200 */
[----:B------:R2:W1:Y:S04]  /*65b0*/  LDSM.16.M88.4 R192, [R236] ;  /* 0x00000000ecc0783b */ /* 0x0004680000000200 */
[----:B------:R2:W1:Y:S04]  /*65c0*/  LDSM.16.M88.4 R196, [R235] ;  /* 0x00000000ebc4783b */ /* 0x0004680000000200 */
[----:B------:R2:W1:Y:S01]  /*65d0*/  LDSM.16.M88.4 R200, [R234] ;  /* 0x00000000eac8783b */ /* 0x0004620000000200 */
[----:B------:R-:W-:-:S05]  /*65e0*/  @!P0 BRA `(.L_x_715) ;  /* 0x000002a000008947 */ /* 0x000fca0003800000 */
[----:B---34-:R-:W3:Y:S01]  /*65f0*/  LDL R5, [R1+0x1c] ;  /* 0x00001c0001057983 */ /* 0x018ee20000100800 */
[----:B-1----:R-:W-:Y:S01]  /*6600*/  SHF.R.S32.HI R0, RZ, 0x1f, R245 ;  /* 0x0000001fff007819 */ /* 0x002fe200000114f5 */
[----:B------:R-:W-:Y:S01]  /*6610*/  IMAD.WIDE.U32 R2, R245, c[0x0][0x208], RZ ;  /* 0x00008200f5027a25 */ /* 0x000fe200078e00ff */
[----:B------:R-:W-:Y:S02]  /*6620*/  SHF.R.S32.HI R4, RZ, 0x1f, R237 ;  /* 0x0000001fff047819 */ /* 0x000fe400000114ed */
[----:B------:R-:W-:Y:S01]  /*6630*/  IADD3 R12, -R241, 0x10, RZ ;  /* 0x00000010f10c7810 */ /* 0x000fe20007ffe1ff */
[----:B------:R-:W-:Y:S01]  /*6640*/  IMAD R0, R0, c[0x0][0x208], RZ ;  /* 0x0000820000007a24 */ /* 0x000fe200078e02ff */
[----:B------:R-:W-:Y:S01]  /*6650*/  IADD3 R10, -R239, 0x10, RZ ;  /* 0x00000010ef0a7810 */ /* 0x000fe20007ffe1ff */
[----:B------:R-:W-:Y:S01]  /*6660*/  IMAD R4, R4, c[0x0][0x218], RZ ;  /* 0x0000860004047a24 */ /* 0x000fe200078e02ff */
[----:B------:R-:W-:Y:S01]  /*6670*/  LOP3.LUT R12, R12, 0xf, RZ, 0xc0, !PT ;  /* 0x0000000f0c0c7812 */ /* 0x000fe200078ec0ff */
[----:B------:R-:W-:Y:S01]  /*6680*/  IMAD R0, R245, c[0x0][0x20c], R0 ;  /* 0x00008300f5007a24 */ /* 0x000fe200078e0200 */
[----:B------:R-:W-:Y:S01]  /*6690*/  LOP3.LUT R10, R10, 0xf, RZ, 0xc0, !PT ;  /* 0x0000000f0a0a7812 */ /* 0x000fe200078ec0ff */
[----:B------:R-:W-:Y:S02]  /*66a0*/  IMAD R4, R237, c[0x0][0x21c], R4 ;  /* 0x00008700ed047a24 */ /* 0x000fe400078e0204 */
[----:B------:R-:W-:Y:S04]  /*66b0*/  IMAD.IADD R3, R3, 0x1, R0 ;  /* 0x0000000103037824 */ /* 0x000fe800078e0200 */
[----:B------:R-:W-:Y:S05]  /*66c0*/  IMAD.WIDE.U32 R2, R237, c[0x0][0x218], R2 ;  /* 0x00008600ed027a25 */ /* 0x000fea00078e0002 */
[----:B------:R-:W-:Y:S04]  /*66d0*/  IADD3 R0, P0, R2, UR22, RZ ;  /* 0x0000001602007c10 */ /* 0x000fe8000ff1e0ff */
[----:B------:R-:W-:Y:S02]  /*66e0*/  IADD3.X R4, R3, UR17, R4, P0, !PT ;  /* 0x0000001103047c10 */ /* 0x000fe400087fe404 */
[C---:B------:R-:W-:Y:S04]  /*66f0*/  LEA R3, P0, R0.reuse, c[0x0][0x1f8], 0x1 ;  /* 0x00007e0000037a11 */ /* 0x040fe800078008ff */
[----:B------:R-:W-:Y:S02]  /*6700*/  LEA.HI.X R4, R0, c[0x0][0x1fc], R4, 0x1, P0 ;  /* 0x00007f0000047a11 */ /* 0x000fe400000f0c04 */
[----:B------:R-:W1:Y:S04]  /*6710*/  SHFL.IDX PT, R0, R3, 0x1, 0x1c1f ;  /* 0x003c1f0003007f89 */ /* 0x000e6800000e0000 */
[----:B------:R-:W4:Y:S04]  /*6720*/  SHFL.IDX PT, R2, R4, 0x1, 0x1c1f ;  /* 0x003c1f0004027f89 */ /* 0x000f2800000e0000 */
[----:B------:R-:W2:Y:S04]  /*6730*/  SHFL.IDX PT, R3, R3, RZ, 0x1c1f ;  /* 0x001c1fff03037589 */ /* 0x000ea800000e0000 */
[----:B------:R-:W2:Y:S01]  /*6740*/  SHFL.IDX PT, R4, R4, RZ, 0x1c1f ;  /* 0x001c1fff04047589 */ /* 0x000ea200000e0000 */
[----:B-1---5:R-:W-:Y:S04]  /*6750*/  IADD3 R12, P1, P0, R12, R0, R247 ;  /* 0x000000000c0c7210 */ /* 0x022fe8000783e0f7 */
[----:B----4-:R-:W-:Y:S02]  /*6760*/  IADD3.X R13, RZ, R2, R244, P1, P0 ;  /* 0x00000002ff0d7210 */ /* 0x010fe40000fe04f4 */
[----:B------:R-:W-:Y:S04]  /*6770*/  IADD3 R10, P1, P0, R10, R0, R246 ;  /* 0x000000000a0a7210 */ /* 0x000fe8000783e0f6 */
[----:B------:R-:W-:Y:S02]  /*6780*/  IADD3.X R11, RZ, R2, R242, P1, P0 ;  /* 0x00000002ff0b7210 */ /* 0x000fe40000fe04f2 */
[C---:B--2---:R-:W-:Y:S02]  /*6790*/  IADD3 R20, P1, R3.reuse, R243, RZ ;  /* 0x000000f303147210 */ /* 0x044fe40007f3e0ff */
[C---:B------:R-:W-:Y:S03]  /*67a0*/  IADD3 R14, P0, R3.reuse, R247, RZ ;  /* 0x000000f7030e7210 */ /* 0x040fe60007f1e0ff */
[C---:B------:R-:W-:Y:S01]  /*67b0*/  IMAD.X R21, R4.reuse, 0x1, R240, P1 ;  /* 0x0000000104157824 */ /* 0x040fe200008e06f0 */
[----:B------:R-:W-:Y:S01]  /*67c0*/  IADD3 R8, P1, R3, R246, RZ ;  /* 0x000000f603087210 */ /* 0x000fe20007f3e0ff */
[----:B------:R-:W-:Y:S01]  /*67d0*/  IMAD.X R15, R4, 0x1, R244, P0 ;  /* 0x00000001040f7824 */ /* 0x000fe200000e06f4 */
[----:B------:R-:W-:Y:S03]  /*67e0*/  IADD3 R6, P0, R0, R243, RZ ;  /* 0x000000f300067210 */ /* 0x000fe60007f1e0ff */
[----:B------:R-:W-:Y:S01]  /*67f0*/  IMAD.X R9, R4, 0x1, R242, P1 ;  /* 0x0000000104097824 */ /* 0x000fe200008e06f2 */
[----:B------:R-:W-:Y:S01]  /*6800*/  ISETP.NE.U32.AND P1, PT, R241, RZ, PT ;  /* 0x000000fff100720c */ /* 0x000fe20003f25070 */
[----:B------:R-:W-:Y:S01]  /*6810*/  IMAD.X R7, R2, 0x1, R240, P0 ;  /* 0x0000000102077824 */ /* 0x000fe200000e06f0 */
[----:B------:R-:W-:Y:S01]  /*6820*/  ISETP.NE.U32.AND P0, PT, R239, RZ, PT ;  /* 0x000000ffef00720c */ /* 0x000fe20003f05070 */
[----:B---3--:R1:W-:Y:S04]  /*6830*/  LDGSTS.E.BYPASS.LTC128B.128 [R5], [R20.64], !P6 ;  /* 0x0000000014057fae */ /* 0x0083e8000f101d4e */
[----:B------:R1:W-:Y:S04]  /*6840*/  LDGSTS.E.BYPASS.LTC128B.128 [R5+0x1000], [R14.64], !P5 ;  /* 0x010000000e057fae */ /* 0x0003e8000e901d4e */
[----:B------:R1:W-:Y:S04]  /*6850*/  LDGSTS.E.BYPASS.LTC128B.128 [R5+0x2000], [R8.64], !P4 ;  /* 0x0200000008057fae */ /* 0x0003e8000e101d4e */
[----:B------:R1:W-:Y:S04]  /*6860*/  LDGSTS.E.BYPASS.LTC128B.128 [R5+0x800], [R6.64], !P6 ;  /* 0x0080000006057fae */ /* 0x0003e8000f101d4e */
[----:B------:R1:W-:Y:S04]  /*6870*/  LDGSTS.E.BYPASS.LTC128B.128.ZFILL [R5+0x1800], [R12.64], P1 ;  /* 0x018000000c057fae */ /* 0x0003e80008941d4e */
[----:B------:R1:W-:Y:S02]  /*6880*/  LDGSTS.E.BYPASS.LTC128B.128.ZFILL [R5+0x2800], [R10.64], P0 ;  /* 0x028000000a057fae */ /* 0x0003e40008141d4e */
.L_x_715:
[-C--:B-1-34-:R-:W-:Y:S01]  /*6890*/  HMMA.16816.F32 R4, R64, R16.reuse, RZ ;  /* 0x000000104004723c */ /* 0x09afe200000018ff */
[----:B------:R-:W-:Y:S02]  /*68a0*/  LDSM.16.M88.4 R204, [R220+0x4100] ;  /* 0x00410000dccc783b */ /* 0x000fe40000000200 */
[----:B------:R-:W-:Y:S05]  /*68b0*/  ISETP.GE.AND P0, PT, R238, 0x1, PT ;  /* 0x00000001ee00780c */ /* 0x000fea0003f06270 */
[C---:B------:R-:W-:Y:S01]  /*68c0*/  HMMA.16816.F32 R8, R60.reuse, R16, RZ ;  /* 0x000000103c08723c */ /* 0x040fe200000018ff */
[----:B------:R-:W0:Y:S07]  /*68d0*/  LDGDEPBAR ;  /* 0x00000000000079af */ /* 0x000e2e0000000000 */
[-C--:B------:R-:W-:Y:S01]  /*68e0*/  HMMA.16816.F32 R12, R60, R18.reuse, RZ ;  /* 0x000000123c0c723c */ /* 0x080fe200000018ff */
[----:B------:R-:W-:Y:S07]  /*68f0*/  LDSM.16.M88.4 R208, [R223+0x9100] ;  /* 0x00910000dfd0783b */ /* 0x000fee0000000200 */
[C---:B------:R-:W-:Y:S01]  /*6900*/  HMMA.16816.F32 R16, R64.reuse, R18, RZ ;  /* 0x000000124010723c */ /* 0x040fe200000018ff */
[----:B------:R-:W-:Y:S07]  /*6910*/  LDSM.16.M88.4 R212, [R232] ;  /* 0x00000000e8d4783b */ /* 0x000fee0000000200 */
[-C--:B------:R-:W-:Y:S01]  /*6920*/  HMMA.16816.F32 R20, R64, R32.reuse, RZ ;  /* 0x000000204014723c */ /* 0x080fe200000018ff */
[----:B------:R-:W-:Y:S07]  /*6930*/  LDSM.16.M88.4 R216, [R229] ;  /* 0x00000000e5d8783b */ /* 0x000fee0000000200 */
        /* <DEDUP_REMOVED lines=30> */
[----:B------:R-:W-:Y:S07]  /*6b20*/  LDSM.16.M88.4 R188, [R220+0x4d00] ;  /* 0x004d0000dcbc783b */ /* 0x000fee0000000200 */
[----:B------:R-:W-:Y:S01]  /*6b30*/  HMMA.16816.F32 R64, R180, R202, R64 ;  /* 0x000000cab440723c */ /* 0x000fe20000001840 */
[----:B------:R-:W4:Y:S08]  /*6b40*/  LDSM.16.M88.4 R180, [R220+0x4900] ;  /* 0x00490000dcb4783b */ /* 0x000f300000000200 */
[----:B------:R-:W2:Y:S01]  /*6b50*/  LDSM.16.M88.4 R200, [R224+0x9100] ;  /* 0x00910000e0c8783b */ /* 0x000ea20000000200 */
[-C--:B-1----:R-:W-:Y:S08]  /*6b60*/  HMMA.16816.F32 R4, R176, R204.reuse, R4 ;  /* 0x000000ccb004723c */ /* 0x082ff00000001804 */
[C---:B------:R-:W-:Y:S08]  /*6b70*/  HMMA.16816.F32 R8, R208.reuse, R204, R8 ;  /* 0x000000ccd008723c */ /* 0x040ff00000001808 */
[-C--:B------:R-:W-:Y:S08]  /*6b80*/  HMMA.16816.F32 R12, R208, R206.reuse, R12 ;  /* 0x000000ced00c723c */ /* 0x080ff0000000180c */
[C---:B------:R-:W-:Y:S01]  /*6b90*/  HMMA.16816.F32 R16, R176.reuse, R206, R16 ;  /* 0x000000ceb010723c */ /* 0x040fe20000001810 */
[----:B------:R-:W1:Y:S07]  /*6ba0*/  LDSM.16.M88.4 R204, [R231] ;  /* 0x00000000e7cc783b */ /* 0x000e6e0000000200 */
[-C--:B---3--:R-:W-:Y:S08]  /*6bb0*/  HMMA.16816.F32 R20, R176, R184.reuse, R20 ;  /* 0x000000b8b014723c */ /* 0x088ff00000001814 */
[C---:B------:R-:W-:Y:S08]  /*6bc0*/  HMMA.16816.F32 R24, R208.reuse, R184, R24 ;  /* 0x000000b8d018723c */ /* 0x040ff00000001818 */
[-C--:B------:R-:W-:Y:S08]  /*6bd0*/  HMMA.16816.F32 R28, R208, R186.reuse, R28 ;  /* 0x000000bad01c723c */ /* 0x080ff0000000181c */
[C---:B------:R-:W-:Y:S01]  /*6be0*/  HMMA.16816.F32 R32, R176.reuse, R186, R32 ;  /* 0x000000bab020723c */ /* 0x040fe20000001820 */
[----:B------:R-:W3:Y:S07]  /*6bf0*/  LDSM.16.M88.4 R184, [R230] ;  /* 0x00000000e6b8783b */ /* 0x000eee0000000200 */
[-C--:B----4-:R-:W-:Y:S08]  /*6c00*/  HMMA.16816.F32 R36, R176, R180.reuse, R36 ;  /* 0x000000b4b024723c */ /* 0x090ff00000001824 */
        /* <DEDUP_REMOVED lines=10> */
[-C--:B------:R-:W-:Y:S01]  /*6cb0*/  HMMA.16816.F32 R4, R192, R196.reuse, R4 ;  /* 0x000000c4c004723c */ /* 0x080fe20000001804 */
        /* <DEDUP_REMOVED lines=10> */
[-C--:B-1----:R-:W-:Y:S08]  /*6d60*/  HMMA.16816.F32 R36, R192, R204.reuse, R36 ;  /* 0x000000ccc024723c */ /* 0x082ff00000001824 */
[C---:B------:R-:W-:Y:S08]  /*6d70*/  HMMA.16816.F32 R40, R200.reuse, R204, R40 ;  /* 0x000000ccc828723c */ /* 0x040ff00000001828 */
[-C--:B------:R-:W-:Y:S08]  /*6d80*/  HMMA.16816.F32 R44, R200, R206.reuse, R44 ;  /* 0x000000cec82c723c */ /* 0x080ff0000000182c */
[C---:B------:R-:W-:Y:S01]  /*6d90*/  HMMA.16816.F32 R48, R192.reuse, R206, R48 ;  /* 0x000000cec030723c */ /* 0x040fe20000001830 */
[----:B------:R-:W1:Y:S07]  /*6da0*/  LDSM.16.M88.4 R204, [R220+0x5900] ;  /* 0x00590000dccc783b */ /* 0x000e6e0000000200 */
[-C--:B---3--:R-:W-:Y:S08]  /*6db0*/  HMMA.16816.F32 R52, R192, R184.reuse, R52 ;  /* 0x000000b8c034723c */ /* 0x088ff00000001834 */
[C---:B------:R-:W-:Y:S08]  /*6dc0*/  HMMA.16816.F32 R56, R200.reuse, R184, R56 ;  /* 0x000000b8c838723c */ /* 0x040ff00000001838 */
[-C--:B------:R-:W-:Y:S08]  /*6dd0*/  HMMA.16816.F32 R60, R200, R186.reuse, R60 ;  /* 0x000000bac83c723c */ /* 0x080ff0000000183c */
[----:B------:R-:W-:Y:S08]  /*6de0*/  HMMA.16816.F32 R64, R192, R186, R64 ;  /* 0x000000bac040723c */ /* 0x000ff00000001840 */
        /* <DEDUP_REMOVED lines=46> */
[----:B------:R-:W2:Y:S10]  /*70d0*/  MUFU.TANH R179, R18 ;  /* 0x0000001200b37308 */ /* 0x000eb40000002400 */
[----:B------:R-:W2:Y:S01]  /*70e0*/  MUFU.TANH R197, R12 ;  /* 0x0000000c00c57308 */ /* 0x000ea20000002400 */
[----:B-1----:R-:W1:Y:S01]  /*70f0*/  LDSM.16.M88.4 R8, [R227] ;  /* 0x00000000e308783b */ /* 0x002e620000000200 */
[-C--:B----4-:R-:W-:Y:S08]  /*7100*/  HMMA.16816.F32 R20, R212, R4.reuse, R20 ;  /* 0x00000004d414723c */ /* 0x090ff00000001814 */
[----:B------:R-:W4:Y:S01]  /*7110*/  MUFU.TANH R196, R13 ;  /* 0x0000000d00c47308 */ /* 0x000f220000002400 */
[C---:B------:R-:W-:Y:S09]  /*7120*/  HMMA.16816.F32 R24, R180.reuse, R4, R24 ;  /* 0x00000004b418723c */ /* 0x040ff20000001818 */
[----:B------:R-:W1:Y:S01]  /*7130*/  MUFU.TANH R200, R14 ;  /* 0x0000000e00c87308 */ /* 0x000e620000002400 */
[-C--:B------:R-:W-:Y:S08]  /*7140*/  HMMA.16816.F32 R28, R180, R6.reuse, R28 ;  /* 0x00000006b41c723c */ /* 0x080ff0000000181c */
[C---:B------:R-:W-:Y:S01]  /*7150*/  HMMA.16816.F32 R32, R212.reuse, R6, R32 ;  /* 0x00000006d420723c */ /* 0x040fe20000001820 */
[----:B------:R-:W2:Y:S01]  /*7160*/  MUFU.TANH R206, R15 ;  /* 0x0000000f00ce7308 */ /* 0x000ea20000002400 */
[----:B------:R-:W2:Y:S01]  /*7170*/  LDSM.16.M88.4 R4, [R226] ;  /* 0x00000000e204783b */ /* 0x000ea20000000200 */
        /* <DEDUP_REMOVED lines=18> */
[C---:B------:R-:W-:Y:S01]  /*72a0*/  HMMA.16816.F32 R48, R212.reuse, R10, R48 ;  /* 0x0000000ad430723c */ /* 0x040fe20000001830 */
[----:B------:R-:W1:Y:S03]  /*72b0*/  MUFU.TANH R186, R24 ;  /* 0x0000001800ba7308 */ /* 0x000e660000002400 */
[----:B------:R-:W-:Y:S02]  /*72c0*/  FMUL.FTZ R31, R31, c[0x0][0x320] ;  /* 0x0000c8001f1f7a20 */ /* 0x000fe40000410000 */
[----:B------:R-:W-:Y:S02]  /*72d0*/  FMUL.FTZ R32, R32, c[0x0][0x320] ;  /* 0x0000c80020207a20 */ /* 0x000fe40000410000 */
[-C--:B--2---:R-:W-:Y:S03]  /*72e0*/  HMMA.16816.F32 R52, R212, R4.reuse, R52 ;  /* 0x00000004d434723c */ /* 0x084fe60000001834 */
[----:B------:R-:W2:Y:S01]  /*72f0*/  MUFU.TANH R187, R25 ;  /* 0x0000001900bb7308 */ /* 0x000ea20000002400 */
        /* <DEDUP_REMOVED lines=14> */
[----:B------:R3:W3:Y:S03]  /*73e0*/  MUFU.TANH R110, R16 ;  /* 0x00000010006e7308 */ /* 0x0006e60000002400 */
[----:B------:R-:W-:Y:S02]  /*73f0*/  FMUL.FTZ R46, R46, c[0x0][0x320] ;  /* 0x0000c8002e2e7a20 */ /* 0x000fe40000410000 */
[----:B------:R-:W-:Y:S02]  /*7400*/  FMUL.FTZ R47, R47, c[0x0][0x320] ;  /* 0x0000c8002f2f7a20 */ /* 0x000fe40000410000 */
[----:B-1----:R-:W-:Y:S02]  /*7410*/  FMUL.FTZ R26, R49, c[0x0][0x320] ;  /* 0x0000c800311a7a20 */ /* 0x002fe40000410000 */
[----:B------:R-:W-:Y:S01]  /*7420*/  FMUL.FTZ R50, R50, c[0x0][0x320] ;  /* 0x0000c80032327a20 */ /* 0x000fe20000410000 */
        /* <DEDUP_REMOVED lines=65> */
[----:B------:R-:W1:Y:S01]  /*7840*/  MUFU.TANH R23, R23 ;  /* 0x0000001700177308 */ /* 0x000e620000002400 */
[----:B------:R-:W-:-:S05]  /*7850*/  @!P0 BRA `(.L_x_716) ;  /* 0x0000038000008947 */ /* 0x000fca0003800000 */
[----:B--234-:R-:W-:Y:S01]  /*7860*/  LEA R2, R238, UR11, 0x6 ;  /* 0x0000000bee027c11 */ /* 0x01cfe2000f8e30ff */
[----:B------:R-:W2:Y:S01]  /*7870*/  LDL R0, [R1+0x38] ;  /* 0x0000380001007983 */ /* 0x000ea20000100800 */
[----:B------:R-:W-:Y:S01]  /*7880*/  IADD3 R12, -R241, 0x10, RZ ;  /* 0x00000010f10c7810 */ /* 0x000fe20007ffe1ff */
[----:B------:R-:W-:Y:S01]  /*7890*/  IMAD.MOV.U32 R237, RZ, RZ, RZ ;  /* 0x000000ffffed7224 */ /* 0x000fe200078e00ff */
[----:B------:R-:W-:Y:S01]  /*78a0*/  IADD3 R10, -R239, 0x10, RZ ;  /* 0x00000010ef0a7810 */ /* 0x000fe20007ffe1ff */
[----:B------:R-:W3:Y:S01]  /*78b0*/  LDL R19, [R1+0x18] ;  /* 0x0000180001137983 */ /* 0x000ee20000100800 */
[----:B------:R-:W-:Y:S02]  /*78c0*/  LOP3.LUT R12, R12, 0xf, RZ, 0xc0, !PT ;  /* 0x0000000f0c0c7812 */ /* 0x000fe400078ec0ff */
[----:B------:R-:W-:Y:S02]  /*78d0*/  LOP3.LUT R10, R10, 0xf, RZ, 0xc0, !PT ;  /* 0x0000000f0a0a7812 */ /* 0x000fe400078ec0ff */
[----:B--2---:R-:W-:Y:S05]  /*78e0*/  IADD3 R2, R2, -0x40, R0 ;  /* 0xffffffc002027810 */ /* 0x004fea0007ffe000 */
        /* <DEDUP_REMOVED lines=11> */
[----:B------:R-:W2:Y:S04]  /*79a0*/  @!P2 LDG.E R237, [R4.64] ;  /* 0x0000000e04eda981 */ /* 0x000ea8000c1e1900 */
[----:B------:R-:W-:Y:S04]  /*79b0*/  IMAD R0, R0, c[0x0][0x1e0], RZ ;  /* 0x0000780000007a24 */ /* 0x000fe800078e02ff */
[----:B------:R-:W-:Y:S04]  /*79c0*/  IMAD R0, R245, c[0x0][0x1e4], R0 ;  /* 0x00007900f5007a24 */ /* 0x000fe800078e0200 */
[----:B------:R-:W-:Y:S01]  /*79d0*/  IMAD.IADD R3, R3, 0x1, R0 ;  /* 0x0000000103037824 */ /* 0x000fe200078e0200 */
[----:B--2---:R-:W-:Y:S03]  /*79e0*/  SHF.R.S32.HI R4, RZ, 0x1f, R237 ;  /* 0x0000001fff047819 */ /* 0x004fe600000114ed */
[C---:B------:R-:W-:Y:S04]  /*79f0*/  IMAD.WIDE.U32 R2, R237.reuse, c[0x0][0x1f0], R2 ;  /* 0x00007c00ed027a25 */ /* 0x040fe800078e0002 */
[----:B------:R-:W-:Y:S01]  /*7a00*/  IMAD R4, R4, c[0x0][0x1f0], RZ ;  /* 0x00007c0004047a24 */ /* 0x000fe200078e02ff */
[----:B------:R-:W-:Y:S03]  /*7a10*/  IADD3 R0, P0, R2, UR20, RZ ;  /* 0x0000001402007c10 */ /* 0x000fe6000ff1e0ff */
[----:B------:R-:W-:Y:S05]  /*7a20*/  IMAD R4, R237, c[0x0][0x1f4], R4 ;  /* 0x00007d00ed047a24 */ /* 0x000fea00078e0204 */
[----:B------:R-:W-:Y:S02]  /*7a30*/  IADD3.X R4, R3, UR8, R4, P0, !PT ;  /* 0x0000000803047c10 */ /* 0x000fe400087fe404 */
[C---:B------:R-:W-:Y:S04]  /*7a40*/  LEA R3, P0, R0.reuse, c[0x0][0x1c8], 0x1 ;  /* 0x0000720000037a11 */ /* 0x040fe800078008ff */
[----:B------:R-:W-:Y:S02]  /*7a50*/  LEA.HI.X R4, R0, c[0x0][0x1cc], R4, 0x1, P0 ;  /* 0x0000730000047a11 */ /* 0x000fe400000f0c04 */
[----:B------:R-:W2:Y:S04]  /*7a60*/  SHFL.IDX PT, R0, R3, 0x1, 0x1c1f ;  /* 0x003c1f0003007f89 */ /* 0x000ea800000e0000 */
[----:B------:R-:W4:Y:S04]  /*7a70*/  SHFL.IDX PT, R2, R4, 0x1, 0x1c1f ;  /* 0x003c1f0004027f89 */ /* 0x000f2800000e0000 */
[----:B------:R-:W1:Y:S04]  /*7a80*/  SHFL.IDX PT, R3, R3, RZ, 0x1c1f ;  /* 0x001c1fff03037589 */ /* 0x000e6800000e0000 */
[----:B------:R-:W1:Y:S01]  /*7a90*/  SHFL.IDX PT, R4, R4, RZ, 0x1c1f ;  /* 0x001c1fff04047589 */ /* 0x000e6200000e0000 */
[----:B--2--5:R-:W-:Y:S04]  /*7aa0*/  IADD3 R12, P1, P0, R12, R0, R247 ;  /* 0x000000000c0c7210 */ /* 0x024fe8000783e0f7 */
[----:B----4-:R-:W-:Y:S02]  /*7ab0*/  IADD3.X R13, RZ, R2, R244, P1, P0 ;  /* 0x00000002ff0d7210 */ /* 0x010fe40000fe04f4 */
[----:B------:R-:W-:Y:S04]  /*7ac0*/  IADD3 R10, P1, P0, R10, R0, R246 ;  /* 0x000000000a0a7210 */ /* 0x000fe8000783e0f6 */
[----:B------:R-:W-:Y:S02]  /*7ad0*/  IADD3.X R11, RZ, R2, R242, P1, P0 ;  /* 0x00000002ff0b7210 */ /* 0x000fe40000fe04f2 */
[C---:B-1----:R-:W-:Y:S02]  /*7ae0*/  IADD3 R16, P1, R3.reuse, R243, RZ ;  /* 0x000000f303107210 */ /* 0x042fe40007f3e0ff */
[C---:B------:R-:W-:Y:S03]  /*7af0*/  IADD3 R14, P0, R3.reuse, R247, RZ ;  /* 0x000000f7030e7210 */ /* 0x040fe60007f1e0ff */
[C---:B------:R-:W-:Y:S01]  /*7b00*/  IMAD.X R17, R4.reuse, 0x1, R240, P1 ;  /* 0x0000000104117824 */ /* 0x040fe200008e06f0 */
[----:B------:R-:W-:Y:S01]  /*7b10*/  IADD3 R8, P1, R3, R246, RZ ;  /* 0x000000f603087210 */ /* 0x000fe20007f3e0ff */
[----:B------:R-:W-:Y:S01]  /*7b20*/  IMAD.X R15, R4, 0x1, R244, P0 ;  /* 0x00000001040f7824 */ /* 0x000fe200000e06f4 */
[----:B------:R-:W-:Y:S02]  /*7b30*/  IADD3 R6, P0, R0, R243, RZ ;  /* 0x000000f300067210 */ /* 0x000fe40007f1e0ff */
[----:B---3--:R1:W-:Y:S01]  /*7b40*/  LDGSTS.E.BYPASS.LTC128B.128 [R19+0x3100], [R16.64], !P6 ;  /* 0x0310000010137fae */ /* 0x0083e2000f101d4e */
[----:B------:R-:W-:Y:S01]  /*7b50*/  IMAD.X R9, R4, 0x1, R242, P1 ;  /* 0x0000000104097824 */ /* 0x000fe200008e06f2 */
[----:B------:R-:W-:Y:S01]  /*7b60*/  ISETP.NE.U32.AND P1, PT, R241, RZ, PT ;  /* 0x000000fff100720c */ /* 0x000fe20003f25070 */
[----:B------:R-:W-:Y:S01]  /*7b70*/  IMAD.X R7, R2, 0x1, R240, P0 ;  /* 0x0000000102077824 */ /* 0x000fe200000e06f0 */
[----:B------:R1:W-:Y:S01]  /*7b80*/  LDGSTS.E.BYPASS.LTC128B.128 [R19+0x4100], [R14.64], !P5 ;  /* 0x041000000e137fae */ /* 0x0003e2000e901d4e */
[----:B------:R-:W-:Y:S03]  /*7b90*/  ISETP.NE.U32.AND P0, PT, R239, RZ, PT ;  /* 0x000000ffef00720c */ /* 0x000fe60003f05070 */
[----:B------:R1:W-:Y:S04]  /*7ba0*/  LDGSTS.E.BYPASS.LTC128B.128 [R19+0x5100], [R8.64], !P4 ;  /* 0x0510000008137fae */ /* 0x0003e8000e101d4e */
[----:B------:R1:W-:Y:S04]  /*7bb0*/  LDGSTS.E.BYPASS.LTC128B.128 [R19+0x3900], [R6.64], !P6 ;  /* 0x0390000006137fae */ /* 0x0003e8000f101d4e */
[----:B------:R1:W-:Y:S04]  /*7bc0*/  LDGSTS.E.BYPASS.LTC128B.128.ZFILL [R19+0x4900], [R12.64], P1 ;  /* 0x049000000c137fae */ /* 0x0003e80008941d4e */
[----:B------:R1:W-:Y:S02]  /*7bd0*/  LDGSTS.E.BYPASS.LTC128B.128.ZFILL [R19+0x5900], [R10.64], P0 ;  /* 0x059000000a137fae */ /* 0x0003e40008141d4e */
.L_x_716:
[----:B--234-:R-:W2:Y:S01]  /*7be0*/  LDL R3, [R1+0x3c] ;  /* 0x00003c0001037983 */ /* 0x01cea20000100800 */
[----:B------:R-:W-:Y:S01]  /*7bf0*/  PLOP3.LUT P1, PT, PT, PT, UP1, 0x80, 0x0 ;  /* 0x000000000000781c */ /* 0x000fe20003f2f018 */
[----:B------:R-:W-:Y:S01]  /*7c00*/  IMAD.MOV.U32 R4, RZ, RZ, 0x1 ;  /* 0x00000001ff047424 */ /* 0x000fe200078e00ff */
[----:B------:R-:W-:Y:S01]  /*7c10*/  PLOP3.LUT P0, PT, PT, PT, UP1, 0x80, 0x0 ;  /* 0x000000000000781c */ /* 0x000fe20003f0f018 */
[----:B------:R-:W3:Y:S02]  /*7c20*/  LDL R2, [R1+0x40] ;  /* 0x0000400001027983 */ /* 0x000ee40000100800 */
[----:B------:R-:W-:Y:S02]  /*7c30*/  IMAD R4, R238, -0x40, R4 ;  /* 0xffffffc0ee047824 */ /* 0x000fe400078e0204 */
[----:B------:R-:W0:Y:S03]  /*7c40*/  LDGDEPBAR ;  /* 0x00000000000079af */ /* 0x000e260000000000 */
[----:B---3--:R-:W-:Y:S03]  /*7c50*/  IADD3 R4, R4, UR7, -R2 ;  /* 0x0000000704047c10 */ /* 0x008fe6000fffe802 */
[----:B--2---:R-:W-:Y:S01]  /*7c60*/  @P1 IMAD.HI.U32 R0, R3, c[0x0][0x2c8], RZ ;  /* 0x0000b20003001a27 */ /* 0x004fe200078e00ff */
[----:B------:R-:W-:Y:S04]  /*7c70*/  IADD3 R4, R4, -UR12, RZ ;  /* 0x8000000c04047c10 */ /* 0x000fe8000fffe0ff */
[----:B------:R-:W-:Y:S05]  /*7c80*/  @P0 SHF.R.U32.HI R3, RZ, c[0x0][0x2cc], R0 ;  /* 0x0000b300ff030a19 */ /* 0x000fea0000011600 */
[----:B------:R-:W2:Y:S08]  /*7c90*/  SHFL.IDX PT, R0, R3, RZ, 0x1c1f ;  /* 0x001c1fff03007589 */ /* 0x000eb000000e0000 */
[----:B-1----:R-:W-:Y:S08]  /*7ca0*/  SHFL.IDX PT, R6, R3, 0x1, 0x1c1f ;  /* 0x003c1f0003067f89 */ /* 0x002ff000000e0000 */
[----:B------:R-:W-:Y:S01]  /*7cb0*/  SHFL.IDX PT, R7, R3, 0x2, 0x1c1f ;  /* 0x005c1f0003077f89 */ /* 0x000fe200000e0000 */
[----:B--2---:R-:W-:Y:S07]  /*7cc0*/  IMAD.IADD R0, R4, 0x1, R0 ;  /* 0x0000000104007824 */ /* 0x004fee00078e0200 */
[----:B------:R-:W1:Y:S01]  /*7cd0*/  SHFL.IDX PT, R3, R3, 0x3, 0x1c1f ;  /* 0x007c1f0003037f89 */ /* 0x000e6200000e0000 */
[C---:B------:R-:W-:Y:S02]  /*7ce0*/  ISETP.GT.AND P0, PT, R0.reuse, RZ, PT ;  /* 0x000000ff0000720c */ /* 0x040fe40003f04270 */
[----:B------:R-:W-:Y:S02]  /*7cf0*/  ISETP.GT.AND P1, PT, R0, 0x1, PT ;  /* 0x000000010000780c */ /* 0x000fe40003f24270 */
[----:B------:R-:W-:Y:S02]  /*7d00*/  FSEL R5, R185, -INF , P0 ;  /* 0xff800000b9057808 */ /* 0x000fe40000000000 */
[----:B------:R-:W-:Y:S02]  /*7d10*/  FSEL R16, R184, -INF , P1 ;  /* 0xff800000b8107808 */ /* 0x000fe40000800000 */
[C---:B------:R-:W-:Y:S02]  /*7d20*/  ISETP.GT.AND P0, PT, R0.reuse, 0x8, PT ;  /* 0x000000080000780c */ /* 0x040fe40003f04270 */
[----:B------:R-:W-:Y:S02]  /*7d30*/  FMNMX.FTZ R2, R5, R100, !PT ;  /* 0x0000006405027209 */ /* 0x000fe40007810000 */
[----:B------:R-:W-:Y:S02]  /*7d40*/  ISETP.GT.AND P1, PT, R0, 0x9, PT ;  /* 0x000000090000780c */ /* 0x000fe40003f24270 */
[----:B------:R-:W-:Y:S02]  /*7d50*/  FSEL R19, R110, -INF , P0 ;  /* 0xff8000006e137808 */ /* 0x000fe40000000000 */
[----:B------:R-:W-:Y:S02]  /*7d60*/  FMNMX.FTZ R2, R16, R2, !PT ;  /* 0x0000000210027209 */ /* 0x000fe40007810000 */
[----:B------:R-:W-:Y:S02]  /*7d70*/  FSEL R21, R106, -INF , P1 ;  /* 0xff8000006a157808 */ /* 0x000fe40000800000 */
[----:B------:R-:W-:Y:S01]  /*7d80*/  FMNMX.FTZ R2, R19, R2, !PT ;  /* 0x0000000213027209 */ /* 0x000fe20007810000 */
[----:B-1----:R-:W-:Y:S01]  /*7d90*/  IMAD.IADD R3, R4, 0x1, R3 ;  /* 0x0000000104037824 */ /* 0x002fe200078e0203 */
[C---:B------:R-:W-:Y:S02]  /*7da0*/  ISETP.GT.AND P0, PT, R0.reuse, 0x10, PT ;  /* 0x000000100000780c */ /* 0x040fe40003f04270 */
[----:B------:R-:W-:Y:S02]  /*7db0*/  FMNMX.FTZ R2, R21, R2, !PT ;  /* 0x0000000215027209 */ /* 0x000fe40007810000 */
[----:B------:R-:W-:Y:S02]  /*7dc0*/  FSEL R40, R105, -INF , P0 ;  /* 0xff80000069287808 */ /* 0x000fe40000000000 */
[C---:B------:R-:W-:Y:S02]  /*7dd0*/  ISETP.GT.AND P1, PT, R0.reuse, 0x11, PT ;  /* 0x000000110000780c */ /* 0x040fe40003f24270 */
        /* <DEDUP_REMOVED lines=10> */
[----:B------:R-:W-:Y:S02]  /*7e80*/  FSEL R201, R37, -INF , P1 ;  /* 0xff80000025c97808 */ /* 0x000fe40000800000 */
[----:B------:R-:W-:Y:S02]  /*7e90*/  FMNMX.FTZ R2, R56, R2, !PT ;  /* 0x0000000238027209 */ /* 0x000fe40007810000 */
[C---:B------:R-:W-:Y:S02]  /*7ea0*/  ISETP.GT.AND P0, PT, R0.reuse, 0x28, PT ;  /* 0x000000280000780c */ /* 0x040fe40003f04270 */
[C---:B------:R-:W-:Y:S02]  /*7eb0*/  ISETP.GT.AND P1, PT, R0.reuse, 0x29, PT ;  /* 0x000000290000780c */ /* 0x040fe40003f24270 */
[----:B------:R-:W-:Y:S02]  /*7ec0*/  FSEL R204, R27, -INF , P0 ;  /* 0xff8000001bcc7808 */ /* 0x000fe40000000000 */
[----:B------:R-:W-:Y:S02]  /*7ed0*/  ISETP.GT.AND P0, PT, R0, 0x30, PT ;  /* 0x000000300000780c */ /* 0x000fe40003f04270 */
[----:B------:R-:W-:Y:S02]  /*7ee0*/  FSEL R205, R26, -INF , P1 ;  /* 0xff8000001acd7808 */ /* 0x000fe40000800000 */
[----:B------:R-:W-:Y:S02]  /*7ef0*/  ISETP.GT.AND P1, PT, R0, 0x31, PT ;  /* 0x000000310000780c */ /* 0x000fe40003f24270 */
[----:B------:R-:W-:Y:S02]  /*7f00*/  FMNMX.FTZ R2, R57, R2, !PT ;  /* 0x0000000239027209 */ /* 0x000fe40007810000 */
[----:B------:R-:W-:Y:S02]  /*7f10*/  FSEL R64, R25, -INF , P0 ;  /* 0xff80000019407808 */ /* 0x000fe40000000000 */
[----:B------:R-:W-:Y:S02]  /*7f20*/  FSEL R65, R24, -INF , P1 ;  /* 0xff80000018417808 */ /* 0x000fe40000800000 */
[C---:B------:R-:W-:Y:S02]  /*7f30*/  ISETP.GT.AND P0, PT, R0.reuse, 0x38, PT ;  /* 0x000000380000780c */ /* 0x040fe40003f04270 */
[----:B------:R-:W-:Y:S02]  /*7f40*/  ISETP.GT.AND P1, PT, R0, 0x39, PT ;  /* 0x000000390000780c */ /* 0x000fe40003f24270 */
[----:B------:R-:W-:Y:S02]  /*7f50*/  FMNMX.FTZ R0, R198, R2, !PT ;  /* 0x00000002c6007209 */ /* 0x000fe40007810000 */
[----:B------:R-:W-:Y:S02]  /*7f60*/  IADD3 R2, R4, R6, RZ ;  /* 0x0000000604027210 */ /* 0x000fe40007ffe0ff */
[----:B------:R-:W-:Y:S02]  /*7f70*/  FMNMX.FTZ R0, R201, R0, !PT ;  /* 0x00000000c9007209 */ /* 0x000fe40007810000 */
[----:B------:R-:W-:Y:S02]  /*7f80*/  FSEL R67, R20, -INF , P0 ;  /* 0xff80000014437808 */ /* 0x000fe40000000000 */
[----:B------:R-:W-:Y:S02]  /*7f90*/  ISETP.GT.AND P0, PT, R2, RZ, PT ;  /* 0x000000ff0200720c */ /* 0x000fe40003f04270 */
[----:B------:R-:W-:Y:S02]  /*7fa0*/  FMNMX.FTZ R0, R204, R0, !PT ;  /* 0x00000000cc007209 */ /* 0x000fe40007810000 */
[----:B------:R-:W-:Y:S02]  /*7fb0*/  FSEL R6, R195, -INF , P0 ;  /* 0xff800000c3067808 */ /* 0x000fe40000000000 */
[----:B------:R-:W-:Y:S02]  /*7fc0*/  ISETP.GT.AND P0, PT, R2, 0x8, PT ;  /* 0x000000080200780c */ /* 0x000fe40003f04270 */
[----:B------:R-:W-:Y:S01]  /*7fd0*/  FMNMX.FTZ R106, R205, R0, !PT ;  /* 0x00000000cd6a7209 */ /* 0x000fe20007810000 */
[----:B------:R-:W-:Y:S01]  /*7fe0*/  IMAD.IADD R0, R4, 0x1, R7 ;  /* 0x0000000104007824 */ /* 0x000fe200078e0207 */
[----:B------:R-:W-:Y:S02]  /*7ff0*/  FSEL R217, R18, -INF , P1 ;  /* 0xff80000012d97808 */ /* 0x000fe40000800000 */
[----:B------:R-:W-:Y:S02]  /*8000*/  FSEL R18, R179, -INF , P0 ;  /* 0xff800000b3127808 */ /* 0x000fe40000000000 */
[----:B------:R-:W-:Y:S02]  /*8010*/  ISETP.GT.AND P0, PT, R2, 0x10, PT ;  /* 0x000000100200780c */ /* 0x000fe40003f04270 */
[----:B------:R-:W-:Y:S02]  /*8020*/  FMNMX.FTZ R106, R64, R106, !PT ;  /* 0x0000006a406a7209 */ /* 0x000fe40007810000 */
[----:B------:R-:W-:Y:S02]  /*8030*/  FSEL R44, R177, -INF , P0 ;  /* 0xff800000b12c7808 */ /* 0x000fe40000000000 */
[C---:B------:R-:W-:Y:S02]  /*8040*/  ISETP.GT.AND P0, PT, R2.reuse, 0x18, PT ;  /* 0x000000180200780c */ /* 0x040fe40003f04270 */
[----:B------:R-:W-:Y:S02]  /*8050*/  FMNMX.FTZ R106, R65, R106, !PT ;  /* 0x0000006a416a7209 */ /* 0x000fe40007810000 */
[----:B------:R-:W-:Y:S02]  /*8060*/  ISETP.GT.AND P1, PT, R2, 0x1, PT ;  /* 0x000000010200780c */ /* 0x000fe40003f24270 */
        /* <DEDUP_REMOVED lines=10> */
[----:B------:R-:W-:Y:S01]  /*8110*/  ISETP.GT.AND P1, PT, R2, 0x11, PT ;  /* 0x000000110200780c */ /* 0x000fe20003f24270 */
[----:B------:R-:W1:Y:S01]  /*8120*/  SHFL.BFLY PT, R8, R106, 0x2, 0x1f ;  /* 0x0c401f006a087f89 */ /* 0x000e6200000e0000 */
        /* <DEDUP_REMOVED lines=8> */
[----:B------:R-:W-:Y:S02]  /*81b0*/  FSEL R61, R35, -INF , P1 ;  /* 0xff800000233d7808 */ /* 0x000fe40000800000 */
[----:B------:R-:W-:Y:S02]  /*81c0*/  ISETP.GT.AND P1, PT, R2, 0x21, PT ;  /* 0x000000210200780c */ /* 0x000fe40003f24270 */
[----:B------:R-:W-:Y:S02]  /*81d0*/  FSEL R48, R55, -INF , P0 ;  /* 0xff80000037307808 */ /* 0x000fe40000000000 */
[----:B------:R-:W-:Y:S01]  /*81e0*/  FMNMX.FTZ R7, R20, R7, !PT ;  /* 0x0000000714077209 */ /* 0x000fe20007810000 */
[----:B------:R-:W-:Y:S01]  /*81f0*/  LDSM.16.MT88.4 R52, [R221+0x1100] ;  /* 0x00110000dd34783b */ /* 0x000fe20000004200 */
[C---:B------:R-:W-:Y:S02]  /*8200*/  ISETP.GT.AND P0, PT, R2.reuse, 0x38, PT ;  /* 0x000000380200780c */ /* 0x040fe40003f04270 */
[----:B------:R-:W-:Y:S02]  /*8210*/  FSEL R195, R39, -INF , P1 ;  /* 0xff80000027c37808 */ /* 0x000fe40000800000 */
[----:B------:R-:W-:Y:S02]  /*8220*/  ISETP.GT.AND P1, PT, R2, 0x29, PT ;  /* 0x000000290200780c */ /* 0x000fe40003f24270 */
[----:B------:R-:W-:Y:S01]  /*8230*/  FSEL R210, R22, -INF , P0 ;  /* 0xff80000016d27808 */ /* 0x000fe20000000000 */
[----:B------:R-:W-:Y:S01]  /*8240*/  LDSM.16.MT88.4 R36, [R222+0x100] ;  /* 0x00010000de24783b */ /* 0x000fe20000004200 */
[----:B------:R-:W-:Y:S02]  /*8250*/  ISETP.GT.AND P0, PT, R2, 0x39, PT ;  /* 0x000000390200780c */ /* 0x000fe40003f04270 */
[----:B------:R-:W-:Y:S02]  /*8260*/  FMNMX.FTZ R2, R44, R7, !PT ;  /* 0x000000072c027209 */ /* 0x000fe40007810000 */
[----:B------:R-:W-:Y:S02]  /*8270*/  FSEL R203, R51, -INF , P1 ;  /* 0xff80000033cb7808 */ /* 0x000fe40000800000 */
[C---:B------:R-:W-:Y:S02]  /*8280*/  ISETP.GT.AND P1, PT, R0.reuse, RZ, PT ;  /* 0x000000ff0000720c */ /* 0x040fe40003f24270 */
[----:B------:R-:W-:Y:S02]  /*8290*/  FMNMX.FTZ R2, R45, R2, !PT ;  /* 0x000000022d027209 */ /* 0x000fe40007810000 */
[----:B------:R-:W-:Y:S02]  /*82a0*/  FSEL R4, R207, -INF , P1 ;  /* 0xff800000cf047808 */ /* 0x000fe40000800000 */
[----:B------:R-:W-:Y:S02]  /*82b0*/  ISETP.GT.AND P1, PT, R0, 0x1, PT ;  /* 0x000000010000780c */ /* 0x000fe40003f24270 */
[----:B------:R-:W-:Y:S02]  /*82c0*/  FMNMX.FTZ R2, R60, R2, !PT ;  /* 0x000000023c027209 */ /* 0x000fe40007810000 */
[----:B------:R-:W-:Y:S02]  /*82d0*/  FSEL R17, R199, -INF , P1 ;  /* 0xff800000c7117808 */ /* 0x000fe40000800000 */
[----:B------:R-:W-:Y:S02]  /*82e0*/  ISETP.GT.AND P1, PT, R0, 0x8, PT ;  /* 0x000000080000780c */ /* 0x000fe40003f24270 */
[----:B------:R-:W-:Y:S02]  /*82f0*/  FMNMX.FTZ R2, R61, R2, !PT ;  /* 0x000000023d027209 */ /* 0x000fe40007810000 */
[----:B-1----:R-:W-:Y:S02]  /*8300*/  FMNMX.FTZ R106, R8, R106, !PT ;  /* 0x0000006a086a7209 */ /* 0x002fe40007810000 */
[----:B------:R-:W-:Y:S02]  /*8310*/  FSEL R8, R197, -INF , P1 ;  /* 0xff800000c5087808 */ /* 0x000fe40000800000 */
[----:B------:R-:W-:Y:S01]  /*8320*/  ISETP.GT.AND P1, PT, R0, 0x9, PT ;  /* 0x000000090000780c */ /* 0x000fe20003f24270 */
[----:B------:R-:W1:Y:S01]  /*8330*/  SHFL.BFLY PT, R22, R106, 0x1, 0x1f ;  /* 0x0c201f006a167f89 */ /* 0x000e6200000e0000 */
[----:B------:R-:W-:Y:S02]  /*8340*/  FMNMX.FTZ R2, R194, R2, !PT ;  /* 0x00000002c2027209 */ /* 0x000fe40007810000 */
[----:B------:R-:W-:Y:S02]  /*8350*/  FSEL R14, R196, -INF , P1 ;  /* 0xff800000c40e7808 */ /* 0x000fe40000800000 */
[C---:B------:R-:W-:Y:S02]  /*8360*/  ISETP.GT.AND P1, PT, R0.reuse, 0x11, PT ;  /* 0x000000110000780c */ /* 0x040fe40003f24270 */
[----:B------:R-:W-:Y:S02]  /*8370*/  FMNMX.FTZ R2, R195, R2, !PT ;  /* 0x00000002c3027209 */ /* 0x000fe40007810000 */
[----:B------:R-:W-:Y:S02]  /*8380*/  FSEL R212, R23, -INF , P0 ;  /* 0xff80000017d47808 */ /* 0x000fe40000000000 */
[C---:B------:R-:W-:Y:S02]  /*8390*/  ISETP.GT.AND P0, PT, R0.reuse, 0x10, PT ;  /* 0x000000100000780c */ /* 0x040fe40003f04270 */
[----:B------:R-:W-:Y:S02]  /*83a0*/  FSEL R187, R187, -INF , P1 ;  /* 0xff800000bbbb7808 */ /* 0x000fe40000800000 */
[----:B------:R-:W-:Y:S02]  /*83b0*/  ISETP.GT.AND P1, PT, R0, 0x18, PT ;  /* 0x000000180000780c */ /* 0x000fe40003f24270 */
[----:B------:R-:W-:Y:S02]  /*83c0*/  FMNMX.FTZ R2, R202, R2, !PT ;  /* 0x00000002ca027209 */ /* 0x000fe40007810000 */
[----:B------:R-:W-:Y:S02]  /*83d0*/  FSEL R186, R186, -INF , P0 ;  /* 0xff800000baba7808 */ /* 0x000fe40000000000 */
[----:B------:R-:W-:Y:S02]  /*83e0*/  ISETP.GT.AND P0, PT, R3, RZ, PT ;  /* 0x000000ff0300720c */ /* 0x000fe40003f04270 */
        /* <DEDUP_REMOVED lines=27> */
[----:B------:R-:W-:Y:S01]  /*85a0*/  FSEL R190, R190, -INF , P0 ;  /* 0xff800000bebe7808 */ /* 0x000fe20000000000 */
[----:B------:R-:W2:Y:S01]  /*85b0*/  SHFL.BFLY PT, R105, R2, 0x2, 0x1f ;  /* 0x0c401f0002697f89 */ /* 0x000ea200000e0000 */
[----:B------:R-:W-:Y:S02]  /*85c0*/  ISETP.GT.AND P0, PT, R3, 0x11, PT ;  /* 0x000000110300780c */ /* 0x000fe40003f04270 */
[----:B-----5:R-:W-:Y:S02]  /*85d0*/  FSEL R240, R42, -INF , P1 ;  /* 0xff8000002af07808 */ /* 0x020fe40000800000 */
        /* <DEDUP_REMOVED lines=23> */
[----:B-1----:R-:W-:Y:S02]  /*8750*/  FMNMX.FTZ R106, R106, R22, !PT ;  /* 0x000000166a6a7209 */ /* 0x002fe40007810000 */
[----:B------:R-:W-:Y:S02]  /*8760*/  FMNMX.FTZ R13, R10, R13, !PT ;  /* 0x0000000d0a0d7209 */ /* 0x000fe40007810000 */
[----:B------:R-:W-:Y:S01]  /*8770*/  FMNMX.FTZ R12, R199, R12, !PT ;  /* 0x0000000cc70c7209 */ /* 0x000fe20007810000 */
[----:B------:R-:W-:Y:S01]  /*8780*/  FMUL.FTZ R110, R106, c[0x0][0x2d0] ;  /* 0x0000b4006a6e7a20 */ /* 0x000fe20000410000 */
[----:B------:R-:W-:Y:S02]  /*8790*/  FSEL R241, R28, -INF , P0 ;  /* 0xff8000001cf17808 */ /* 0x000fe40000000000 */
[C---:B------:R-:W-:Y:S02]  /*87a0*/  ISETP.GT.AND P0, PT, R3.reuse, 0x29, PT ;  /* 0x000000290300780c */ /* 0x040fe40003f04270 */
[----:B------:R-:W-:Y:S02]  /*87b0*/  FSEL R215, R46, -INF , P1 ;  /* 0xff8000002ed77808 */ /* 0x000fe40000800000 */
[----:B------:R-:W-:Y:S02]  /*87c0*/  ISETP.GT.AND P1, PT, R3, 0x30, PT ;  /* 0x000000300300780c */ /* 0x000fe40003f24270 */
[----:B------:R-:W-:Y:S02]  /*87d0*/  FMNMX.FTZ R13, R9, R13, !PT ;  /* 0x0000000d090d7209 */ /* 0x000fe40007810000 */
[----:B------:R-:W-:Y:S02]  /*87e0*/  FMNMX.FTZ R12, R200, R12, !PT ;  /* 0x0000000cc80c7209 */ /* 0x000fe40007810000 */
[----:B------:R-:W-:Y:S02]  /*87f0*/  FSEL R216, R47, -INF , P0 ;  /* 0xff8000002fd87808 */ /* 0x000fe40000000000 */
[----:B------:R-:W-:Y:S02]  /*8800*/  FSETP.NEU.FTZ.AND P0, PT, R106, -INF , PT ;  /* 0xff8000006a00780b */ /* 0x000fe40003f1d000 */
[----:B------:R-:W-:Y:S02]  /*8810*/  FSEL R58, R58, -INF , P1 ;  /* 0xff8000003a3a7808 */ /* 0x000fe40000800000 */
[----:B------:R-:W-:Y:S02]  /*8820*/  ISETP.GT.AND P1, PT, R3, 0x31, PT ;  /* 0x000000310300780c */ /* 0x000fe40003f24270 */
[----:B--2---:R-:W-:Y:S02]  /*8830*/  FMNMX.FTZ R105, R2, R105, !PT ;  /* 0x0000006902697209 */ /* 0x004fe40007810000 */
[----:B------:R-:W-:Y:S02]  /*8840*/  FMNMX.FTZ R2, R190, R13, !PT ;  /* 0x0000000dbe027209 */ /* 0x000fe40007810000 */
[----:B------:R-:W-:Y:S02]  /*8850*/  FMNMX.FTZ R0, R219, R12, !PT ;  /* 0x0000000cdb007209 */ /* 0x000fe40007810000 */
[----:B------:R-:W-:Y:S02]  /*8860*/  FSEL R110, R110, RZ, P0 ;  /* 0x000000ff6e6e7208 */ /* 0x000fe40000000000 */
[----:B------:R-:W-:Y:S02]  /*8870*/  FSEL R59, R59, -INF , P1 ;  /* 0xff8000003b3b7808 */ /* 0x000fe40000800000 */
[----:B------:R-:W-:Y:S01]  /*8880*/  ISETP.GT.AND P1, PT, R3, 0x38, PT ;  /* 0x000000380300780c */ /* 0x000fe20003f24270 */
[--C-:B------:R-:W-:Y:S01]  /*8890*/  FFMA.FTZ R5, R5, c[0x0][0x2d0], -R110.reuse ;  /* 0x0000b40005057a23 */ /* 0x100fe2000001086e */
[----:B------:R-:W-:Y:S02]  /*88a0*/  FMNMX.FTZ R2, R191, R2, !PT ;  /* 0x00000002bf027209 */ /* 0x000fe40007810000 */
[----:B------:R-:W-:Y:S01]  /*88b0*/  FMNMX.FTZ R0, R240, R0, !PT ;  /* 0x00000000f0007209 */ /* 0x000fe20007810000 */
[----:B------:R-:W-:Y:S01]  /*88c0*/  MUFU.EX2 R209, R5 ;  /* 0x0000000500d17308 */ /* 0x000fe20000000800 */
[----:B------:R-:W-:Y:S02]  /*88d0*/  FSEL R62, R62, -INF , P1 ;  /* 0xff8000003e3e7808 */ /* 0x000fe40000800000 */
[----:B------:R-:W-:Y:S01]  /*88e0*/  ISETP.GT.AND P1, PT, R3, 0x39, PT ;  /* 0x000000390300780c */ /* 0x000fe20003f24270 */
[--C-:B------:R-:W-:Y:S01]  /*88f0*/  FFMA.FTZ R3, R16, c[0x0][0x2d0], -R110.reuse ;  /* 0x0000b40010037a23 */ /* 0x100fe2000001086e */
[----:B------:R-:W-:Y:S02]  /*8900*/  FMNMX.FTZ R12, R192, R2, !PT ;  /* 0x00000002c00c7209 */ /* 0x000fe40007810000 */
[----:B------:R-:W-:Y:S02]  /*8910*/  FMNMX.FTZ R2, R239, R0, !PT ;  /* 0x00000000ef027209 */ /* 0x000fe40007810000 */
[----:B------:R-:W-:Y:S01]  /*8920*/  FMNMX.FTZ R0, R193, R12, !PT ;  /* 0x0000000cc1007209 */ /* 0x000fe20007810000 */
[----:B------:R1:W2:Y:S01]  /*8930*/  MUFU.EX2 R206, R3 ;  /* 0x0000000300ce7308 */ /* 0x0002a20000000800 */
[----:B------:R-:W-:Y:S01]  /*8940*/  FMNMX.FTZ R2, R246, R2, !PT ;  /* 0x00000002f6027209 */ /* 0x000fe20007810000 */
[----:B------:R-:W3:Y:S01]  /*8950*/  SHFL.BFLY PT, R12, R105, 0x1, 0x1f ;  /* 0x0c201f00690c7f89 */ /* 0x000ee200000e0000 */
[----:B------:R-:W-:Y:S02]  /*8960*/  FMNMX.FTZ R0, R197, R0, !PT ;  /* 0x00000000c5007209 */ /* 0x000fe40007810000 */
[----:B------:R-:W-:Y:S02]  /*8970*/  FMNMX.FTZ R2, R211, R2, !PT ;  /* 0x00000002d3027209 */ /* 0x000fe40007810000 */
[----:B------:R-:W-:Y:S02]  /*8980*/  FMNMX.FTZ R0, R196, R0, !PT ;  /* 0x00000000c4007209 */ /* 0x000fe40007810000 */
[----:B------:R-:W-:Y:S02]  /*8990*/  FMNMX.FTZ R2, R241, R2, !PT ;  /* 0x00000002f1027209 */ /* 0x000fe40007810000 */
[----:B------:R-:W-:Y:S02]  /*89a0*/  FMNMX.FTZ R0, R215, R0, !PT ;  /* 0x00000000d7007209 */ /* 0x000fe40007810000 */
[----:B------:R-:W-:Y:S01]  /*89b0*/  FSEL R109, R63, -INF , P1 ;  /* 0xff8000003f6d7808 */ /* 0x000fe20000800000 */
[----:B------:R-:W4:Y:S01]  /*89c0*/  SHFL.BFLY PT, R104, R2, 0x2, 0x1f ;  /* 0x0c401f0002687f89 */ /* 0x000f2200000e0000 */
[----:B------:R-:W-:Y:S04]  /*89d0*/  FMNMX.FTZ R0, R216, R0, !PT ;  /* 0x00000000d8007209 */ /* 0x000fe80007810000 */
[----:B------:R-:W-:Y:S04]  /*89e0*/  FMNMX.FTZ R0, R58, R0, !PT ;  /* 0x000000003a007209 */ /* 0x000fe80007810000 */
[----:B------:R-:W-:Y:S01]  /*89f0*/  FMNMX.FTZ R0, R59, R0, !PT ;  /* 0x000000003b007209 */ /* 0x000fe20007810000 */
[--C-:B-1----:R-:W-:Y:S01]  /*8a00*/  FFMA.FTZ R3, R19, c[0x0][0x2d0], -R110.reuse ;  /* 0x0000b40013037a23 */ /* 0x102fe2000001086e */
[----:B--2---:R-:W-:Y:S02]  /*8a10*/  F2FP.PACK_AB R176, R206, R209 ;  /* 0x000000d1ceb0723e */ /* 0x004fe400000000ff */
[----:B------:R-:W-:Y:S01]  /*8a20*/  FMNMX.FTZ R0, R62, R0, !PT ;  /* 0x000000003e007209 */ /* 0x000fe20007810000 */
[----:B------:R1:W-:Y:S01]  /*8a30*/  MUFU.EX2 R247, R3 ;  /* 0x0000000300f77308 */ /* 0x0003e20000000800 */
[----:B---3--:R-:W-:Y:S02]  /*8a40*/  FMNMX.FTZ R105, R105, R12, !PT ;  /* 0x0000000c69697209 */ /* 0x008fe40007810000 */
[----:B------:R-:W-:Y:S02]  /*8a50*/  FMNMX.FTZ R0, R109, R0, !PT ;  /* 0x000000006d007209 */ /* 0x000fe40007810000 */
[C---:B------:R-:W-:Y:S01]  /*8a60*/  FSETP.NEU.FTZ.AND P1, PT, R105.reuse, -INF , PT ;  /* 0xff8000006900780b */ /* 0x040fe20003f3d000 */
[----:B------:R-:W-:Y:S01]  /*8a70*/  FMUL.FTZ R111, R105, c[0x0][0x2d0] ;  /* 0x0000b400696f7a20 */ /* 0x000fe20000410000 */
[----:B----4-:R-:W-:Y:S02]  /*8a80*/  FMNMX.FTZ R104, R2, R104, !PT ;  /* 0x0000006802687209 */ /* 0x010fe40007810000 */
[----:B------:R-:W2:Y:S02]  /*8a90*/  SHFL.BFLY PT, R2, R0, 0x2, 0x1f ;  /* 0x0c401f0000027f89 */ /* 0x000ea400000e0000 */
[----:B------:R-:W-:Y:S05]  /*8aa0*/  FSEL R111, R111, RZ, P1 ;  /* 0x000000ff6f6f7208 */ /* 0x000fea0000800000 */
[--C-:B------:R-:W-:Y:S01]  /*8ab0*/  FFMA.FTZ R6, R6, c[0x0][0x2d0], -R111.reuse ;  /* 0x0000b40006067a23 */ /* 0x100fe2000001086f */
[----:B------:R-:W3:Y:S03]  /*8ac0*/  SHFL.BFLY PT, R5, R104, 0x1, 0x1f ;  /* 0x0c201f0068057f89 */ /* 0x000ee600000e0000 */
[----:B------:R-:W-:Y:S01]  /*8ad0*/  MUFU.EX2 R208, R6 ;  /* 0x0000000600d07308 */ /* 0x000fe20000000800 */
[----:B-1----:R-:W-:Y:S09]  /*8ae0*/  FFMA.FTZ R3, R21, c[0x0][0x2d0], -R110 ;  /* 0x0000b40015037a23 */ /* 0x002ff2000001086e */
[----:B------:R1:W4:Y:S01]  /*8af0*/  MUFU.EX2 R244, R3 ;  /* 0x0000000300f47308 */ /* 0x0003220000000800 */
[----:B--2---:R-:W-:Y:S01]  /*8b00*/  FMNMX.FTZ R0, R0, R2, !PT ;  /* 0x0000000200007209 */ /* 0x004fe20007810000 */
[--C-:B------:R-:W-:Y:S08]  /*8b10*/  FFMA.FTZ R2, R18, c[0x0][0x2d0], -R111.reuse ;  /* 0x0000b40012027a23 */ /* 0x100ff0000001086f */
[----:B------:R2:W-:Y:S01]  /*8b20*/  MUFU.EX2 R63, R2 ;  /* 0x00000002003f7308 */ /* 0x0005e20000000800 */
[----:B---3--:R-:W-:Y:S01]  /*8b30*/  FMNMX.FTZ R104, R104, R5, !PT ;  /* 0x0000000568687209 */ /* 0x008fe20007810000 */
[--C-:B------:R-:W-:Y:S02]  /*8b40*/  FFMA.FTZ R5, R20, c[0x0][0x2d0], -R111.reuse ;  /* 0x0000b40014057a23 */ /* 0x100fe4000001086f */
[----:B------:R-:W-:Y:S02]  /*8b50*/  LDSM.16.MT88.4 R20, [R221+0x100] ;  /* 0x00010000dd14783b */ /* 0x000fe40000004200 */
[----:B------:R-:W-:Y:S04]  /*8b60*/  FMUL.FTZ R184, R104, c[0x0][0x2d0] ;  /* 0x0000b40068b87a20 */ /* 0x000fe80000410000 */
[----:B------:R-:W3:Y:S01]  /*8b70*/  MUFU.EX2 R207, R5 ;  /* 0x0000000500cf7308 */ /* 0x000ee20000000800 */
[----:B-1----:R-:W-:Y:S01]  /*8b80*/  FFMA.FTZ R3, R15, c[0x0][0x2d0], -R111 ;  /* 0x0000b4000f037a23 */ /* 0x002fe2000001086f */
[----:B----4-:R-:W-:Y:S08]  /*8b90*/  F2FP.PACK_AB R178, R244, R247 ;  /* 0x000000f7f4b2723e */ /* 0x010ff000000000ff */
[----:B------:R1:W4:Y:S01]  /*8ba0*/  MUFU.EX2 R242, R3 ;  /* 0x0000000300f27308 */ /* 0x0003220000000800 */
[----:B--2---:R-:W2:Y:S01]  /*8bb0*/  SHFL.BFLY PT, R2, R0, 0x1, 0x1f ;  /* 0x0c201f0000027f89 */ /* 0x004ea200000e0000 */
[----:B---3--:R-:W-:Y:S02]  /*8bc0*/  F2FP.PACK_AB R179, R207, R63 ;  /* 0x0000003fcfb3723e */ /* 0x008fe400000000ff */
[----:B-1----:R-:W-:Y:S02]  /*8bd0*/  FSEL R3, R106, RZ, P0 ;  /* 0x000000ff6a037208 */ /* 0x002fe40000000000 */
[----:B------:R-:W-:Y:S02]  /*8be0*/  FSETP.NEU.FTZ.AND P0, PT, R104, -INF , PT ;  /* 0xff8000006800780b */ /* 0x000fe40003f1d000 */
[----:B--2---:R-:W-:Y:S02]  /*8bf0*/  FMNMX.FTZ R102, R2, R0, !PT ;  /* 0x0000000002667209 */ /* 0x004fe40007810000 */
[----:B------:R-:W-:Y:S02]  /*8c00*/  FSEL R184, R184, RZ, P0 ;  /* 0x000000ffb8b87208 */ /* 0x000fe40000000000 */
[----:B------:R-:W-:Y:S01]  /*8c10*/  FSEL R2, R105, RZ, P1 ;  /* 0x000000ff69027208 */ /* 0x000fe20000800000 */
[C---:B------:R-:W-:Y:S01]  /*8c20*/  FMUL.FTZ R185, R102.reuse, c[0x0][0x2d0] ;  /* 0x0000b40066b97a20 */ /* 0x040fe20000410000 */
[----:B------:R-:W-:Y:S01]  /*8c30*/  FSETP.NEU.FTZ.AND P1, PT, R102, -INF , PT ;  /* 0xff8000006600780b */ /* 0x000fe20003f3d000 */
[--C-:B------:R-:W-:Y:S01]  /*8c40*/  FFMA.FTZ R0, R14, c[0x0][0x2d0], -R184.reuse ;  /* 0x0000b4000e007a23 */ /* 0x100fe200000108b8 */
[----:B----4-:R-:W-:Y:S01]  /*8c50*/  F2FP.PACK_AB R177, R242, R208 ;  /* 0x000000d0f2b1723e */ /* 0x010fe200000000ff */
[--C-:B------:R-:W-:Y:S01]  /*8c60*/  FFMA.FTZ R4, R4, c[0x0][0x2d0], -R184.reuse ;  /* 0x0000b40004047a23 */ /* 0x100fe200000108b8 */
[----:B------:R-:W-:Y:S01]  /*8c70*/  FSEL R185, R185, RZ, P1 ;  /* 0x000000ffb9b97208 */ /* 0x000fe20000800000 */
[----:B------:R1:W-:Y:S01]  /*8c80*/  MUFU.EX2 R51, R0 ;  /* 0x0000000000337308 */ /* 0x0003e20000000800 */
[----:B------:R-:W-:Y:S03]  /*8c90*/  FFMA.FTZ R8, R8, c[0x0][0x2d0], -R184 ;  /* 0x0000b40008087a23 */ /* 0x000fe600000108b8 */
[--C-:B------:R-:W-:Y:S02]  /*8ca0*/  FFMA.FTZ R10, R10, c[0x0][0x2d0], -R185.reuse ;  /* 0x0000b4000a0a7a23 */ /* 0x100fe400000108b9 */
[--C-:B------:R-:W-:Y:S02]  /*8cb0*/  FFMA.FTZ R9, R9, c[0x0][0x2d0], -R185.reuse ;  /* 0x0000b40009097a23 */ /* 0x100fe400000108b9 */
[--C-:B------:R-:W-:Y:S02]  /*8cc0*/  FFMA.FTZ R7, R7, c[0x0][0x2d0], -R185.reuse ;  /* 0x0000b40007077a23 */ /* 0x100fe400000108b9 */
[----:B------:R-:W-:Y:S01]  /*8cd0*/  MUFU.EX2 R213, R10 ;  /* 0x0000000a00d57308 */ /* 0x000fe20000000800 */
[----:B------:R-:W-:Y:S09]  /*8ce0*/  FFMA.FTZ R11, R11, c[0x0][0x2d0], -R185 ;  /* 0x0000b4000b0b7a23 */ /* 0x000ff200000108b9 */
[----:B------:R-:W2:Y:S01]  /*8cf0*/  MUFU.EX2 R249, R9 ;  /* 0x0000000900f97308 */ /* 0x000ea20000000800 */
[----:B-1----:R-:W-:Y:S04]  /*8d00*/  FADD.FTZ R0, -R3, R100 ;  /* 0x0000006403007221 */ /* 0x002fe80000010100 */
[----:B------:R-:W-:Y:S05]  /*8d10*/  FMUL.FTZ R0, R0, c[0x0][0x2d0] ;  /* 0x0000b40000007a20 */ /* 0x000fea0000410000 */
[----:B------:R-:W-:Y:S10]  /*8d20*/  MUFU.EX2 R243, R7 ;  /* 0x0000000700f37308 */ /* 0x000ff40000000800 */
[----:B------:R1:W3:Y:S01]  /*8d30*/  MUFU.EX2 R101, R0 ;  /* 0x0000000000657308 */ /* 0x0002e20000000800 */
[----:B--2---:R-:W-:Y:S09]  /*8d40*/  F2FP.PACK_AB R183, R249, R213 ;  /* 0x000000d5f9b7723e */ /* 0x004ff200000000ff */
[----:B------:R-:W2:Y:S10]  /*8d50*/  MUFU.EX2 R248, R11 ;  /* 0x0000000b00f87308 */ /* 0x000eb40000000800 */
[----:B------:R4:W-:Y:S01]  /*8d60*/  MUFU.EX2 R49, R4 ;  /* 0x0000000400317308 */ /* 0x0009e20000000800 */
[----:B-1----:R-:W-:Y:S01]  /*8d70*/  FADD.FTZ R0, -R2, R103 ;  /* 0x0000006702007221 */ /* 0x002fe20000010100 */
[----:B------:R-:W-:Y:S01]  /*8d80*/  FSEL R2, R104, RZ, P0 ;  /* 0x000000ff68027208 */ /* 0x000fe20000000000 */
[C---:B---3--:R-:W-:Y:S01]  /*8d90*/  FMUL.FTZ R33, R101.reuse, R141 ;  /* 0x0000008d65217220 */ /* 0x048fe20000410000 */
[----:B------:R-:W-:Y:S01]  /*8da0*/  ISETP.GT.AND P0, PT, R238, UR4, PT ;  /* 0x00000004ee007c0c */ /* 0x000fe2000bf04270 */
[----:B------:R-:W-:Y:S01]  /*8db0*/  FMUL.FTZ R0, R0, c[0x0][0x2d0] ;  /* 0x0000b40000007a20 */ /* 0x000fe20000410000 */
[----:B------:R-:W-:Y:S01]  /*8dc0*/  IADD3 R238, R238, -0x1, RZ ;  /* 0xffffffffeeee7810 */ /* 0x000fe20007ffe0ff */
[C---:B------:R-:W-:Y:S03]  /*8dd0*/  FMUL.FTZ R32, R101.reuse, R140 ;  /* 0x0000008c65207220 */ /* 0x040fe60000410000 */
[----:B------:R-:W1:Y:S01]  /*8de0*/  MUFU.EX2 R214, R8 ;  /* 0x0000000800d67308 */ /* 0x000e620000000800 */
[----:B------:R-:W-:Y:S01]  /*8df0*/  IMAD.MOV.U32 R140, RZ, RZ, R247 ;  /* 0x000000ffff8c7224 */ /* 0x000fe200078e00f7 */
[----:B--2---:R-:W-:Y:S01]  /*8e00*/  F2FP.PACK_AB R181, R248, R243 ;  /* 0x000000f3f8b5723e */ /* 0x004fe200000000ff */
[----:B------:R-:W-:Y:S02]  /*8e10*/  IMAD.MOV.U32 R141, RZ, RZ, R248 ;  /* 0x000000ffff8d7224 */ /* 0x000fe400078e00f8 */
[C---:B------:R-:W-:Y:S02]  /*8e20*/  FMUL.FTZ R5, R101.reuse, R113 ;  /* 0x0000007165057220 */ /* 0x040fe40000410000 */
[----:B------:R-:W-:Y:S03]  /*8e30*/  FMUL.FTZ R16, R101, R124 ;  /* 0x0000007c65107220 */ /* 0x000fe60000410000 */
[----:B------:R2:W3:Y:S01]  /*8e40*/  MUFU.EX2 R100, R0 ;  /* 0x0000000000647308 */ /* 0x0004e20000000800 */
[----:B------:R-:W-:Y:S02]  /*8e50*/  IMAD.MOV.U32 R103, RZ, RZ, R48 ;  /* 0x000000ffff677224 */ /* 0x000fe400078e0030 */
[----:B----4-:R-:W-:Y:S02]  /*8e60*/  FFMA.FTZ R4, R17, c[0x0][0x2d0], -R184 ;  /* 0x0000b40011047a23 */ /* 0x010fe400000108b8 */
[C---:B------:R-:W-:Y:S02]  /*8e70*/  FMUL.FTZ R17, R101.reuse, R125 ;  /* 0x0000007d65117220 */ /* 0x040fe40000410000 */
[C---:B------:R-:W-:Y:S01]  /*8e80*/  FMUL.FTZ R48, R101.reuse, R156 ;  /* 0x0000009c65307220 */ /* 0x040fe20000410000 */
[----:B------:R-:W-:Y:S01]  /*8e90*/  MOV R156, R217 ;  /* 0x000000d9009c7202 */ /* 0x000fe20000000f00 */
[C---:B------:R-:W-:Y:S01]  /*8ea0*/  FMUL.FTZ R68, R101.reuse, R68 ;  /* 0x0000004465447220 */ /* 0x040fe20000410000 */
[----:B------:R4:W4:Y:S01]  /*8eb0*/  MUFU.EX2 R218, R4 ;  /* 0x0000000400da7308 */ /* 0x0009220000000800 */
[C---:B------:R-:W-:Y:S02]  /*8ec0*/  FMUL.FTZ R69, R101.reuse, R69 ;  /* 0x0000004565457220 */ /* 0x040fe40000410000 */
[----:B------:R-:W-:Y:S01]  /*8ed0*/  FMUL.FTZ R80, R101, R80 ;  /* 0x0000005065507220 */ /* 0x000fe20000410000 */
[----:B-1----:R-:W-:Y:S01]  /*8ee0*/  F2FP.PACK_AB R182, R51, R214 ;  /* 0x000000d633b6723e */ /* 0x002fe200000000ff */
[C---:B------:R-:W-:Y:S02]  /*8ef0*/  FMUL.FTZ R81, R101.reuse, R81 ;  /* 0x0000005165517220 */ /* 0x040fe40000410000 */
[C---:B------:R-:W-:Y:S02]  /*8f00*/  FMUL.FTZ R84, R101.reuse, R84 ;  /* 0x0000005465547220 */ /* 0x040fe40000410000 */
[C---:B------:R-:W-:Y:S02]  /*8f10*/  FMUL.FTZ R85, R101.reuse, R85 ;  /* 0x0000005565557220 */ /* 0x040fe40000410000 */
[C---:B------:R-:W-:Y:S02]  /*8f20*/  FMUL.FTZ R96, R101.reuse, R96 ;  /* 0x0000006065607220 */ /* 0x040fe40000410000 */
[C---:B------:R-:W-:Y:S02]  /*8f30*/  FMUL.FTZ R97, R101.reuse, R97 ;  /* 0x0000006165617220 */ /* 0x040fe40000410000 */
[----:B--2---:R-:W-:Y:S01]  /*8f40*/  FADD.FTZ R0, -R2, R107 ;  /* 0x0000006b02007221 */ /* 0x004fe20000010100 */
[----:B------:R-:W-:Y:S01]  /*8f50*/  FSEL R2, R102, RZ, P1 ;  /* 0x000000ff66027208 */ /* 0x000fe20000800000 */
[----:B---3--:R-:W-:Y:S01]  /*8f60*/  FMUL.FTZ R35, R100, R143 ;  /* 0x0000008f64237220 */ /* 0x008fe20000410000 */
[----:B------:R-:W-:Y:S01]  /*8f70*/  MOV R143, R244 ;  /* 0x000000f4008f7202 */ /* 0x000fe20000000f00 */
[----:B------:R-:W-:Y:S01]  /*8f80*/  FMUL.FTZ R0, R0, c[0x0][0x2d0] ;  /* 0x0000b40000007a20 */ /* 0x000fe20000410000 */
[----:B------:R-:W-:Y:S01]  /*8f90*/  MOV R107, R211 ;  /* 0x000000d3006b7202 */ /* 0x000fe20000000f00 */
[C---:B------:R-:W-:Y:S02]  /*8fa0*/  FMUL.FTZ R34, R100.reuse, R142 ;  /* 0x0000008e64227220 */ /* 0x040fe40000410000 */
[----:B------:R1:W2:Y:S01]  /*8fb0*/  MUFU.EX2 R3, R0 ;  /* 0x0000000000037308 */ /* 0x0002a20000000800 */
[----:B------:R-:W-:Y:S02]  /*8fc0*/  IMAD.MOV.U32 R142, RZ, RZ, R242 ;  /* 0x000000ffff8e7224 */ /* 0x000fe400078e00f2 */
[----:B----4-:R-:W-:Y:S02]  /*8fd0*/  FMUL.FTZ R4, R101, R112 ;  /* 0x0000007065047220 */ /* 0x010fe40000410000 */
[C---:B------:R-:W-:Y:S02]  /*8fe0*/  FMUL.FTZ R6, R100.reuse, R114 ;  /* 0x0000007264067220 */ /* 0x040fe40000410000 */
[C---:B------:R-:W-:Y:S02]  /*8ff0*/  FMUL.FTZ R7, R100.reuse, R115 ;  /* 0x0000007364077220 */ /* 0x040fe40000410000 */
[----:B------:R-:W3:Y:S01]  /*9000*/  LDSM.16.MT88.4 R112, [R222+0x1100] ;  /* 0x00110000de70783b */ /* 0x000ee20000004200 */
[C---:B------:R-:W-:Y:S02]  /*9010*/  FMUL.FTZ R18, R100.reuse, R126 ;  /* 0x0000007e64127220 */ /* 0x040fe40000410000 */
[C---:B------:R-:W-:Y:S02]  /*9020*/  FMUL.FTZ R19, R100.reuse, R127 ;  /* 0x0000007f64137220 */ /* 0x040fe40000410000 */
[-C--:B------:R-:W-:Y:S01]  /*9030*/  HMMA.16816.F32 R4, R176, R20.reuse, R4 ;  /* 0x00000014b004723c */ /* 0x080fe20000001804 */
[C---:B------:R-:W-:Y:S01]  /*9040*/  FMUL.FTZ R50, R100.reuse, R158 ;  /* 0x0000009e64327220 */ /* 0x040fe20000410000 */
[----:B------:R-:W-:Y:S01]  /*9050*/  MOV R158, R103 ;  /* 0x00000067009e7202 */ /* 0x000fe20000000f00 */
[----:B------:R-:W-:Y:S01]  /*9060*/  FFMA.FTZ R103, R205, c[0x0][0x2d0], -R110 ;  /* 0x0000b400cd677a23 */ /* 0x000fe2000001086e */
[----:B------:R-:W-:Y:S01]  /*9070*/  LDSM.16.MT88.4 R124, [R222+0x500] ;  /* 0x00050000de7c783b */ /* 0x000fe20000004200 */
[C---:B------:R-:W-:Y:S02]  /*9080*/  FMUL.FTZ R70, R100.reuse, R70 ;  /* 0x0000004664467220 */ /* 0x040fe40000410000 */
[C---:B------:R-:W-:Y:S02]  /*9090*/  FMUL.FTZ R71, R100.reuse, R71 ;  /* 0x0000004764477220 */ /* 0x040fe40000410000 */
[----:B------:R-:W-:Y:S03]  /*90a0*/  FMUL.FTZ R82, R100, R82 ;  /* 0x0000005264527220 */ /* 0x000fe60000410000 */
[----:B-1----:R-:W-:Y:S01]  /*90b0*/  FADD.FTZ R0, -R2, R108 ;  /* 0x0000006c02007221 */ /* 0x002fe20000010100 */
[----:B------:R-:W-:Y:S01]  /*90c0*/  MOV R108, R49 ;  /* 0x00000031006c7202 */ /* 0x000fe20000000f00 */
[----:B------:R-:W-:Y:S02]  /*90d0*/  FFMA.FTZ R2, R40, c[0x0][0x2d0], -R110 ;  /* 0x0000b40028027a23 */ /* 0x000fe4000001086e */
[----:B------:R-:W-:Y:S01]  /*90e0*/  FMUL.FTZ R0, R0, c[0x0][0x2d0] ;  /* 0x0000b40000007a20 */ /* 0x000fe20000410000 */
[----:B------:R-:W-:Y:S01]  /*90f0*/  F2FP.PACK_AB R180, R218, R108 ;  /* 0x0000006cdab4723e */ /* 0x000fe200000000ff */
[----:B------:R1:W-:Y:S01]  /*9100*/  MUFU.EX2 R46, R2 ;  /* 0x00000002002e7308 */ /* 0x0003e20000000800 */
[C---:B--2---:R-:W-:Y:S01]  /*9110*/  FMUL.FTZ R24, R3.reuse, R132 ;  /* 0x0000008403187220 */ /* 0x044fe20000410000 */
[----:B------:R-:W-:Y:S01]  /*9120*/  MOV R132, R241 ;  /* 0x000000f100847202 */ /* 0x000fe20000000f00 */
[C---:B------:R-:W-:Y:S02]  /*9130*/  FMUL.FTZ R8, R3.reuse, R116 ;  /* 0x0000007403087220 */ /* 0x040fe40000410000 */
[C---:B------:R-:W-:Y:S02]  /*9140*/  FMUL.FTZ R9, R3.reuse, R117 ;  /* 0x0000007503097220 */ /* 0x040fe40000410000 */
[C---:B------:R-:W-:Y:S02]  /*9150*/  FMUL.FTZ R12, R3.reuse, R120 ;  /* 0x00000078030c7220 */ /* 0x040fe40000410000 */
[C---:B------:R-:W-:Y:S01]  /*9160*/  FMUL.FTZ R13, R3.reuse, R121 ;  /* 0x00000079030d7220 */ /* 0x040fe20000410000 */
[----:B------:R-:W2:Y:S01]  /*9170*/  MUFU.EX2 R0, R0 ;  /* 0x0000000000007308 */ /* 0x000ea20000000800 */
[C---:B------:R-:W-:Y:S02]  /*9180*/  FMUL.FTZ R25, R3.reuse, R133 ;  /* 0x0000008503197220 */ /* 0x040fe40000410000 */
[C---:B------:R-:W-:Y:S01]  /*9190*/  FMUL.FTZ R29, R3.reuse, R137 ;  /* 0x00000089031d7220 */ /* 0x040fe20000410000 */
[----:B------:R-:W-:Y:S01]  /*91a0*/  MOV R137, R209 ;  /* 0x000000d100897202 */ /* 0x000fe20000000f00 */
[C---:B------:R-:W-:Y:S02]  /*91b0*/  FMUL.FTZ R28, R3.reuse, R136 ;  /* 0x00000088031c7220 */ /* 0x040fe40000410000 */
[----:B------:R-:W-:Y:S02]  /*91c0*/  IMAD.MOV.U32 R136, RZ, RZ, R208 ;  /* 0x000000ffff887224 */ /* 0x000fe400078e00d0 */
[----:B------:R-:W-:Y:S01]  /*91d0*/  FMUL.FTZ R40, R3, R148 ;  /* 0x0000009403287220 */ /* 0x000fe20000410000 */
[----:B------:R-:W-:Y:S01]  /*91e0*/  MOV R148, R51 ;  /* 0x0000003300947202 */ /* 0x000fe20000000f00 */
[----:B------:R-:W-:Y:S02]  /*91f0*/  FMUL.FTZ R49, R101, R157 ;  /* 0x0000009d65317220 */ /* 0x000fe40000410000 */
[----:B------:R-:W-:Y:S01]  /*9200*/  FMUL.FTZ R51, R100, R159 ;  /* 0x0000009f64337220 */ /* 0x000fe20000410000 */
[----:B------:R-:W-:Y:S01]  /*9210*/  MOV R159, R66 ;  /* 0x00000042009f7202 */ /* 0x000fe20000000f00 */
[----:B-1----:R-:W-:Y:S02]  /*9220*/  FFMA.FTZ R2, R41, c[0x0][0x2d0], -R110 ;  /* 0x0000b40029027a23 */ /* 0x002fe4000001086e */
[C---:B------:R-:W-:Y:S02]  /*9230*/  FMUL.FTZ R41, R3.reuse, R149 ;  /* 0x0000009503297220 */ /* 0x040fe40000410000 */
[----:B------:R1:W4:Y:S01]  /*9240*/  MUFU.EX2 R252, R2 ;  /* 0x0000000200fc7308 */ /* 0x0003220000000800 */
[----:B------:R-:W-:Y:S02]  /*9250*/  IMAD.MOV.U32 R149, RZ, RZ, R249 ;  /* 0x000000ffff957224 */ /* 0x000fe400078e00f9 */
[----:B------:R-:W-:Y:S02]  /*9260*/  IMAD.MOV.U32 R133, RZ, RZ, R59 ;  /* 0x000000ffff857224 */ /* 0x000fe400078e003b */
[C---:B--2---:R-:W-:Y:S02]  /*9270*/  FMUL.FTZ R31, R0.reuse, R139 ;  /* 0x0000008b001f7220 */ /* 0x044fe40000410000 */
[----:B------:R-:W-:Y:S02]  /*9280*/  IMAD.MOV.U32 R139, RZ, RZ, R243 ;  /* 0x000000ffff8b7224 */ /* 0x000fe400078e00f3 */
[C---:B------:R-:W-:Y:S02]  /*9290*/  FMUL.FTZ R27, R0.reuse, R135 ;  /* 0x00000087001b7220 */ /* 0x040fe40000410000 */
[----:B------:R-:W-:Y:S02]  /*92a0*/  IMAD.MOV.U32 R135, RZ, RZ, R218 ;  /* 0x000000ffff877224 */ /* 0x000fe400078e00da */
[C---:B------:R-:W-:Y:S02]  /*92b0*/  FMUL.FTZ R10, R0.reuse, R118 ;  /* 0x00000076000a7220 */ /* 0x040fe40000410000 */
[----:B------:R-:W-:Y:S02]  /*92c0*/  FMUL.FTZ R11, R0, R119 ;  /* 0x00000077000b7220 */ /* 0x000fe40000410000 */
[----:B------:R-:W2:Y:S01]  /*92d0*/  LDSM.16.MT88.4 R116, [R221+0x2100] ;  /* 0x00210000dd74783b */ /* 0x000ea20000004200 */
[----:B------:R-:W-:Y:S02]  /*92e0*/  IMAD.MOV.U32 R157, RZ, RZ, R67 ;  /* 0x000000ffff9d7224 */ /* 0x000fe400078e0043 */
[----:B------:R-:W-:Y:S02]  /*92f0*/  FMUL.FTZ R66, R100, R174 ;  /* 0x000000ae64427220 */ /* 0x000fe40000410000 */
[C---:B------:R-:W-:Y:S01]  /*9300*/  HMMA.16816.F32 R8, R180.reuse, R20, R8 ;  /* 0x00000014b408723c */ /* 0x040fe20000001808 */
[----:B------:R-:W-:Y:S02]  /*9310*/  FMUL.FTZ R14, R0, R122 ;  /* 0x0000007a000e7220 */ /* 0x000fe40000410000 */
[--C-:B-1----:R-:W-:Y:S02]  /*9320*/  FFMA.FTZ R2, R44, c[0x0][0x2d0], -R111.reuse ;  /* 0x0000b4002c027a23 */ /* 0x102fe4000001086f */
[----:B------:R-:W-:Y:S02]  /*9330*/  FMUL.FTZ R44, R3, R152 ;  /* 0x00000098032c7220 */ /* 0x000fe40000410000 */
[----:B------:R1:W-:Y:S01]  /*9340*/  MUFU.EX2 R251, R2 ;  /* 0x0000000200fb7308 */ /* 0x0003e20000000800 */
[----:B------:R-:W-:Y:S04]  /*9350*/  IMAD.MOV.U32 R152, RZ, RZ, R246 ;  /* 0x000000ffff987224 */ /* 0x000fe800078e00f6 */
[----:B------:R-:W-:Y:S02]  /*9360*/  FMUL.FTZ R15, R0, R123 ;  /* 0x0000007b000f7220 */ /* 0x000fe40000410000 */
[C---:B------:R-:W-:Y:S02]  /*9370*/  FMUL.FTZ R20, R101.reuse, R128 ;  /* 0x0000008065147220 */ /* 0x040fe40000410000 */
[----:B------:R-:W-:Y:S02]  /*9380*/  FMUL.FTZ R21, R101, R129 ;  /* 0x0000008165157220 */ /* 0x000fe40000410000 */
[----:B------:R-:W-:Y:S01]  /*9390*/  FMUL.FTZ R67, R100, R175 ;  /* 0x000000af64437220 */ /* 0x000fe20000410000 */
[-C--:B------:R-:W-:Y:S01]  /*93a0*/  HMMA.16816.F32 R12, R180, R22.reuse, R12 ;  /* 0x00000016b40c723c */ /* 0x080fe2000000180c */
[C---:B------:R-:W-:Y:S02]  /*93b0*/  FMUL.FTZ R26, R0.reuse, R134 ;  /* 0x00000086001a7220 */ /* 0x040fe40000410000 */
[----:B------:R-:W-:Y:S02]  /*93c0*/  IMAD.MOV.U32 R134, RZ, RZ, R58 ;  /* 0x000000ffff867224 */ /* 0x000fe400078e003a */
[C---:B------:R-:W-:Y:S02]  /*93d0*/  FMUL.FTZ R43, R0.reuse, R151 ;  /* 0x00000097002b7220 */ /* 0x040fe40000410000 */
[----:B------:R-:W-:Y:S01]  /*93e0*/  FMUL.FTZ R30, R0, R138 ;  /* 0x0000008a001e7220 */ /* 0x000fe20000410000 */
[C---:B------:R-:W-:Y:S01]  /*93f0*/  HMMA.16816.F32 R16, R176.reuse, R22, R16 ;  /* 0x00000016b010723c */ /* 0x040fe20000001810 */
[----:B------:R-:W-:Y:S03]  /*9400*/  IMAD.MOV.U32 R151, RZ, RZ, R46 ;  /* 0x000000ffff977224 */ /* 0x000fe600078e002e */
[----:B-1----:R-:W-:Y:S02]  /*9410*/  FFMA.FTZ R2, R45, c[0x0][0x2d0], -R111 ;  /* 0x0000b4002d027a23 */ /* 0x002fe4000001086f */
[C---:B------:R-:W-:Y:S02]  /*9420*/  FMUL.FTZ R45, R3.reuse, R153 ;  /* 0x00000099032d7220 */ /* 0x040fe40000410000 */
[----:B------:R1:W1:Y:S01]  /*9430*/  MUFU.EX2 R250, R2 ;  /* 0x0000000200fa7308 */ /* 0x0002620000000800 */
[----:B------:R-:W-:Y:S03]  /*9440*/  IMAD.MOV.U32 R153, RZ, RZ, R239 ;  /* 0x000000ffff997224 */ /* 0x000fe600078e00ef */
[C---:B------:R-:W-:Y:S02]  /*9450*/  FMUL.FTZ R22, R100.reuse, R130 ;  /* 0x0000008264167220 */ /* 0x040fe40000410000 */
[----:B------:R-:W-:Y:S02]  /*9460*/  FMUL.FTZ R23, R100, R131 ;  /* 0x0000008364177220 */ /* 0x000fe40000410000 */
[----:B------:R-:W-:Y:S01]  /*9470*/  LDSM.16.MT88.4 R128, [R221+0x1500] ;  /* 0x00150000dd80783b */ /* 0x000fe20000004200 */
[C---:B------:R-:W-:Y:S01]  /*9480*/  FMUL.FTZ R46, R0.reuse, R154 ;  /* 0x0000009a002e7220 */ /* 0x040fe20000410000 */
[----:B------:R-:W-:Y:S01]  /*9490*/  MOV R154, R212 ;  /* 0x000000d4009a7202 */ /* 0x000fe20000000f00 */
[C---:B------:R-:W-:Y:S01]  /*94a0*/  FMUL.FTZ R42, R0.reuse, R150 ;  /* 0x00000096002a7220 */ /* 0x040fe20000410000 */
[----:B------:R-:W-:Y:S01]  /*94b0*/  MOV R150, R62 ;  /* 0x0000003e00967202 */ /* 0x000fe20000000f00 */
[-C--:B------:R-:W-:Y:S01]  /*94c0*/  HMMA.16816.F32 R20, R176, R36.reuse, R20 ;  /* 0x00000024b014723c */ /* 0x080fe20000001814 */
[C---:B------:R-:W-:Y:S01]  /*94d0*/  FMUL.FTZ R47, R0.reuse, R155 ;  /* 0x0000009b002f7220 */ /* 0x040fe20000410000 */
[----:B------:R-:W-:Y:S01]  /*94e0*/  MOV R155, R210 ;  /* 0x000000d2009b7202 */ /* 0x000fe20000000f00 */
[C---:B------:R-:W-:Y:S01]  /*94f0*/  FMUL.FTZ R58, R0.reuse, R166 ;  /* 0x000000a6003a7220 */ /* 0x040fe20000410000 */
[----:B------:R-:W-:Y:S01]  /*9500*/  MUFU.EX2 R210, R103 ;  /* 0x0000006700d27308 */ /* 0x000fe20000000800 */
[C---:B------:R-:W-:Y:S02]  /*9510*/  FMUL.FTZ R59, R0.reuse, R167 ;  /* 0x000000a7003b7220 */ /* 0x040fe40000410000 */
[----:B------:R-:W-:Y:S01]  /*9520*/  FMUL.FTZ R62, R0, R170 ;  /* 0x000000aa003e7220 */ /* 0x000fe20000410000 */
[C---:B------:R-:W-:Y:S01]  /*9530*/  HMMA.16816.F32 R24, R180.reuse, R36, R24 ;  /* 0x00000024b418723c */ /* 0x040fe20000001818 */
[C---:B------:R-:W-:Y:S03]  /*9540*/  FMUL.FTZ R72, R3.reuse, R72 ;  /* 0x0000004803487220 */ /* 0x040fe60000410000 */
[----:B-1----:R-:W-:Y:S02]  /*9550*/  FFMA.FTZ R2, R56, c[0x0][0x2d0], -R110 ;  /* 0x0000b40038027a23 */ /* 0x002fe4000001086e */
[----:B------:R-:W-:Y:S02]  /*9560*/  FMUL.FTZ R56, R3, R164 ;  /* 0x000000a403387220 */ /* 0x000fe40000410000 */
[-C--:B------:R-:W-:Y:S01]  /*9570*/  HMMA.16816.F32 R28, R180, R38.reuse, R28 ;  /* 0x00000026b41c723c */ /* 0x080fe2000000181c */
[----:B------:R1:W-:Y:S03]  /*9580*/  MUFU.EX2 R249, R2 ;  /* 0x0000000200f97308 */ /* 0x0003e60000000800 */
[C---:B------:R-:W-:Y:S02]  /*9590*/  FMUL.FTZ R37, R101.reuse, R145 ;  /* 0x0000009165257220 */ /* 0x040fe40000410000 */
[----:B------:R-:W-:Y:S02]  /*95a0*/  IMAD.MOV.U32 R145, RZ, RZ, R214 ;  /* 0x000000ffff917224 */ /* 0x000fe400078e00d6 */
[C---:B------:R-:W-:Y:S01]  /*95b0*/  HMMA.16816.F32 R32, R176.reuse, R38, R32 ;  /* 0x00000026b020723c */ /* 0x040fe20000001820 */
[----:B------:R-:W-:Y:S03]  /*95c0*/  FMUL.FTZ R36, R101, R144 ;  /* 0x0000009065247220 */ /* 0x000fe60000410000 */
[----:B------:R-:W-:Y:S02]  /*95d0*/  IMAD.MOV.U32 R144, RZ, RZ, R213 ;  /* 0x000000ffff907224 */ /* 0x000fe400078e00d5 */
[----:B------:R-:W-:Y:S02]  /*95e0*/  IMAD.MOV.U32 R138, RZ, RZ, R206 ;  /* 0x000000ffff8a7224 */ /* 0x000fe400078e00ce */
[C---:B------:R-:W-:Y:S04]  /*95f0*/  FMUL.FTZ R39, R100.reuse, R147 ;  /* 0x0000009364277220 */ /* 0x040fe80000410000 */
[----:B------:R-:W-:Y:S02]  /*9600*/  IMAD.MOV.U32 R147, RZ, RZ, R207 ;  /* 0x000000ffff937224 */ /* 0x000fe400078e00cf */
[----:B------:R-:W-:Y:S02]  /*9610*/  FMUL.FTZ R38, R100, R146 ;  /* 0x0000009264267220 */ /* 0x000fe40000410000 */
[----:B------:R-:W-:Y:S02]  /*9620*/  FMUL.FTZ R73, R3, R73 ;  /* 0x0000004903497220 */ /* 0x000fe40000410000 */
[----:B-1----:R-:W-:Y:S02]  /*9630*/  FFMA.FTZ R2, R57, c[0x0][0x2d0], -R110 ;  /* 0x0000b40039027a23 */ /* 0x002fe4000001086e */
[C---:B------:R-:W-:Y:S01]  /*9640*/  FMUL.FTZ R57, R3.reuse, R165 ;  /* 0x000000a503397220 */ /* 0x040fe20000410000 */
[-C--:B------:R-:W-:Y:S01]  /*9650*/  HMMA.16816.F32 R36, R176, R52.reuse, R36 ;  /* 0x00000034b024723c */ /* 0x080fe20000001824 */
[----:B------:R1:W1:Y:S01]  /*9660*/  MUFU.EX2 R248, R2 ;  /* 0x0000000200f87308 */ /* 0x0002620000000800 */
[C---:B------:R-:W-:Y:S02]  /*9670*/  FMUL.FTZ R74, R0.reuse, R74 ;  /* 0x0000004a004a7220 */ /* 0x040fe40000410000 */
[C---:B------:R-:W-:Y:S02]  /*9680*/  FMUL.FTZ R75, R0.reuse, R75 ;  /* 0x0000004b004b7220 */ /* 0x040fe40000410000 */
[C---:B------:R-:W-:Y:S02]  /*9690*/  FMUL.FTZ R76, R3.reuse, R76 ;  /* 0x0000004c034c7220 */ /* 0x040fe40000410000 */
[C---:B------:R-:W-:Y:S01]  /*96a0*/  HMMA.16816.F32 R40, R180.reuse, R52, R40 ;  /* 0x00000034b428723c */ /* 0x040fe20000001828 */
[----:B------:R-:W-:Y:S03]  /*96b0*/  FMUL.FTZ R77, R3, R77 ;  /* 0x0000004d034d7220 */ /* 0x000fe60000410000 */
[C---:B------:R-:W-:Y:S02]  /*96c0*/  FMUL.FTZ R78, R0.reuse, R78 ;  /* 0x0000004e004e7220 */ /* 0x040fe40000410000 */
[----:B------:R-:W-:Y:S02]  /*96d0*/  FMUL.FTZ R79, R0, R79 ;  /* 0x0000004f004f7220 */ /* 0x000fe40000410000 */
[-C--:B------:R-:W-:Y:S01]  /*96e0*/  HMMA.16816.F32 R44, R180, R54.reuse, R44 ;  /* 0x00000036b42c723c */ /* 0x080fe2000000182c */
[C---:B------:R-:W-:Y:S03]  /*96f0*/  FMUL.FTZ R52, R101.reuse, R160 ;  /* 0x000000a065347220 */ /* 0x040fe60000410000 */
[C---:B------:R-:W-:Y:S01]  /*9700*/  FMUL.FTZ R53, R101.reuse, R161 ;  /* 0x000000a165357220 */ /* 0x040fe20000410000 */
[----:B------:R-:W-:Y:S01]  /*9710*/  MOV R161, R64 ;  /* 0x0000004000a17202 */ /* 0x000fe20000000f00 */
[----:B------:R-:W-:Y:S02]  /*9720*/  FMUL.FTZ R64, R101, R172 ;  /* 0x000000ac65407220 */ /* 0x000fe40000410000 */
[C---:B------:R-:W-:Y:S01]  /*9730*/  HMMA.16816.F32 R48, R176.reuse, R54, R48 ;  /* 0x00000036b030723c */ /* 0x040fe20000001830 */
[----:B-1----:R-:W-:Y:S03]  /*9740*/  FFMA.FTZ R2, R60, c[0x0][0x2d0], -R111 ;  /* 0x0000b4003c027a23 */ /* 0x002fe6000001086f */
[----:B------:R-:W-:Y:S01]  /*9750*/  FMUL.FTZ R60, R3, R168 ;  /* 0x000000a8033c7220 */ /* 0x000fe20000410000 */
[----:B------:R1:W-:Y:S01]  /*9760*/  MUFU.EX2 R247, R2 ;  /* 0x0000000200f77308 */ /* 0x0003e20000000800 */
[----:B------:R-:W-:Y:S02]  /*9770*/  IMAD.MOV.U32 R146, RZ, RZ, R63 ;  /* 0x000000ffff927224 */ /* 0x000fe400078e003f */
[C---:B------:R-:W-:Y:S04]  /*9780*/  FMUL.FTZ R54, R100.reuse, R162 ;  /* 0x000000a264367220 */ /* 0x040fe80000410000 */
[----:B------:R-:W-:Y:S02]  /*9790*/  FMUL.FTZ R55, R100, R163 ;  /* 0x000000a364377220 */ /* 0x000fe40000410000 */
[----:B------:R-:W-:Y:S02]  /*97a0*/  FMUL.FTZ R63, R0, R171 ;  /* 0x000000ab003f7220 */ /* 0x000fe40000410000 */
[----:B------:R-:W-:Y:S02]  /*97b0*/  IMAD.MOV.U32 R160, RZ, RZ, R65 ;  /* 0x000000ffffa07224 */ /* 0x000fe400078e0041 */
[----:B------:R-:W-:Y:S01]  /*97c0*/  FMUL.FTZ R65, R101, R173 ;  /* 0x000000ad65417220 */ /* 0x000fe20000410000 */
[-C--:B---3--:R-:W-:Y:S01]  /*97d0*/  HMMA.16816.F32 R52, R176, R112.reuse, R52 ;  /* 0x00000070b034723c */ /* 0x088fe20000001834 */
[----:B------:R-:W-:Y:S01]  /*97e0*/  LDSM.16.MT88.4 R172, [R222+0x1d00] ;  /* 0x001d0000deac783b */ /* 0x000fe20000004200 */
[C---:B------:R-:W-:Y:S02]  /*97f0*/  FMUL.FTZ R83, R100.reuse, R83 ;  /* 0x0000005364537220 */ /* 0x040fe40000410000 */
[C---:B------:R-:W-:Y:S02]  /*9800*/  FMUL.FTZ R88, R3.reuse, R88 ;  /* 0x0000005803587220 */ /* 0x040fe40000410000 */
[----:B------:R-:W-:Y:S02]  /*9810*/  FMUL.FTZ R89, R3, R89 ;  /* 0x0000005903597220 */ /* 0x000fe40000410000 */
[C---:B------:R-:W-:Y:S01]  /*9820*/  HMMA.16816.F32 R56, R180.reuse, R112, R56 ;  /* 0x00000070b438723c */ /* 0x040fe20000001838 */
[----:B------:R-:W-:Y:S03]  /*9830*/  FMUL.FTZ R86, R100, R86 ;  /* 0x0000005664567220 */ /* 0x000fe60000410000 */
[----:B-1----:R-:W-:Y:S02]  /*9840*/  FFMA.FTZ R2, R61, c[0x0][0x2d0], -R111 ;  /* 0x0000b4003d027a23 */ /* 0x002fe4000001086f */
[C---:B------:R-:W-:Y:S02]  /*9850*/  FMUL.FTZ R61, R3.reuse, R169 ;  /* 0x000000a9033d7220 */ /* 0x040fe40000410000 */
[----:B------:R1:W3:Y:S01]  /*9860*/  MUFU.EX2 R246, R2 ;  /* 0x0000000200f67308 */ /* 0x0002e20000000800 */
[C---:B------:R-:W-:Y:S03]  /*9870*/  FMUL.FTZ R90, R0.reuse, R90 ;  /* 0x0000005a005a7220 */ /* 0x040fe60000410000 */
[C---:B------:R-:W-:Y:S01]  /*9880*/  FMUL.FTZ R91, R0.reuse, R91 ;  /* 0x0000005b005b7220 */ /* 0x040fe20000410000 */
[-C--:B------:R-:W-:Y:S01]  /*9890*/  HMMA.16816.F32 R60, R180, R114.reuse, R60 ;  /* 0x00000072b43c723c */ /* 0x080fe2000000183c */
[C---:B------:R-:W-:Y:S02]  /*98a0*/  FMUL.FTZ R92, R3.reuse, R92 ;  /* 0x0000005c035c7220 */ /* 0x040fe40000410000 */
[----:B------:R-:W-:Y:S02]  /*98b0*/  FMUL.FTZ R93, R3, R93 ;  /* 0x0000005d035d7220 */ /* 0x000fe40000410000 */
[C---:B------:R-:W-:Y:S02]  /*98c0*/  FMUL.FTZ R94, R0.reuse, R94 ;  /* 0x0000005e005e7220 */ /* 0x040fe40000410000 */
[----:B------:R-:W-:Y:S01]  /*98d0*/  FMUL.FTZ R95, R0, R95 ;  /* 0x0000005f005f7220 */ /* 0x000fe20000410000 */
[C---:B------:R-:W-:Y:S01]  /*98e0*/  HMMA.16816.F32 R64, R176.reuse, R114, R64 ;  /* 0x00000072b040723c */ /* 0x040fe20000001840 */
[----:B------:R-:W3:Y:S03]  /*98f0*/  LDSM.16.MT88.4 R112, [R222+0x2100] ;  /* 0x00210000de70783b */ /* 0x000ee60000004200 */
[--C-:B------:R-:W-:Y:S02]  /*9900*/  FFMA.FTZ R103, R200, c[0x0][0x2d0], -R184.reuse ;  /* 0x0000b400c8677a23 */ /* 0x100fe400000108b8 */
[C---:B------:R-:W-:Y:S02]  /*9910*/  FMUL.FTZ R87, R100.reuse, R87 ;  /* 0x0000005764577220 */ /* 0x040fe40000410000 */
[-C--:B--2---:R-:W-:Y:S01]  /*9920*/  HMMA.16816.F32 R68, R176, R116.reuse, R68 ;  /* 0x00000074b044723c */ /* 0x084fe20000001844 */
[----:B------:R-:W-:Y:S03]  /*9930*/  FMUL.FTZ R98, R100, R98 ;  /* 0x0000006264627220 */ /* 0x000fe60000410000 */
[--C-:B-1----:R-:W-:Y:S02]  /*9940*/  FFMA.FTZ R2, R186, c[0x0][0x2d0], -R184.reuse ;  /* 0x0000b400ba027a23 */ /* 0x102fe400000108b8 */
[----:B------:R-:W-:Y:S02]  /*9950*/  FMUL.FTZ R99, R100, R99 ;  /* 0x0000006364637220 */ /* 0x000fe40000410000 */
[C---:B------:R-:W-:Y:S01]  /*9960*/  HMMA.16816.F32 R72, R180.reuse, R116, R72 ;  /* 0x00000074b448723c */ /* 0x040fe20000001848 */
[----:B------:R1:W-:Y:S07]  /*9970*/  MUFU.EX2 R244, R2 ;  /* 0x0000000200f47308 */ /* 0x0003ee0000000800 */
[-C--:B------:R-:W-:Y:S08]  /*9980*/  HMMA.16816.F32 R76, R180, R118.reuse, R76 ;  /* 0x00000076b44c723c */ /* 0x080ff0000000184c */
[C---:B------:R-:W-:Y:S01]  /*9990*/  HMMA.16816.F32 R80, R176.reuse, R118, R80 ;  /* 0x00000076b050723c */ /* 0x040fe20000001850 */
[----:B------:R-:W2:Y:S07]  /*99a0*/  LDSM.16.MT88.4 R116, [R221+0x500] ;  /* 0x00050000dd74783b */ /* 0x000eae0000004200 */
[-C--:B---3--:R-:W-:Y:S01]  /*99b0*/  HMMA.16816.F32 R84, R176, R112.reuse, R84 ;  /* 0x00000070b054723c */ /* 0x088fe20000001854 */
[--C-:B-1----:R-:W-:Y:S04]  /*99c0*/  FFMA.FTZ R2, R187, c[0x0][0x2d0], -R184.reuse ;  /* 0x0000b400bb027a23 */ /* 0x102fe800000108b8 */
[----:B------:R1:W3:Y:S03]  /*99d0*/  MUFU.EX2 R243, R2 ;  /* 0x0000000200f37308 */ /* 0x0002e60000000800 */
[C---:B------:R-:W-:Y:S07]  /*99e0*/  HMMA.16816.F32 R88, R180.reuse, R112, R88 ;  /* 0x00000070b458723c */ /* 0x040fee0000001858 */
[----:B----4-:R-:W-:Y:S01]  /*99f0*/  F2FP.PACK_AB R112, R252, R151 ;  /* 0x00000097fc70723e */ /* 0x010fe200000000ff */
[-C--:B------:R-:W-:Y:S01]  /*9a00*/  HMMA.16816.F32 R92, R180, R114.reuse, R92 ;  /* 0x00000072b45c723c */ /* 0x080fe2000000185c */
[----:B------:R-:W-:Y:S03]  /*9a10*/  LDSM.16.MT88.4 R180, [R221+0x2d00] ;  /* 0x002d0000ddb4783b */ /* 0x000fe60000004200 */
[----:B------:R-:W-:Y:S04]  /*9a20*/  F2FP.PACK_AB R113, R250, R251 ;  /* 0x000000fbfa71723e */ /* 0x000fe800000000ff */
[----:B------:R-:W-:Y:S01]  /*9a30*/  HMMA.16816.F32 R96, R176, R114, R96 ;  /* 0x00000072b060723c */ /* 0x000fe20000001860 */
[--C-:B-1----:R-:W-:Y:S06]  /*9a40*/  FFMA.FTZ R2, R188, c[0x0][0x2d0], -R184.reuse ;  /* 0x0000b400bc027a23 */ /* 0x102fec00000108b8 */
[----:B------:R-:W-:Y:S01]  /*9a50*/  F2FP.PACK_AB R114, R248, R249 ;  /* 0x000000f9f872723e */ /* 0x000fe200000000ff */
[----:B------:R1:W-:Y:S01]  /*9a60*/  MUFU.EX2 R242, R2 ;  /* 0x0000000200f27308 */ /* 0x0003e20000000800 */
[----:B------:R-:W-:Y:S03]  /*9a70*/  F2FP.PACK_AB R115, R246, R247 ;  /* 0x000000f7f673723e */ /* 0x000fe600000000ff */
[----:B---3--:R-:W-:Y:S04]  /*9a80*/  F2FP.PACK_AB R120, R243, R244 ;  /* 0x000000f4f378723e */ /* 0x008fe800000000ff */
[-C--:B--2---:R-:W-:Y:S01]  /*9a90*/  HMMA.16816.F32 R4, R112, R116.reuse, R4 ;  /* 0x000000747004723c */ /* 0x084fe20000001804 */
[----:B-1----:R-:W-:Y:S04]  /*9aa0*/  FFMA.FTZ R2, R189, c[0x0][0x2d0], -R184 ;  /* 0x0000b400bd027a23 */ /* 0x002fe800000108b8 */
        /* <DEDUP_REMOVED lines=25> */
[----:B------:R-:W1:Y:S03]  /*9c40*/  LDSM.16.MT88.4 R124, [R221+0x2500] ;  /* 0x00250000dd7c783b */ /* 0x000e660000004200 */
[----:B------:R4:W-:Y:S03]  /*9c50*/  MUFU.EX2 R209, R2 ;  /* 0x0000000200d17308 */ /* 0x0009e60000000800 */
[-C--:B------:R-:W-:Y:S08]  /*9c60*/  HMMA.16816.F32 R36, R112, R128.reuse, R36 ;  /* 0x000000807024723c */ /* 0x080ff00000001824 */
[C---:B------:R-:W-:Y:S08]  /*9c70*/  HMMA.16816.F32 R40, R120.reuse, R128, R40 ;  /* 0x000000807828723c */ /* 0x040ff00000001828 */
[-C--:B------:R-:W-:Y:S01]  /*9c80*/  HMMA.16816.F32 R44, R120, R130.reuse, R44 ;  /* 0x00000082782c723c */ /* 0x080fe2000000182c */
[--C-:B----4-:R-:W-:Y:S07]  /*9c90*/  FFMA.FTZ R2, R195, c[0x0][0x2d0], -R111.reuse ;  /* 0x0000b400c3027a23 */ /* 0x110fee000001086f */
[C---:B------:R-:W-:Y:S01]  /*9ca0*/  HMMA.16816.F32 R48, R112.reuse, R130, R48 ;  /* 0x000000827030723c */ /* 0x040fe20000001830 */
[----:B------:R4:W1:Y:S01]  /*9cb0*/  MUFU.EX2 R211, R2 ;  /* 0x0000000200d37308 */ /* 0x0008620000000800 */
[----:B------:R-:W3:Y:S06]  /*9cc0*/  LDSM.16.MT88.4 R128, [R222+0x2500] ;  /* 0x00250000de80783b */ /* 0x000eec0000004200 */
[-C--:B--2---:R-:W-:Y:S08]  /*9cd0*/  HMMA.16816.F32 R52, R112, R116.reuse, R52 ;  /* 0x000000747034723c */ /* 0x084ff00000001834 */
[C---:B------:R-:W-:Y:S08]  /*9ce0*/  HMMA.16816.F32 R56, R120.reuse, R116, R56 ;  /* 0x000000747838723c */ /* 0x040ff00000001838 */
[-C--:B------:R-:W-:Y:S01]  /*9cf0*/  HMMA.16816.F32 R60, R120, R118.reuse, R60 ;  /* 0x00000076783c723c */ /* 0x080fe2000000183c */
[----:B----4-:R-:W-:Y:S02]  /*9d00*/  FFMA.FTZ R2, R204, c[0x0][0x2d0], -R110 ;  /* 0x0000b400cc027a23 */ /* 0x010fe4000001086e */
[----:B------:R-:W-:Y:S05]  /*9d10*/  MUFU.EX2 R204, R103 ;  /* 0x0000006700cc7308 */ /* 0x000fea0000000800 */
[C---:B------:R-:W-:Y:S01]  /*9d20*/  HMMA.16816.F32 R64, R112.reuse, R118, R64 ;  /* 0x000000767040723c */ /* 0x040fe20000001840 */
[----:B------:R-:W2:Y:S04]  /*9d30*/  LDSM.16.MT88.4 R116, [R221+0x900] ;  /* 0x00090000dd74783b */ /* 0x000ea80000004200 */
[----:B------:R4:W2:Y:S03]  /*9d40*/  MUFU.EX2 R208, R2 ;  /* 0x0000000200d07308 */ /* 0x0008a60000000800 */
[-C--:B-1----:R-:W-:Y:S08]  /*9d50*/  HMMA.16816.F32 R68, R112, R124.reuse, R68 ;  /* 0x0000007c7044723c */ /* 0x082ff00000001844 */
[C---:B------:R-:W-:Y:S08]  /*9d60*/  HMMA.16816.F32 R72, R120.reuse, R124, R72 ;  /* 0x0000007c7848723c */ /* 0x040ff00000001848 */
[-C--:B------:R-:W-:Y:S01]  /*9d70*/  HMMA.16816.F32 R76, R120, R126.reuse, R76 ;  /* 0x0000007e784c723c */ /* 0x080fe2000000184c */
[--C-:B----4-:R-:W-:Y:S07]  /*9d80*/  FFMA.FTZ R2, R202, c[0x0][0x2d0], -R111.reuse ;  /* 0x0000b400ca027a23 */ /* 0x110fee000001086f */
[C---:B------:R-:W-:Y:S01]  /*9d90*/  HMMA.16816.F32 R80, R112.reuse, R126, R80 ;  /* 0x0000007e7050723c */ /* 0x040fe20000001850 */
[----:B------:R1:W-:Y:S01]  /*9da0*/  MUFU.EX2 R207, R2 ;  /* 0x0000000200cf7308 */ /* 0x0003e20000000800 */
[----:B------:R-:W4:Y:S06]  /*9db0*/  LDSM.16.MT88.4 R124, [R222+0x900] ;  /* 0x00090000de7c783b */ /* 0x000f2c0000004200 */
[-C--:B---3--:R-:W-:Y:S08]  /*9dc0*/  HMMA.16816.F32 R84, R112, R128.reuse, R84 ;  /* 0x000000807054723c */ /* 0x088ff00000001854 */
[C---:B------:R-:W-:Y:S08]  /*9dd0*/  HMMA.16816.F32 R88, R120.reuse, R128, R88 ;  /* 0x000000807858723c */ /* 0x040ff00000001858 */
[-C--:B------:R-:W-:Y:S01]  /*9de0*/  HMMA.16816.F32 R92, R120, R130.reuse, R92 ;  /* 0x00000082785c723c */ /* 0x080fe2000000185c */
[----:B-1----:R-:W-:Y:S04]  /*9df0*/  FFMA.FTZ R2, R203, c[0x0][0x2d0], -R111 ;  /* 0x0000b400cb027a23 */ /* 0x002fe8000001086f */
[----:B------:R1:W3:Y:S03]  /*9e00*/  MUFU.EX2 R206, R2 ;  /* 0x0000000200ce7308 */ /* 0x0002e60000000800 */
[----:B------:R-:W-:Y:S01]  /*9e10*/  HMMA.16816.F32 R96, R112, R130, R96 ;  /* 0x000000827060723c */ /* 0x000fe20000001860 */
[----:B------:R-:W4:Y:S06]  /*9e20*/  LDSM.16.MT88.4 R128, [R221+0x1900] ;  /* 0x00190000dd80783b */ /* 0x000f2c0000004200 */
[----:B------:R-:W-:Y:S02]  /*9e30*/  F2FP.PACK_AB R112, R213, R212 ;  /* 0x000000d4d570723e */ /* 0x000fe400000000ff */
[----:B------:R-:W-:Y:S03]  /*9e40*/  F2FP.PACK_AB R113, R211, R209 ;  /* 0x000000d1d371723e */ /* 0x000fe600000000ff */
[----:B--2---:R-:W-:Y:S01]  /*9e50*/  F2FP.PACK_AB R114, R210, R208 ;  /* 0x000000d0d272723e */ /* 0x004fe200000000ff */
[--C-:B-1----:R-:W-:Y:S01]  /*9e60*/  FFMA.FTZ R2, R199, c[0x0][0x2d0], -R184.reuse ;  /* 0x0000b400c7027a23 */ /* 0x102fe200000108b8 */
[----:B---3--:R-:W-:Y:S03]  /*9e70*/  F2FP.PACK_AB R115, R206, R207 ;  /* 0x000000cfce73723e */ /* 0x008fe600000000ff */
[----:B------:R1:W2:Y:S04]  /*9e80*/  MUFU.EX2 R205, R2 ;  /* 0x0000000200cd7308 */ /* 0x0002a80000000800 */
[-C--:B------:R-:W-:Y:S01]  /*9e90*/  HMMA.16816.F32 R4, R112, R116.reuse, R4 ;  /* 0x000000747004723c */ /* 0x080fe20000001804 */
[--C-:B-1----:R-:W-:Y:S01]  /*9ea0*/  FFMA.FTZ R2, R197, c[0x0][0x2d0], -R185.reuse ;  /* 0x0000b400c5027a23 */ /* 0x102fe200000108b9 */
[----:B--2---:R-:W-:Y:S04]  /*9eb0*/  F2FP.PACK_AB R120, R204, R205 ;  /* 0x000000cdcc78723e */ /* 0x004fe800000000ff */
[----:B------:R1:W-:Y:S02]  /*9ec0*/  MUFU.EX2 R203, R2 ;  /* 0x0000000200cb7308 */ /* 0x0003e40000000800 */
[----:B-1----:R-:W-:Y:S08]  /*9ed0*/  FFMA.FTZ R2, R196, c[0x0][0x2d0], -R185 ;  /* 0x0000b400c4027a23 */ /* 0x002ff000000108b9 */
[----:B------:R1:W2:Y:S02]  /*9ee0*/  MUFU.EX2 R201, R2 ;  /* 0x0000000200c97308 */ /* 0x0002a40000000800 */
[--C-:B-1----:R-:W-:Y:S01]  /*9ef0*/  FFMA.FTZ R2, R219, c[0x0][0x2d0], -R184.reuse ;  /* 0x0000b400db027a23 */ /* 0x102fe200000108b8 */
[----:B--2---:R-:W-:Y:S01]  /*9f00*/  F2FP.PACK_AB R121, R201, R203 ;  /* 0x000000cbc979723e */ /* 0x004fe200000000ff */
[----:B------:R-:W-:Y:S06]  /*9f10*/  IMAD.MOV.U32 R219, RZ, RZ, R151 ;  /* 0x000000ffffdb7224 */ /* 0x000fec00078e0097 */
[----:B------:R1:W-:Y:S02]  /*9f20*/  MUFU.EX2 R202, R2 ;  /* 0x0000000200ca7308 */ /* 0x0003e40000000800 */
[----:B-1----:R-:W-:Y:S08]  /*9f30*/  FFMA.FTZ R2, R240, c[0x0][0x2d0], -R184 ;  /* 0x0000b400f0027a23 */ /* 0x002ff000000108b8 */
        /* <DEDUP_REMOVED lines=14> */
[-C--:B----4-:R-:W-:Y:S01]  /*a020*/  HMMA.16816.F32 R20, R112, R124.reuse, R20 ;  /* 0x0000007c7014723c */ /* 0x090fe20000001814 */
[----:B------:R1:W-:Y:S07]  /*a030*/  MUFU.EX2 R196, R2 ;  /* 0x0000000200c47308 */ /* 0x0003ee0000000800 */
        /* <DEDUP_REMOVED lines=19> */
[----:B------:R-:W-:Y:S02]  /*a170*/  LDSM.16.MT88.4 R156, [R221+0x1d00] ;  /* 0x001d0000dd9c783b */ /* 0x000fe40000004200 */
[C---:B------:R-:W-:Y:S07]  /*a180*/  HMMA.16816.F32 R64, R112.reuse, R118, R64 ;  /* 0x000000767040723c */ /* 0x040fee0000001840 */
[----:B------:R-:W3:Y:S01]  /*a190*/  MUFU.EX2 R192, R110 ;  /* 0x0000006e00c07308 */ /* 0x000ee20000000800 */
[-C--:B-1----:R-:W-:Y:S08]  /*a1a0*/  HMMA.16816.F32 R68, R112, R124.reuse, R68 ;  /* 0x0000007c7044723c */ /* 0x082ff00000001844 */
[C---:B------:R-:W-:Y:S01]  /*a1b0*/  HMMA.16816.F32 R72, R120.reuse, R124, R72 ;  /* 0x0000007c7848723c */ /* 0x040fe20000001848 */
[--C-:B--2---:R-:W-:Y:S03]  /*a1c0*/  FFMA.FTZ R2, R155, c[0x0][0x2d0], -R111.reuse ;  /* 0x0000b4009b027a23 */ /* 0x104fe6000001086f */
[----:B------:R-:W-:Y:S04]  /*a1d0*/  FFMA.FTZ R111, R154, c[0x0][0x2d0], -R111 ;  /* 0x0000b4009a6f7a23 */ /* 0x000fe8000001086f */
[-C--:B------:R-:W-:Y:S01]  /*a1e0*/  HMMA.16816.F32 R76, R120, R126.reuse, R76 ;  /* 0x0000007e784c723c */ /* 0x080fe2000000184c */
[----:B------:R1:W-:Y:S03]  /*a1f0*/  MUFU.EX2 R191, R2 ;  /* 0x0000000200bf7308 */ /* 0x0003e60000000800 */
[----:B---3--:R-:W-:Y:S04]  /*a200*/  F2FP.PACK_AB R110, R192, R194 ;  /* 0x000000c2c06e723e */ /* 0x008fe800000000ff */
[C---:B------:R-:W-:Y:S03]  /*a210*/  HMMA.16816.F32 R80, R112.reuse, R126, R80 ;  /* 0x0000007e7050723c */ /* 0x040fe60000001850 */
[----:B------:R-:W2:Y:S05]  /*a220*/  MUFU.EX2 R190, R111 ;  /* 0x0000006f00be7308 */ /* 0x000eaa0000000800 */
[-C--:B----4-:R-:W-:Y:S08]  /*a230*/  HMMA.16816.F32 R84, R112, R128.reuse, R84 ;  /* 0x000000807054723c */ /* 0x090ff00000001854 */
[C---:B------:R-:W-:Y:S01]  /*a240*/  HMMA.16816.F32 R88, R120.reuse, R128, R88 ;  /* 0x000000807858723c */ /* 0x040fe20000001858 */
[--C-:B-1----:R-:W-:Y:S04]  /*a250*/  FFMA.FTZ R2, R153, c[0x0][0x2d0], -R184.reuse ;  /* 0x0000b40099027a23 */ /* 0x102fe800000108b8 */
[----:B------:R1:W-:Y:S03]  /*a260*/  MUFU.EX2 R189, R2 ;  /* 0x0000000200bd7308 */ /* 0x0003e60000000800 */
[-C--:B------:R-:W-:Y:S01]  /*a270*/  HMMA.16816.F32 R92, R120, R130.reuse, R92 ;  /* 0x00000082785c723c */ /* 0x080fe2000000185c */
[----:B--2---:R-:W-:Y:S07]  /*a280*/  F2FP.PACK_AB R111, R190, R191 ;  /* 0x000000bfbe6f723e */ /* 0x004fee00000000ff */
[----:B------:R-:W-:Y:S01]  /*a290*/  HMMA.16816.F32 R96, R112, R130, R96 ;  /* 0x000000827060723c */ /* 0x000fe20000001860 */
[----:B-1----:R-:W-:Y:S03]  /*a2a0*/  FFMA.FTZ R2, R152, c[0x0][0x2d0], -R184 ;  /* 0x0000b40098027a23 */ /* 0x002fe600000108b8 */
[----:B------:R-:W-:Y:S01]  /*a2b0*/  IMAD.MOV.U32 R152, RZ, RZ, R150 ;  /* 0x000000ffff987224 */ /* 0x000fe200078e0096 */
[----:B------:R-:W-:Y:S01]  /*a2c0*/  MOV R150, R149 ;  /* 0x0000009500967202 */ /* 0x000fe20000000f00 */
[----:B------:R1:W2:Y:S01]  /*a2d0*/  MUFU.EX2 R188, R2 ;  /* 0x0000000200bc7308 */ /* 0x0002a20000000800 */
[----:B------:R-:W-:Y:S01]  /*a2e0*/  IMAD.MOV.U32 R149, RZ, RZ, R148 ;  /* 0x000000ffff957224 */ /* 0x000fe200078e0094 */
[----:B------:R-:W-:Y:S01]  /*a2f0*/  MOV R148, R147 ;  /* 0x0000009300947202 */ /* 0x000fe20000000f00 */
[----:B------:R-:W-:Y:S03]  /*a300*/  IMAD.MOV.U32 R147, RZ, RZ, R146 ;  /* 0x000000ffff937224 */ /* 0x000fe600078e0092 */
[----:B------:R-:W-:Y:S01]  /*a310*/  MOV R146, R145 ;  /* 0x0000009100927202 */ /* 0x000fe20000000f00 */
[----:B------:R-:W-:Y:S01]  /*a320*/  IMAD.MOV.U32 R145, RZ, RZ, R144 ;  /* 0x000000ffff917224 */ /* 0x000fe200078e0090 */
        /* <DEDUP_REMOVED lines=10> */
[----:B------:R-:W-:Y:S02]  /*a3d0*/  MOV R145, R140 ;  /* 0x0000008c00917202 */ /* 0x000fe40000000f00 */
[----:B------:R-:W-:Y:S01]  /*a3e0*/  MOV R149, R144 ;  /* 0x0000009000957202 */ /* 0x000fe20000000f00 */
[----:B------:R-:W-:Y:S01]  /*a3f0*/  IMAD.MOV.U32 R144, RZ, RZ, R108 ;  /* 0x000000ffff907224 */ /* 0x000fe200078e006c */
[----:B------:R-:W-:Y:S01]  /*a400*/  F2FP.PACK_AB R108, R196, R197 ;  /* 0x000000c5c46c723e */ /* 0x000fe200000000ff */
[--C-:B-1----:R-:W-:Y:S01]  /*a410*/  FFMA.FTZ R2, R134, c[0x0][0x2d0], -R185.reuse ;  /* 0x0000b40086027a23 */ /* 0x102fe200000108b9 */
[----:B--2---:R-:W-:Y:S03]  /*a420*/  F2FP.PACK_AB R176, R188, R189 ;  /* 0x000000bdbcb0723e */ /* 0x004fe600000000ff */
[----:B------:R1:W-:Y:S02]  /*a430*/  MUFU.EX2 R186, R2 ;  /* 0x0000000200ba7308 */ /* 0x0003e40000000800 */
[--C-:B-1----:R-:W-:Y:S08]  /*a440*/  FFMA.FTZ R2, R133, c[0x0][0x2d0], -R185.reuse ;  /* 0x0000b40085027a23 */ /* 0x102ff000000108b9 */
[----:B------:R1:W2:Y:S02]  /*a450*/  MUFU.EX2 R187, R2 ;  /* 0x0000000200bb7308 */ /* 0x0002a40000000800 */
[--C-:B-1----:R-:W-:Y:S01]  /*a460*/  FFMA.FTZ R2, R107, c[0x0][0x2d0], -R184.reuse ;  /* 0x0000b4006b027a23 */ /* 0x102fe200000108b8 */
[----:B--2---:R-:W-:Y:S01]  /*a470*/  F2FP.PACK_AB R177, R187, R186 ;  /* 0x000000babbb1723e */ /* 0x004fe200000000ff */
[----:B------:R-:W-:Y:S06]  /*a480*/  FFMA.FTZ R184, R132, c[0x0][0x2d0], -R184 ;  /* 0x0000b40084b87a23 */ /* 0x000fec00000108b8 */
[----:B------:R1:W-:Y:S01]  /*a490*/  MUFU.EX2 R107, R2 ;  /* 0x00000002006b7308 */ /* 0x0003e20000000800 */
[----:B------:R-:W2:Y:S09]  /*a4a0*/  LDSM.16.MT88.4 R132, [R221+0xd00] ;  /* 0x000d0000dd84783b */ /* 0x000eb20000004200 */
[----:B------:R-:W3:Y:S01]  /*a4b0*/  MUFU.EX2 R184, R184 ;  /* 0x000000b800b87308 */ /* 0x000ee20000000800 */
[--C-:B-1----:R-:W-:Y:S02]  /*a4c0*/  FFMA.FTZ R2, R152, c[0x0][0x2d0], -R185.reuse ;  /* 0x0000b40098027a23 */ /* 0x102fe400000108b9 */
[----:B------:R-:W-:Y:S01]  /*a4d0*/  FFMA.FTZ R185, R109, c[0x0][0x2d0], -R185 ;  /* 0x0000b4006db97a23 */ /* 0x000fe200000108b9 */
[----:B------:R-:W-:Y:S06]  /*a4e0*/  F2FP.PACK_AB R109, R193, R195 ;  /* 0x000000c3c16d723e */ /* 0x000fec00000000ff */
[----:B------:R-:W-:Y:S01]  /*a4f0*/  MUFU.EX2 R103, R2 ;  /* 0x0000000200677308 */ /* 0x000fe20000000800 */
[----:B------:R-:W-:Y:S01]  /*a500*/  IMAD.MOV.U32 R152, RZ, RZ, R147 ;  /* 0x000000ffff987224 */ /* 0x000fe200078e0093 */
[----:B------:R-:W-:Y:S02]  /*a510*/  MOV R147, R142 ;  /* 0x0000008e00937202 */ /* 0x000fe40000000f00 */
[----:B------:R-:W1:Y:S01]  /*a520*/  LDSM.16.MT88.4 R140, [R222+0xd00] ;  /* 0x000d0000de8c783b */ /* 0x000e620000004200 */
[----:B---3--:R-:W-:Y:S05]  /*a530*/  F2FP.PACK_AB R178, R184, R107 ;  /* 0x0000006bb8b2723e */ /* 0x008fea00000000ff */
[----:B------:R-:W3:Y:S01]  /*a540*/  MUFU.EX2 R185, R185 ;  /* 0x000000b900b97308 */ /* 0x000ee20000000800 */
[-C--:B--2---:R-:W-:Y:S01]  /*a550*/  HMMA.16816.F32 R112, R108, R132.reuse, R4 ;  /* 0x000000846c70723c */ /* 0x084fe20000001804 */
[----:B------:R-:W2:Y:S01]  /*a560*/  LDSM.16.MT88.4 R4, [R222+0x2d00] ;  /* 0x002d0000de04783b */ /* 0x000ea20000004200 */
[----:B---3--:R-:W-:Y:S07]  /*a570*/  F2FP.PACK_AB R179, R185, R103 ;  /* 0x00000067b9b3723e */ /* 0x008fee00000000ff */
[C---:B------:R-:W-:Y:S07]  /*a580*/  HMMA.16816.F32 R116, R176.reuse, R132, R8 ;  /* 0x00000084b074723c */ /* 0x040fee0000001808 */
[----:B------:R-:W-:Y:S01]  /*a590*/  IMAD.MOV.U32 R11, RZ, RZ, R149 ;  /* 0x000000ffff0b7224 */ /* 0x000fe200078e0095 */
[-C--:B------:R-:W-:Y:S01]  /*a5a0*/  HMMA.16816.F32 R120, R176, R134.reuse, R12 ;  /* 0x00000086b078723c */ /* 0x080fe2000000180c */
[----:B------:R-:W-:Y:S03]  /*a5b0*/  IMAD.MOV.U32 R10, RZ, RZ, R151 ;  /* 0x000000ffff0a7224 */ /* 0x000fe600078e0097 */
[----:B------:R-:W-:Y:S02]  /*a5c0*/  MOV R9, R150 ;  /* 0x0000009600097202 */ /* 0x000fe40000000f00 */
[----:B------:R-:W-:Y:S01]  /*a5d0*/  MOV R8, R152 ;  /* 0x0000009800087202 */ /* 0x000fe20000000f00 */
[----:B------:R-:W-:Y:S01]  /*a5e0*/  IMAD.MOV.U32 R13, RZ, RZ, R147 ;  /* 0x000000ffff0d7224 */ /* 0x000fe200078e0093 */
[C---:B------:R-:W-:Y:S01]  /*a5f0*/  HMMA.16816.F32 R124, R108.reuse, R134, R16 ;  /* 0x000000866c7c723c */ /* 0x040fe20000001810 */
[----:B------:R-:W3:Y:S03]  /*a600*/  LDL.LU R16, [R1+0x4c] ;  /* 0x00004c0001107983 */ /* 0x000ee60000300800 */
[----:B------:R-:W-:Y:S01]  /*a610*/  MOV R14, R146 ;  /* 0x00000092000e7202 */ /* 0x000fe20000000f00 */
[----:B------:R-:W4:Y:S01]  /*a620*/  LDL.LU R2, [R1+0x50] ;  /* 0x0000500001027983 */ /* 0x000f220000300800 */
[----:B------:R-:W-:Y:S01]  /*a630*/  IMAD.MOV.U32 R15, RZ, RZ, R145 ;  /* 0x000000ffff0f7224 */ /* 0x000fe200078e0091 */
[----:B------:R-:W-:Y:S01]  /*a640*/  MOV R19, R138 ;  /* 0x0000008a00137202 */ /* 0x000fe20000000f00 */
[-C--:B-1----:R-:W-:Y:S01]  /*a650*/  HMMA.16816.F32 R128, R108, R140.reuse, R20 ;  /* 0x0000008c6c80723c */ /* 0x082fe20000001814 */
[----:B------:R-:W4:Y:S03]  /*a660*/  LDL.LU R21, [R1+0x44] ;  /* 0x0000440001157983 */ /* 0x000f260000300800 */
[----:B------:R-:W-:Y:S01]  /*a670*/  IMAD.MOV.U32 R18, RZ, RZ, R139 ;  /* 0x000000ffff127224 */ /* 0x000fe200078e008b */
[----:B------:R-:W4:Y:S01]  /*a680*/  LDL.LU R23, [R1+0x48] ;  /* 0x0000480001177983 */ /* 0x000f220000300800 */
[----:B------:R-:W-:Y:S01]  /*a690*/  MOV R17, R144 ;  /* 0x0000009000117202 */ /* 0x000fe20000000f00 */
[----:B------:R-:W-:Y:S01]  /*a6a0*/  IMAD.MOV.U32 R20, RZ, RZ, R137 ;  /* 0x000000ffff147224 */ /* 0x000fe200078e0089 */
[C---:B------:R-:W-:Y:S01]  /*a6b0*/  HMMA.16816.F32 R132, R176.reuse, R140, R24 ;  /* 0x0000008cb084723c */ /* 0x040fe20000001818 */
[----:B------:R-:W-:Y:S03]  /*a6c0*/  MOV R22, R136 ;  /* 0x0000008800167202 */ /* 0x000fe60000000f00 */
        /* <DEDUP_REMOVED lines=18> */
[----:B------:R-:W-:Y:S07]  /*a7f0*/  HMMA.16816.F32 R96, R108, R6, R96 ;  /* 0x000000066c60723c */ /* 0x000fee0000001860 */
[----:B------:R-:W-:Y:S02]  /*a800*/  IMAD.MOV.U32 R108, RZ, RZ, R102 ;  /* 0x000000ffff6c7224 */ /* 0x000fe400078e0066 */
[----:B---3--:R-:W-:Y:S03]  /*a810*/  FFMA.FTZ R3, R3, R16, R17 ;  /* 0x0000001003037223 */ /* 0x008fe60000010011 */
[----:B----4-:R-:W-:Y:S02]  /*a820*/  FFMA.FTZ R2, R0, R2, R18 ;  /* 0x0000000200027223 */ /* 0x010fe40000010012 */
[----:B------:R-:W-:Y:S02]  /*a830*/  FADD.FTZ R3, R13, R3 ;  /* 0x000000030d037221 */ /* 0x000fe40000010000 */
[----:B------:R-:W-:Y:S02]  /*a840*/  FFMA.FTZ R101, R101, R21, R20 ;  /* 0x0000001565657223 */ /* 0x000fe40000010014 */
[----:B------:R-:W-:Y:S02]  /*a850*/  FADD.FTZ R2, R14, R2 ;  /* 0x000000020e027221 */ /* 0x000fe40000010000 */
[----:B------:R-:W-:Y:S02]  /*a860*/  FFMA.FTZ R100, R100, R23, R22 ;  /* 0x0000001764647223 */ /* 0x000fe40000010016 */
        /* <DEDUP_REMOVED lines=55> */
[----:B------:R-:W-:Y:S01]  /*abe0*/  FADD.FTZ R0, R187, R5 ;  /* 0x00000005bb007221 */ /* 0x000fe20000010000 */
[----:B------:R-:W-:Y:S01]  /*abf0*/  MOV R107, R104 ;  /* 0x00000068006b7202 */ /* 0x000fe20000000f00 */
[----:B------:R-:W-:Y:S01]  /*ac00*/  FADD.FTZ R2, R184, R2 ;  /* 0x00000002b8027221 */ /* 0x000fe20000010000 */
[----:B------:R1:W-:Y:S01]  /*ac10*/  STL [R1+0x48], R3 ;  /* 0x0000480301007387 */ /* 0x0003e20000100800 */
[----:B------:R-:W-:Y:S01]  /*ac20*/  FADD.FTZ R0, R103, R0 ;  /* 0x0000000067007221 */ /* 0x000fe20000010000 */
[----:B------:R-:W-:Y:S01]  /*ac30*/  MOV R103, R105 ;  /* 0x0000006900677202 */ /* 0x000fe20000000f00 */
[----:B------:R-:W-:Y:S01]  /*ac40*/  IMAD.MOV.U32 R100, RZ, RZ, R106 ;  /* 0x000000ffff647224 */ /* 0x000fe200078e006a */
[----:B------:R1:W-:Y:S01]  /*ac50*/  STL [R1+0x4c], R2 ;  /* 0x00004c0201007387 */ /* 0x0003e20000100800 */
[----:B------:R-:W-:Y:S05]  /*ac60*/  FADD.FTZ R0, R185, R0 ;  /* 0x00000000b9007221 */ /* 0x000fea0000010000 */
[----:B------:R1:W-:Y:S01]  /*ac70*/  STL [R1+0x50], R0 ;  /* 0x0000500001007387 */ /* 0x0003e20000100800 */
[----:B------:R-:W-:-:S05]  /*ac80*/  @P0 BRA `(.L_x_717) ;  /* 0xffffb7e000000947 */ /* 0x000fca000383ffff */
.L_x_714:
[----:B------:R-:W-:-:S13]  /*ac90*/  ISETP.GE.AND P0, PT, R238, RZ, PT ;  /* 0x000000ffee00720c */ /* 0x000fda0003f06270 */
[----:B------:R-:W-:Y:S05]  /*aca0*/  @!P0 BRA `(.L_x_718) ;  /* 0x00003f8000008947 */ /* 0x000fea0003800000 */
[----:B-1----:R-:W1:Y:S01]  /*acb0*/  S2R R2, SR_TID.X ;  /* 0x0000000000027919 */ /* 0x002e620000002100 */
[----:B------:R-:W-:Y:S01]  /*acc0*/  IMAD.MOV.U32 R3, RZ, RZ, R105 ;  /* 0x000000ffff037224 */ /* 0x000fe200078e0069 */
[----:B------:R-:W-:Y:S01]  /*acd0*/  MOV R107, R102 ;  /* 0x00000066006b7202 */ /* 0x000fe20000000f00 */
[----:B------:R-:W-:Y:S01]  /*ace0*/  IMAD.MOV.U32 R100, RZ, RZ, R104 ;  /* 0x000000ffff647224 */ /* 0x000fe200078e0068 */
[----:B-1----:R-:W-:-:S04]  /*acf0*/  SHF.R.S32.HI R0, RZ, 0x1f, R2 ;  /* 0x0000001fff007819 */ /* 0x002fc80000011402 */
[----:B------:R-:W-:-:S04]  /*ad00*/  LEA.HI R0, R0, R2, RZ, 0x2 ;  /* 0x0000000200007211 */ /* 0x000fc800078f10ff */
[----:B------:R-:W-:-:S05]  /*ad10*/  LOP3.LUT R0, R0, 0xfffffffc, RZ, 0xc0, !PT ;  /* 0xfffffffc00007812 */ /* 0x000fca00078ec0ff */
[----:B------:R-:W-:Y:S02]  /*ad20*/  IMAD.IADD R0, R2, 0x1, -R0 ;  /* 0x0000000102007824 */ /* 0x000fe400078e0a00 */
[----:B------:R-:W-:Y:S02]  /*ad30*/  IMAD.MOV.U32 R2, RZ, RZ, R106 ;  /* 0x000000ffff027224 */ /* 0x000fe400078e006a */
[----:B------:R-:W-:-:S05]  /*ad40*/  IMAD.SHL.U32 R0, R0, 0x8, RZ ;  /* 0x0000000800007824 */ /* 0x000fca00078e00ff */
[----:B------:R-:W-:-:S04]  /*ad50*/  SHF.R.S32.HI R4, RZ, 0x1f, R0 ;  /* 0x0000001fff047819 */ /* 0x000fc80000011400 */
[C---:B------:R-:W-:Y:S01]  /*ad60*/  SHF.L.U64.HI R4, R0.reuse, 0x1, R4 ;  /* 0x0000000100047819 */ /* 0x040fe20000010204 */
[----:B------:R-:W-:-:S05]  /*ad70*/  IMAD.SHL.U32 R0, R0, 0x2, RZ ;  /* 0x0000000200007824 */ /* 0x000fca00078e00ff */
[----:B------:R1:W-:Y:S04]  /*ad80*/  STL [R1+0x10], R0 ;  /* 0x0000100001007387 */ /* 0x0003e80000100800 */
[----:B------:R2:W-:Y:S04]  /*ad90*/  STL [R1+0x14], R4 ;  /* 0x0000140401007387 */ /* 0x0005e80000100800 */
[----:B------:R-:W1:Y:S04]  /*ada0*/  LDL.LU R8, [R1+0x5c] ;  /* 0x00005c0001087983 */ /* 0x000e680000300800 */
[----:B------:R-:W1:Y:S04]  /*adb0*/  LDL.LU R7, [R1+0x54] ;  /* 0x0000540001077983 */ /* 0x000e680000300800 */
[----:B------:R-:W2:Y:S04]  /*adc0*/  LDL.LU R6, [R1+0x60] ;  /* 0x0000600001067983 */ /* 0x000ea80000300800 */
[----:B------:R-:W2:Y:S01]  /*add0*/  LDL.LU R5, [R1+0x58] ;  /* 0x0000580001057983 */ /* 0x000ea20000300800 */
[----:B-1----:R-:W-:-:S02]  /*ade0*/  SHF.L.U64.HI R0, R7, 0x1, R8 ;  /* 0x0000000107007819 */ /* 0x002fc40000010208 */
[----:B------:R-:W-:-:S03]  /*adf0*/  SHF.L.U32 R7, R7, 0x1, RZ ;  /* 0x0000000107077819 */ /* 0x000fc600000006ff */
[----:B------:R1:W-:Y:S01]  /*ae00*/  STL [R1+0xc], R0 ;  /* 0x00000c0001007387 */ /* 0x0003e20000100800 */
[----:B--2---:R-:W-:-:S03]  /*ae10*/  SHF.L.U64.HI R4, R5, 0x1, R6 ;  /* 0x0000000105047819 */ /* 0x004fc60000010206 */
[----:B------:R2:W-:Y:S01]  /*ae20*/  STL [R1+0x8], R7 ;  /* 0x0000080701007387 */ /* 0x0005e20000100800 */
[----:B-1----:R-:W-:-:S05]  /*ae30*/  IMAD.SHL.U32 R0, R5, 0x2, RZ ;  /* 0x0000000205007824 */ /* 0x002fca00078e00ff */
[----:B------:R2:W-:Y:S04]  /*ae40*/  STL [R1], R0 ;  /* 0x0000000001007387 */ /* 0x0005e80000100800 */
[----:B------:R2:W-:Y:S01]  /*ae50*/  STL [R1+0x4], R4 ;  /* 0x0000040401007387 */ /* 0x0005e20000100800 */
[----:B------:R-:W-:Y:S05]  /*ae60*/  BRA `(.L_x_719) ;  /* 0x0000038000007947 */ /* 0x000fea0003800000 */
.L_x_721:
[----:B------:R-:W2:Y:S01]  /*ae70*/  LDL R13, [R1+0x38] ;  /* 0x00003800010d7983 */ /* 0x000ea20000100800 */
[----:B------:R-:W-:Y:S01]  /*ae80*/  LEA R4, R238, UR11, 0x6 ;  /* 0x0000000bee047c11 */ /* 0x000fe2000f8e30ff */
[----:B------:R-:W-:Y:S02]  /*ae90*/  IMAD.MOV.U32 R237, RZ, RZ, RZ ;  /* 0x000000ffffed7224 */ /* 0x000fe400078e00ff */
[----:B------:R-:W3:Y:S04]  /*aea0*/  LDL R12, [R1+0x10] ;  /* 0x00001000010c7983 */ /* 0x000ee80000100800 */
[----:B------:R-:W4:Y:S04]  /*aeb0*/  LDL R104, [R1+0x14] ;  /* 0x0000140001687983 */ /* 0x000f280000100800 */
[----:B------:R-:W5:Y:S04]  /*aec0*/  LDL R21, [R1+0x18] ;  /* 0x0000180001157983 */ /* 0x000f680000100800 */
[----:B------:R-:W4:Y:S04]  /*aed0*/  LDL R103, [R1+0x8] ;  /* 0x0000080001677983 */ /* 0x000f280000100800 */
[----:B------:R-:W4:Y:S01]  /*aee0*/  LDL R105, [R1] ;  /* 0x0000000001697983 */ /* 0x000f220000100800 */
[----:B--2---:R-:W-:Y:S01]  /*aef0*/  IADD3 R4, R4, -0x40, R13 ;  /* 0xffffffc004047810 */ /* 0x004fe20007ffe00d */
[----:B---3--:R-:W-:Y:S04]  /*af00*/  IMAD.MOV.U32 R22, RZ, RZ, R12 ;  /* 0x000000ffff167224 */ /* 0x008fe800078e000c */
        /* <DEDUP_REMOVED lines=22> */
[----:B------:R-:W-:Y:S01]  /*b070*/  LEA.HI.X R4, R0, c[0x0][0x1cc], R4, 0x1, P0 ;  /* 0x0000730000047a11 */ /* 0x000fe200000f0c04 */
[----:B------:R-:W1:Y:S04]  /*b080*/  SHFL.IDX PT, R5, R7, RZ, 0x1c1f ;  /* 0x001c1fff07057589 */ /* 0x000e6800000e0000 */
[----:B------:R-:W2:Y:S04]  /*b090*/  SHFL.IDX PT, R6, R4, RZ, 0x1c1f ;  /* 0x001c1fff04067589 */ /* 0x000ea800000e0000 */
[----:B------:R-:W3:Y:S04]  /*b0a0*/  SHFL.IDX PT, R0, R7, 0x1, 0x1c1f ;  /* 0x003c1f0007007f89 */ /* 0x000ee800000e0000 */
[----:B------:R-:W5:Y:S01]  /*b0b0*/  SHFL.IDX PT, R4, R4, 0x1, 0x1c1f ;  /* 0x003c1f0004047f89 */ /* 0x000f6200000e0000 */
[CC--:B-1----:R-:W-:Y:S02]  /*b0c0*/  IADD3 R8, P1, R5.reuse, R22.reuse, RZ ;  /* 0x0000001605087210 */ /* 0x0c2fe40007f3e0ff */
[C---:B----4-:R-:W-:Y:S03]  /*b0d0*/  IADD3 R14, P0, R5.reuse, R103, RZ ;  /* 0x00000067050e7210 */ /* 0x050fe60007f1e0ff */
[C---:B--2---:R-:W-:Y:S01]  /*b0e0*/  IMAD.X R9, R6.reuse, 0x1, R104, P1 ;  /* 0x0000000106097824 */ /* 0x044fe200008e0668 */
[-C--:B------:R-:W-:Y:S01]  /*b0f0*/  IADD3 R12, P1, R5, R105.reuse, RZ ;  /* 0x00000069050c7210 */ /* 0x080fe20007f3e0ff */
[--C-:B------:R-:W-:Y:S01]  /*b100*/  IMAD.X R15, R6, 0x1, R101.reuse, P0 ;  /* 0x00000001060f7824 */ /* 0x100fe200000e0665 */
[----:B---3--:R-:W-:Y:S02]  /*b110*/  IADD3 R10, P0, R0, R22, RZ ;  /* 0x00000016000a7210 */ /* 0x008fe40007f1e0ff */
[----:B-----5:R1:W-:Y:S01]  /*b120*/  LDGSTS.E.BYPASS.LTC128B.128 [R21+0x3100], [R8.64], !P6 ;  /* 0x0310000008157fae */ /* 0x0203e2000f101d4e */
[----:B------:R-:W-:Y:S02]  /*b130*/  IMAD.X R13, R6, 0x1, R106, P1 ;  /* 0x00000001060d7824 */ /* 0x000fe400008e066a */
[----:B------:R-:W-:Y:S01]  /*b140*/  IMAD.X R11, R4, 0x1, R104, P0 ;  /* 0x00000001040b7824 */ /* 0x000fe200000e0668 */
[----:B------:R2:W-:Y:S01]  /*b150*/  LDGSTS.E.BYPASS.LTC128B.128 [R21+0x4100], [R14.64], !P5 ;  /* 0x041000000e157fae */ /* 0x0005e2000e901d4e */
[----:B------:R-:W-:Y:S03]  /*b160*/  IADD3 R6, P0, R0, R105, RZ ;  /* 0x0000006900067210 */ /* 0x000fe60007f1e0ff */
[----:B------:R2:W-:Y:S02]  /*b170*/  LDGSTS.E.BYPASS.LTC128B.128 [R21+0x5100], [R12.64], !P4 ;  /* 0x051000000c157fae */ /* 0x0005e4000e101d4e */
[----:B------:R-:W-:Y:S02]  /*b180*/  IMAD.X R7, R4, 0x1, R106, P0 ;  /* 0x0000000104077824 */ /* 0x000fe400000e066a */
[----:B------:R2:W-:Y:S01]  /*b190*/  LDGSTS.E.BYPASS.LTC128B.128 [R21+0x3900], [R10.64], !P6 ;  /* 0x039000000a157fae */ /* 0x0005e2000f101d4e */
[----:B-1----:R-:W-:Y:S05]  /*b1a0*/  IADD3 R8, P1, R0, R103, RZ ;  /* 0x0000006700087210 */ /* 0x002fea0007f3e0ff */
[----:B------:R-:W-:Y:S05]  /*b1b0*/  IMAD.X R9, R4, 0x1, R101, P1 ;  /* 0x0000000104097824 */ /* 0x000fea00008e0665 */
[----:B------:R2:W-:Y:S04]  /*b1c0*/  LDGSTS.E.BYPASS.LTC128B.128 [R21+0x4900], [R8.64], !P5 ;  /* 0x0490000008157fae */ /* 0x0005e8000e901d4e */
[----:B------:R2:W-:Y:S01]  /*b1d0*/  LDGSTS.E.BYPASS.LTC128B.128 [R21+0x5900], [R6.64], !P4 ;  /* 0x0590000006157fae */ /* 0x0005e2000e101d4e */
[----:B------:R-:W-:-:S05]  /*b1e0*/  BRA `(.L_x_720) ;  /* 0x0000139000007947 */ /* 0x000fca0003800000 */
.L_x_719:
[----:B------:R-:W3:Y:S01]  /*b1f0*/  LDL R199, [R1+0x10] ;  /* 0x0000100001c77983 */ /* 0x000ee20000100800 */
[----:B------:R-:W-:Y:S04]  /*b200*/  DEPBAR.LE SB0, 0x0 ;  /* 0x000080000000791a */ /* 0x000fe80000000000 */
[----:B------:R-:W4:Y:S01]  /*b210*/  LDL R197, [R1+0x14] ;  /* 0x0000140001c57983 */ /* 0x000f220000100800 */
[----:B--2---:R-:W-:Y:S01]  /*b220*/  SHF.R.S32.HI R0, RZ, 0x1f, R245 ;  /* 0x0000001fff007819 */ /* 0x004fe200000114f5 */
[----:B------:R-:W-:Y:S01]  /*b230*/  IMAD.WIDE.U32 R102, R245, c[0x0][0x208], RZ ;  /* 0x00008200f5667a25 */ /* 0x000fe200078e00ff */
[----:B------:R-:W-:Y:S01]  /*b240*/  SHF.R.S32.HI R101, RZ, 0x1f, R237 ;  /* 0x0000001fff657819 */ /* 0x000fe200000114ed */
[----:B------:R-:W2:Y:S02]  /*b250*/  LDL R198, [R1+0x8] ;  /* 0x0000080001c67983 */ /* 0x000ea40000100800 */
[----:B------:R-:W-:Y:S02]  /*b260*/  IMAD R0, R0, c[0x0][0x208], RZ ;  /* 0x0000820000007a24 */ /* 0x000fe400078e02ff */
[----:B------:R-:W5:Y:S01]  /*b270*/  LDL R194, [R1+0x1c] ;  /* 0x00001c0001c27983 */ /* 0x000f620000100800 */
[----:B------:R-:W-:Y:S02]  /*b280*/  IMAD R101, R101, c[0x0][0x218], RZ ;  /* 0x0000860065657a24 */ /* 0x000fe400078e02ff */
[----:B------:R-:W-:Y:S01]  /*b290*/  IMAD R0, R245, c[0x0][0x20c], R0 ;  /* 0x00008300f5007a24 */ /* 0x000fe200078e0200 */
[----:B------:R-:W5:Y:S01]  /*b2a0*/  LDL R195, [R1+0xc] ;  /* 0x00000c0001c37983 */ /* 0x000f620000100800 */
[----:B------:R-:W-:Y:S03]  /*b2b0*/  IMAD R101, R237, c[0x0][0x21c], R101 ;  /* 0x00008700ed657a24 */ /* 0x000fe600078e0265 */
[----:B------:R-:W5:Y:S01]  /*b2c0*/  LDL R196, [R1] ;  /* 0x0000000001c47983 */ /* 0x000f620000100800 */
[----:B------:R-:W-:Y:S03]  /*b2d0*/  IADD3 R103, R103, R0, RZ ;  /* 0x0000000067677210 */ /* 0x000fe60007ffe0ff */
[----:B------:R-:W5:Y:S02]  /*b2e0*/  LDL R106, [R1+0x4] ;  /* 0x00000400016a7983 */ /* 0x000f640000100800 */
[----:B------:R-:W-:Y:S02]  /*b2f0*/  IMAD.WIDE.U32 R102, R237, c[0x0][0x218], R102 ;  /* 0x00008600ed667a25 */ /* 0x000fe400078e0066 */
[----:B------:R-:W-:Y:S03]  /*b300*/  BAR.SYNC.DEFER_BLOCKING 0x0 ;  /* 0x0000000000007b1d */ /* 0x000fe60000010000 */
[----:B------:R-:W-:Y:S04]  /*b310*/  IADD3 R0, P0, R102, UR22, RZ ;  /* 0x0000001666007c10 */ /* 0x000fe8000ff1e0ff */
[----:B------:R-:W-:Y:S02]  /*b320*/  IADD3.X R102, R103, UR17, R101, P0, !PT ;  /* 0x0000001167667c10 */ /* 0x000fe400087fe465 */
[C---:B------:R-:W-:Y:S04]  /*b330*/  LEA R101, P0, R0.reuse, c[0x0][0x1f8], 0x1 ;  /* 0x00007e0000657a11 */ /* 0x040fe800078008ff */
[----:B------:R-:W-:Y:S01]  /*b340*/  LEA.HI.X R0, R0, c[0x0][0x1fc], R102, 0x1, P0 ;  /* 0x00007f0000007a11 */ /* 0x000fe200000f0c66 */
[----:B------:R-:W-:Y:S08]  /*b350*/  LDSM.16.M88.4 R64, [R223+0x6100] ;  /* 0x00610000df40783b */ /* 0x000ff00000000200 */
[----:B------:R-:W1:Y:S08]  /*b360*/  LDSM.16.M88.4 R16, [R220+0x3100] ;  /* 0x00310000dc10783b */ /* 0x000e700000000200 */
[----:B------:R-:W1:Y:S08]  /*b370*/  LDSM.16.M88.4 R60, [R223+0x7100] ;  /* 0x00710000df3c783b */ /* 0x000e700000000200 */
[----:B------:R-:W1:Y:S08]  /*b380*/  LDSM.16.M88.4 R32, [R220+0x3500] ;  /* 0x00350000dc20783b */ /* 0x000e700000000200 */
[----:B------:R-:W1:Y:S08]  /*b390*/  LDSM.16.M88.4 R48, [R220+0x3900] ;  /* 0x00390000dc30783b */ /* 0x000e700000000200 */
[----:B------:R-:W1:Y:S02]  /*b3a0*/  LDSM.16.M88.4 R108, [R220+0x3d00] ;  /* 0x003d0000dc6c783b */ /* 0x000e640000000200 */
[-C--:B-1----:R-:W-:Y:S06]  /*b3b0*/  HMMA.16816.F32 R4, R64, R16.reuse, RZ ;  /* 0x000000104004723c */ /* 0x082fec00000018ff */
[----:B------:R-:W-:Y:S02]  /*b3c0*/  LDSM.16.M88.4 R176, [R224+0x6100] ;  /* 0x00610000e0b0783b */ /* 0x000fe40000000200 */
[C---:B------:R-:W-:Y:S06]  /*b3d0*/  HMMA.16816.F32 R8, R60.reuse, R16, RZ ;  /* 0x000000103c08723c */ /* 0x040fec00000018ff */
[----:B------:R-:W1:Y:S02]  /*b3e0*/  LDSM.16.M88.4 R180, [R225] ;  /* 0x00000000e1b4783b */ /* 0x000e640000000200 */
[-C--:B------:R-:W-:Y:S06]  /*b3f0*/  HMMA.16816.F32 R12, R60, R18.reuse, RZ ;  /* 0x000000123c0c723c */ /* 0x080fec00000018ff */
[----:B------:R-:W1:Y:S02]  /*b400*/  LDSM.16.M88.4 R184, [R224+0x7100] ;  /* 0x00710000e0b8783b */ /* 0x000e640000000200 */
[C---:B------:R-:W-:Y:S06]  /*b410*/  HMMA.16816.F32 R16, R64.reuse, R18, RZ ;  /* 0x000000124010723c */ /* 0x040fec00000018ff */
[----:B------:R-:W1:Y:S02]  /*b420*/  LDSM.16.M88.4 R188, [R236] ;  /* 0x00000000ecbc783b */ /* 0x000e640000000200 */
[-C--:B------:R-:W-:Y:S06]  /*b430*/  HMMA.16816.F32 R20, R64, R32.reuse, RZ ;  /* 0x000000204014723c */ /* 0x080fec00000018ff */
[----:B------:R-:W-:Y:S02]  /*b440*/  SHFL.IDX PT, R103, R101, RZ, 0x1c1f ;  /* 0x001c1fff65677589 */ /* 0x000fe400000e0000 */
[C---:B------:R-:W-:Y:S06]  /*b450*/  HMMA.16816.F32 R24, R60.reuse, R32, RZ ;  /* 0x000000203c18723c */ /* 0x040fec00000018ff */
[----:B------:R-:W-:Y:S02]  /*b460*/  SHFL.IDX PT, R102, R0, RZ, 0x1c1f ;  /* 0x001c1fff00667589 */ /* 0x000fe400000e0000 */
[-C--:B------:R-:W-:Y:S06]  /*b470*/  HMMA.16816.F32 R28, R60, R34.reuse, RZ ;  /* 0x000000223c1c723c */ /* 0x080fec00000018ff */
[----:B------:R-:W-:Y:S02]  /*b480*/  SHFL.IDX PT, R101, R101, 0x1, 0x1c1f ;  /* 0x003c1f0065657f89 */ /* 0x000fe400000e0000 */
[C---:B------:R-:W-:Y:S06]  /*b490*/  HMMA.16816.F32 R32, R64.reuse, R34, RZ ;  /* 0x000000224020723c */ /* 0x040fec00000018ff */
[----:B------:R-:W-:Y:S02]  /*b4a0*/  SHFL.IDX PT, R0, R0, 0x1, 0x1c1f ;  /* 0x003c1f0000007f89 */ /* 0x000fe400000e0000 */
        /* <DEDUP_REMOVED lines=8> */
[----:B------:R-:W3:Y:S07]  /*b530*/  LDSM.16.M88.4 R108, [R235] ;  /* 0x00000000eb6c783b */ /* 0x000eee0000000200 */
        /* <DEDUP_REMOVED lines=8> */
[C---:B------:R-:W-:Y:S08]  /*b5c0*/  HMMA.16816.F32 R32, R176.reuse, R190, R32 ;  /* 0x000000beb020723c */ /* 0x040ff00000001820 */
[-C--:B---3--:R-:W-:Y:S04]  /*b5d0*/  HMMA.16816.F32 R36, R176, R108.reuse, R36 ;  /* 0x0000006cb024723c */ /* 0x088fe80000001824 */
[C---:B------:R-:W-:Y:S04]  /*b5e0*/  IADD3 R104, P1, R103.reuse, R199, RZ ;  /* 0x000000c767687210 */ /* 0x040fe80007f3e0ff */
[C---:B------:R-:W-:Y:S04]  /*b5f0*/  HMMA.16816.F32 R40, R184.reuse, R108, R40 ;  /* 0x0000006cb828723c */ /* 0x040fe80000001828 */
[C---:B----4-:R-:W-:Y:S02]  /*b600*/  IADD3.X R105, R102.reuse, R197, RZ, P1, !PT ;  /* 0x000000c566697210 */ /* 0x050fe40000ffe4ff */
[C---:B--2---:R-:W-:Y:S02]  /*b610*/  IADD3 R192, P0, R103.reuse, R198, RZ ;  /* 0x000000c667c07210 */ /* 0x044fe40007f1e0ff */
[-C--:B------:R-:W-:Y:S01]  /*b620*/  HMMA.16816.F32 R44, R184, R110.reuse, R44 ;  /* 0x0000006eb82c723c */ /* 0x080fe2000000182c */
[----:B------:R-:W-:Y:S01]  /*b630*/  @!PT LDS RZ, [RZ] ;  /* 0x00000000fffff984 */ /* 0x000fe20000000800 */
[----:B------:R-:W-:Y:S01]  /*b640*/  @!PT LDS RZ, [RZ] ;  /* 0x00000000fffff984 */ /* 0x000fe20000000800 */
[----:B------:R-:W-:Y:S01]  /*b650*/  @!PT LDS RZ, [RZ] ;  /* 0x00000000fffff984 */ /* 0x000fe20000000800 */
[----:B-----5:R2:W-:Y:S03]  /*b660*/  LDGSTS.E.BYPASS.LTC128B.128 [R194], [R104.64], !P6 ;  /* 0x0000000068c27fae */ /* 0x0205e6000f101d4e */
[C---:B------:R-:W-:Y:S04]  /*b670*/  IADD3.X R193, R102.reuse, R195, RZ, P0, !PT ;  /* 0x000000c366c17210 */ /* 0x040fe800007fe4ff */
[C---:B------:R-:W-:Y:S01]  /*b680*/  HMMA.16816.F32 R48, R176.reuse, R110, R48 ;  /* 0x0000006eb030723c */ /* 0x040fe20000001830 */
[----:B------:R3:W-:Y:S03]  /*b690*/  LDGSTS.E.BYPASS.LTC128B.128 [R194+0x1000], [R192.64], !P5 ;  /* 0x01000000c0c27fae */ /* 0x0007e6000e901d4e */
[----:B------:R-:W-:Y:S04]  /*b6a0*/  IADD3 R188, P1, R103, R196, RZ ;  /* 0x000000c467bc7210 */ /* 0x000fe80007f3e0ff */
[-C--:B-1----:R-:W-:Y:S04]  /*b6b0*/  HMMA.16816.F32 R52, R176, R180.reuse, R52 ;  /* 0x000000b4b034723c */ /* 0x082fe80000001834 */
[----:B------:R-:W-:Y:S04]  /*b6c0*/  IADD3.X R189, R102, R106, RZ, P1, !PT ;  /* 0x0000006a66bd7210 */ /* 0x000fe80000ffe4ff */
[C---:B------:R-:W-:Y:S01]  /*b6d0*/  HMMA.16816.F32 R56, R184.reuse, R180, R56 ;  /* 0x000000b4b838723c */ /* 0x040fe20000001838 */
[----:B------:R1:W-:Y:S03]  /*b6e0*/  LDGSTS.E.BYPASS.LTC128B.128 [R194+0x2000], [R188.64], !P4 ;  /* 0x02000000bcc27fae */ /* 0x0003e6000e101d4e */
[C---:B--2---:R-:W-:Y:S04]  /*b6f0*/  IADD3 R104, P1, R101.reuse, R198, RZ ;  /* 0x000000c665687210 */ /* 0x044fe80007f3e0ff */
[-C--:B------:R-:W-:Y:S04]  /*b700*/  HMMA.16816.F32 R60, R184, R182.reuse, R60 ;  /* 0x000000b6b83c723c */ /* 0x080fe8000000183c */
[C---:B---3--:R-:W-:Y:S04]  /*b710*/  IADD3 R192, P0, R101.reuse, R199, RZ ;  /* 0x000000c765c07210 */ /* 0x048fe80007f1e0ff */
[----:B------:R-:W-:Y:S04]  /*b720*/  HMMA.16816.F32 R64, R176, R182, R64 ;  /* 0x000000b6b040723c */ /* 0x000fe80000001840 */
[C---:B------:R-:W-:Y:S02]  /*b730*/  IADD3.X R193, R0.reuse, R197, RZ, P0, !PT ;  /* 0x000000c500c17210 */ /* 0x040fe400007fe4ff */
[----:B------:R-:W-:Y:S02]  /*b740*/  IADD3 R102, P0, R101, R196, RZ ;  /* 0x000000c465667210 */ /* 0x000fe40007f1e0ff */
[----:B------:R-:W-:Y:S01]  /*b750*/  MOV R101, R195 ;  /* 0x000000c300657202 */ /* 0x000fe20000000f00 */
[----:B------:R2:W-:Y:S03]  /*b760*/  LDGSTS.E.BYPASS.LTC128B.128 [R194+0x800], [R192.64], !P6 ;  /* 0x00800000c0c27fae */ /* 0x0005e6000f101d4e */
[C---:B------:R-:W-:Y:S02]  /*b770*/  IADD3.X R105, R0.reuse, R101, RZ, P1, !PT ;  /* 0x0000006500697210 */ /* 0x040fe40000ffe4ff */
[----:B------:R-:W-:Y:S02]  /*b780*/  IADD3.X R103, R0, R106, RZ, P0, !PT ;  /* 0x0000006a00677210 */ /* 0x000fe400007fe4ff */
[----:B------:R-:W-:Y:S01]  /*b790*/  ISETP.GE.AND P0, PT, R238, 0x1, PT ;  /* 0x00000001ee00780c */ /* 0x000fe20003f06270 */
[----:B------:R2:W-:Y:S08]  /*b7a0*/  LDGSTS.E.BYPASS.LTC128B.128 [R194+0x1800], [R104.64], !P5 ;  /* 0x0180000068c27fae */ /* 0x0005f0000e901d4e */
[----:B------:R2:W-:Y:S08]  /*b7b0*/  LDGSTS.E.BYPASS.LTC128B.128 [R194+0x2800], [R102.64], !P4 ;  /* 0x0280000066c27fae */ /* 0x0005f0000e101d4e */
[----:B-1----:R-:W-:Y:S08]  /*b7c0*/  LDSM.16.M88.4 R188, [R223+0x8100] ;  /* 0x00810000dfbc783b */ /* 0x002ff00000000200 */
[----:B------:R-:W-:Y:S08]  /*b7d0*/  LDSM.16.M88.4 R196, [R223+0x9100] ;  /* 0x00910000dfc4783b */ /* 0x000ff00000000200 */
[----:B------:R-:W0:Y:S08]  /*b7e0*/  LDGDEPBAR ;  /* 0x00000000000079af */ /* 0x000e300000000000 */
[----:B--2---:R-:W1:Y:S08]  /*b7f0*/  LDSM.16.M88.4 R192, [R220+0x4100] ;  /* 0x00410000dcc0783b */ /* 0x004e700000000200 */
[----:B------:R-:W2:Y:S08]  /*b800*/  LDSM.16.M88.4 R108, [R220+0x4500] ;  /* 0x00450000dc6c783b */ /* 0x000eb00000000200 */
[----:B------:R-:W3:Y:S08]  /*b810*/  LDSM.16.M88.4 R200, [R220+0x4900] ;  /* 0x00490000dcc8783b */ /* 0x000ef00000000200 */
[----:B------:R-:W4:Y:S08]  /*b820*/  LDSM.16.M88.4 R204, [R220+0x4d00] ;  /* 0x004d0000dccc783b */ /* 0x000f300000000200 */
[----:B------:R-:W-:Y:S08]  /*b830*/  LDSM.16.M88.4 R208, [R224+0x8100] ;  /* 0x00810000e0d0783b */ /* 0x000ff00000000200 */
[----:B------:R-:W5:Y:S01]  /*b840*/  LDSM.16.M88.4 R212, [R233] ;  /* 0x00000000e9d4783b */ /* 0x000f620000000200 */
[-C--:B-1----:R-:W-:Y:S07]  /*b850*/  HMMA.16816.F32 R4, R188, R192.reuse, R4 ;  /* 0x000000c0bc04723c */ /* 0x082fee0000001804 */
[----:B------:R-:W1:Y:S01]  /*b860*/  LDSM.16.M88.4 R184, [R224+0x9100] ;  /* 0x00910000e0b8783b */ /* 0x000e620000000200 */
[C---:B------:R-:W-:Y:S07]  /*b870*/  HMMA.16816.F32 R8, R196.reuse, R192, R8 ;  /* 0x000000c0c408723c */ /* 0x040fee0000001808 */
[----:B------:R-:W1:Y:S01]  /*b880*/  LDSM.16.M88.4 R176, [R232] ;  /* 0x00000000e8b0783b */ /* 0x000e620000000200 */
[-C--:B------:R-:W-:Y:S07]  /*b890*/  HMMA.16816.F32 R12, R196, R194.reuse, R12 ;  /* 0x000000c2c40c723c */ /* 0x080fee000000180c */
[----:B------:R-:W-:Y:S01]  /*b8a0*/  LDSM.16.M88.4 R180, [R230] ;  /* 0x00000000e6b4783b */ /* 0x000fe20000000200 */
[C---:B------:R-:W-:Y:S07]  /*b8b0*/  HMMA.16816.F32 R16, R188.reuse, R194, R16 ;  /* 0x000000c2bc10723c */ /* 0x040fee0000001810 */
[----:B------:R-:W-:Y:S01]  /*b8c0*/  LDSM.16.M88.4 R192, [R220+0x5100] ;  /* 0x00510000dcc0783b */ /* 0x000fe20000000200 */
[-C--:B--2---:R-:W-:Y:S07]  /*b8d0*/  HMMA.16816.F32 R20, R188, R108.reuse, R20 ;  /* 0x0000006cbc14723c */ /* 0x084fee0000001814 */
[----:B------:R-:W-:Y:S01]  /*b8e0*/  LDSM.16.M88.4 R216, [R229] ;  /* 0x00000000e5d8783b */ /* 0x000fe20000000200 */
[C---:B------:R-:W-:Y:S08]  /*b8f0*/  HMMA.16816.F32 R24, R196.reuse, R108, R24 ;  /* 0x0000006cc418723c */ /* 0x040ff00000001818 */
[-C--:B------:R-:W-:Y:S08]  /*b900*/  HMMA.16816.F32 R28, R196, R110.reuse, R28 ;  /* 0x0000006ec41c723c */ /* 0x080ff0000000181c */
[C---:B------:R-:W-:Y:S01]  /*b910*/  HMMA.16816.F32 R32, R188.reuse, R110, R32 ;  /* 0x0000006ebc20723c */ /* 0x040fe20000001820 */
[----:B------:R-:W2:Y:S07]  /*b920*/  LDSM.16.M88.4 R108, [R231] ;  /* 0x00000000e76c783b */ /* 0x000eae0000000200 */
[-C--:B---3--:R-:W-:Y:S08]  /*b930*/  HMMA.16816.F32 R36, R188, R200.reuse, R36 ;  /* 0x000000c8bc24723c */ /* 0x088ff00000001824 */
        /* <DEDUP_REMOVED lines=9> */
[----:B------:R-:W3:Y:S07]  /*b9d0*/  LDSM.16.M88.4 R188, [R223+0xa100] ;  /* 0x00a10000dfbc783b */ /* 0x000eee0000000200 */
[-C--:B-----5:R-:W-:Y:S01]  /*b9e0*/  HMMA.16816.F32 R4, R208, R212.reuse, R4 ;  /* 0x000000d4d004723c */ /* 0x0a0fe20000001804 */
[----:B------:R-:W4:Y:S07]  /*b9f0*/  LDSM.16.M88.4 R204, [R220+0x5900] ;  /* 0x00590000dccc783b */ /* 0x000f2e0000000200 */
[C---:B-1----:R-:W-:Y:S08]  /*ba00*/  HMMA.16816.F32 R8, R184.reuse, R212, R8 ;  /* 0x000000d4b808723c */ /* 0x042ff00000001808 */
        /* <DEDUP_REMOVED lines=11> */
[C---:B------:R-:W-:Y:S01]  /*bac0*/  HMMA.16816.F32 R48, R208.reuse, R110, R48 ;  /* 0x0000006ed030723c */ /* 0x040fe20000001830 */
[----:B------:R-:W2:Y:S07]  /*bad0*/  LDSM.16.M88.4 R108, [R224+0xb100] ;  /* 0x00b10000e06c783b */ /* 0x000eae0000000200 */
[-C--:B------:R-:W-:Y:S08]  /*bae0*/  HMMA.16816.F32 R52, R208, R180.reuse, R52 ;  /* 0x000000b4d034723c */ /* 0x080ff00000001834 */
[C---:B------:R-:W-:Y:S08]  /*baf0*/  HMMA.16816.F32 R56, R184.reuse, R180, R56 ;  /* 0x000000b4b838723c */ /* 0x040ff00000001838 */
[-C--:B------:R-:W-:Y:S08]  /*bb00*/  HMMA.16816.F32 R60, R184, R182.reuse, R60 ;  /* 0x000000b6b83c723c */ /* 0x080ff0000000183c */
[----:B------:R-:W-:Y:S08]  /*bb10*/  HMMA.16816.F32 R64, R208, R182, R64 ;  /* 0x000000b6d040723c */ /* 0x000ff00000001840 */
[-C--:B---3--:R-:W-:Y:S08]  /*bb20*/  HMMA.16816.F32 R4, R188, R192.reuse, R4 ;  /* 0x000000c0bc04723c */ /* 0x088ff00000001804 */
[C---:B------:R-:W-:Y:S08]  /*bb30*/  HMMA.16816.F32 R8, R196.reuse, R192, R8 ;  /* 0x000000c0c408723c */ /* 0x040ff00000001808 */
[-C--:B------:R-:W-:Y:S08]  /*bb40*/  HMMA.16816.F32 R12, R196, R194.reuse, R12 ;  /* 0x000000c2c40c723c */ /* 0x080ff0000000180c */
[C---:B------:R-:W-:Y:S08]  /*bb50*/  HMMA.16816.F32 R16, R188.reuse, R194, R16 ;  /* 0x000000c2bc10723c */ /* 0x040ff00000001810 */
[-C--:B------:R-:W-:Y:S08]  /*bb60*/  HMMA.16816.F32 R20, R188, R200.reuse, R20 ;  /* 0x000000c8bc14723c */ /* 0x080ff00000001814 */
[C---:B------:R-:W-:Y:S08]  /*bb70*/  HMMA.16816.F32 R24, R196.reuse, R200, R24 ;  /* 0x000000c8c418723c */ /* 0x040ff00000001818 */
[-C--:B------:R-:W-:Y:S08]  /*bb80*/  HMMA.16816.F32 R28, R196, R202.reuse, R28 ;  /* 0x000000cac41c723c */ /* 0x080ff0000000181c */
[C---:B------:R-:W-:Y:S08]  /*bb90*/  HMMA.16816.F32 R32, R188.reuse, R202, R32 ;  /* 0x000000cabc20723c */ /* 0x040ff00000001820 */
[-C--:B----4-:R-:W-:Y:S08]  /*bba0*/  HMMA.16816.F32 R36, R188, R204.reuse, R36 ;  /* 0x000000ccbc24723c */ /* 0x090ff00000001824 */
[C---:B------:R-:W-:Y:S08]  /*bbb0*/  HMMA.16816.F32 R40, R196.reuse, R204, R40 ;  /* 0x000000ccc428723c */ /* 0x040ff00000001828 */
[-C--:B------:R-:W-:Y:S08]  /*bbc0*/  HMMA.16816.F32 R44, R196, R206.reuse, R44 ;  /* 0x000000cec42c723c */ /* 0x080ff0000000182c */
[C---:B------:R-:W-:Y:S08]  /*bbd0*/  HMMA.16816.F32 R48, R188.reuse, R206, R48 ;  /* 0x000000cebc30723c */ /* 0x040ff00000001830 */
[-C--:B-1----:R-:W-:Y:S08]  /*bbe0*/  HMMA.16816.F32 R52, R188, R212.reuse, R52 ;  /* 0x000000d4bc34723c */ /* 0x082ff00000001834 */
        /* <DEDUP_REMOVED lines=153> */
.L_x_720:
        /* <DEDUP_REMOVED lines=37> */
[----:B--2---:R-:W1:Y:S01]  /*c7d0*/  SHFL.BFLY PT, R8, R0, 0x2, 0x1f ;  /* 0x0c401f0000087f89 */ /* 0x004e6200000e0000 */
        /* <DEDUP_REMOVED lines=27> */
[----:B------:R-:W-:Y:S02]  /*c990*/  ISETP.GT.AND P0, PT, R238, RZ, PT ;  /* 0x000000ffee00720c */ /* 0x000fe40003f04270 */
[----:B------:R-:W-:Y:S03]  /*c9a0*/  FMNMX.FTZ R6, R218, R6, !PT ;  /* 0x00000006da067209 */ /* 0x000fe60007810000 */
[----:B------:R-:W2:Y:S01]  /*c9b0*/  SHFL.BFLY PT, R105, R5, 0x1, 0x1f ;  /* 0x0c201f0005697f89 */ /* 0x000ea200000e0000 */
[----:B------:R-:W-:Y:S04]  /*c9c0*/  FMNMX.FTZ R6, R219, R6, !PT ;  /* 0x00000006db067209 */ /* 0x000fe80007810000 */
[----:B------:R-:W-:Y:S03]  /*c9d0*/  FMNMX.FTZ R6, R241, R6, !PT ;  /* 0x00000006f1067209 */ /* 0x000fe60007810000 */
[----:B------:R-:W3:Y:S01]  /*c9e0*/  SHFL.BFLY PT, R9, R4, 0x2, 0x1f ;  /* 0x0c401f0004097f89 */ /* 0x000ee200000e0000 */
[----:B------:R-:W-:Y:S04]  /*c9f0*/  FMNMX.FTZ R6, R242, R6, !PT ;  /* 0x00000006f2067209 */ /* 0x000fe80007810000 */
[----:B------:R-:W-:Y:S02]  /*ca00*/  FMNMX.FTZ R6, R252, R6, !PT ;  /* 0x00000006fc067209 */ /* 0x000fe40007810000 */
[----:B-1----:R-:W-:Y:S05]  /*ca10*/  FMNMX.FTZ R106, R0, R106, !PT ;  /* 0x0000006a006a7209 */ /* 0x002fea0007810000 */
[C---:B------:R-:W-:Y:S02]  /*ca20*/  FADD.FTZ R0, -R106.reuse, R2 ;  /* 0x000000026a007221 */ /* 0x040fe40000010100 */
[----:B------:R-:W-:Y:S01]  /*ca30*/  FMUL.FTZ R110, R106, c[0x0][0x2d0] ;  /* 0x0000b4006a6e7a20 */ /* 0x000fe20000410000 */
[----:B--2---:R-:W-:Y:S01]  /*ca40*/  FMNMX.FTZ R105, R5, R105, !PT ;  /* 0x0000006905697209 */ /* 0x004fe20007810000 */
[----:B------:R-:W-:Y:S01]  /*ca50*/  FMUL.FTZ R2, R0, c[0x0][0x2d0] ;  /* 0x0000b40000027a20 */ /* 0x000fe20000410000 */
[----:B------:R-:W-:Y:S03]  /*ca60*/  FMNMX.FTZ R0, R20, R6, !PT ;  /* 0x0000000614007209 */ /* 0x000fe60007810000 */
[----:B------:R1:W2:Y:S01]  /*ca70*/  MUFU.EX2 R103, R2 ;  /* 0x0000000200677308 */ /* 0x0002a20000000800 */
[----:B------:R-:W-:Y:S01]  /*ca80*/  FMNMX.FTZ R0, R108, R0, !PT ;  /* 0x000000006c007209 */ /* 0x000fe20007810000 */
[----:B------:R-:W-:Y:S01]  /*ca90*/  FMUL.FTZ R111, R105, c[0x0][0x2d0] ;  /* 0x0000b400696f7a20 */ /* 0x000fe20000410000 */
[----:B---3--:R-:W-:Y:S02]  /*caa0*/  FMNMX.FTZ R4, R4, R9, !PT ;  /* 0x0000000904047209 */ /* 0x008fe40007810000 */
[----:B------:R-:W-:Y:S03]  /*cab0*/  FMNMX.FTZ R0, R109, R0, !PT ;  /* 0x000000006d007209 */ /* 0x000fe60007810000 */
[----:B------:R-:W3:Y:S01]  /*cac0*/  SHFL.BFLY PT, R104, R4, 0x1, 0x1f ;  /* 0x0c201f0004687f89 */ /* 0x000ee200000e0000 */
[----:B-1----:R-:W-:Y:S07]  /*cad0*/  FADD.FTZ R2, -R105, R3 ;  /* 0x0000000369027221 */ /* 0x002fee0000010100 */
[----:B------:R-:W1:Y:S01]  /*cae0*/  SHFL.BFLY PT, R3, R0, 0x2, 0x1f ;  /* 0x0c401f0000037f89 */ /* 0x000e6200000e0000 */
[C---:B--2---:R-:W-:Y:S02]  /*caf0*/  FMUL.FTZ R5, R103.reuse, R113 ;  /* 0x0000007167057220 */ /* 0x044fe40000410000 */
[----:B------:R-:W-:Y:S02]  /*cb00*/  FMUL.FTZ R2, R2, c[0x0][0x2d0] ;  /* 0x0000b40002027a20 */ /* 0x000fe40000410000 */
[C---:B------:R-:W-:Y:S01]  /*cb10*/  FMUL.FTZ R49, R103.reuse, R157 ;  /* 0x0000009d67317220 */ /* 0x040fe20000410000 */
[----:B---3--:R-:W-:Y:S01]  /*cb20*/  FMNMX.FTZ R104, R4, R104, !PT ;  /* 0x0000006804687209 */ /* 0x008fe20007810000 */
[----:B------:R2:W3:Y:S01]  /*cb30*/  MUFU.EX2 R101, R2 ;  /* 0x0000000200657308 */ /* 0x0004e20000000800 */
[--C-:B------:R-:W-:Y:S02]  /*cb40*/  FFMA.FTZ R4, R180, c[0x0][0x2d0], -R110.reuse ;  /* 0x0000b400b4047a23 */ /* 0x100fe4000001086e */
[C---:B------:R-:W-:Y:S02]  /*cb50*/  FMUL.FTZ R48, R103.reuse, R156 ;  /* 0x0000009c67307220 */ /* 0x040fe40000410000 */
[----:B------:R-:W-:Y:S02]  /*cb60*/  FMUL.FTZ R176, R104, c[0x0][0x2d0] ;  /* 0x0000b40068b07a20 */ /* 0x000fe40000410000 */
[C---:B------:R-:W-:Y:S02]  /*cb70*/  FMUL.FTZ R64, R103.reuse, R172 ;  /* 0x000000ac67407220 */ /* 0x040fe40000410000 */
[C---:B------:R-:W-:Y:S01]  /*cb80*/  FMUL.FTZ R65, R103.reuse, R173 ;  /* 0x000000ad67417220 */ /* 0x040fe20000410000 */
[----:B------:R-:W-:Y:S01]  /*cb90*/  MUFU.EX2 R11, R4 ;  /* 0x00000004000b7308 */ /* 0x000fe20000000800 */
[C---:B------:R-:W-:Y:S02]  /*cba0*/  FMUL.FTZ R68, R103.reuse, R68 ;  /* 0x0000004467447220 */ /* 0x040fe40000410000 */
[C---:B------:R-:W-:Y:S02]  /*cbb0*/  FMUL.FTZ R69, R103.reuse, R69 ;  /* 0x0000004567457220 */ /* 0x040fe40000410000 */
[C---:B------:R-:W-:Y:S01]  /*cbc0*/  FMUL.FTZ R80, R103.reuse, R80 ;  /* 0x0000005067507220 */ /* 0x040fe20000410000 */
[----:B-1----:R-:W-:Y:S01]  /*cbd0*/  FMNMX.FTZ R0, R0, R3, !PT ;  /* 0x0000000300007209 */ /* 0x002fe20007810000 */
[----:B------:R-:W-:Y:S02]  /*cbe0*/  FFMA.FTZ R3, R16, c[0x0][0x2d0], -R110 ;  /* 0x0000b40010037a23 */ /* 0x000fe4000001086e */
[C---:B------:R-:W-:Y:S02]  /*cbf0*/  FMUL.FTZ R16, R103.reuse, R124 ;  /* 0x0000007c67107220 */ /* 0x040fe40000410000 */
[----:B------:R1:W-:Y:S01]  /*cc00*/  MUFU.EX2 R34, R3 ;  /* 0x0000000300227308 */ /* 0x0003e20000000800 */
[----:B------:R-:W-:Y:S02]  /*cc10*/  FMUL.FTZ R81, R103, R81 ;  /* 0x0000005167517220 */ /* 0x000fe40000410000 */
[----:B--2---:R-:W-:Y:S02]  /*cc20*/  FADD.FTZ R2, -R104, R100 ;  /* 0x0000006468027221 */ /* 0x004fe40000010100 */
[C---:B---3--:R-:W-:Y:S02]  /*cc30*/  FMUL.FTZ R7, R101.reuse, R115 ;  /* 0x0000007365077220 */ /* 0x048fe40000410000 */
[----:B------:R-:W-:Y:S02]  /*cc40*/  FMUL.FTZ R2, R2, c[0x0][0x2d0] ;  /* 0x0000b40002027a20 */ /* 0x000fe40000410000 */
[C---:B------:R-:W-:Y:S02]  /*cc50*/  FMUL.FTZ R35, R101.reuse, R143 ;  /* 0x0000008f65237220 */ /* 0x040fe40000410000 */
[----:B------:R2:W3:Y:S01]  /*cc60*/  MUFU.EX2 R100, R2 ;  /* 0x0000000200647308 */ /* 0x0004e20000000800 */
[C---:B------:R-:W-:Y:S02]  /*cc70*/  FMUL.FTZ R6, R101.reuse, R114 ;  /* 0x0000007265067220 */ /* 0x040fe40000410000 */
[C---:B------:R-:W-:Y:S02]  /*cc80*/  FMUL.FTZ R50, R101.reuse, R158 ;  /* 0x0000009e65327220 */ /* 0x040fe40000410000 */
[C---:B------:R-:W-:Y:S02]  /*cc90*/  FMUL.FTZ R51, R101.reuse, R159 ;  /* 0x0000009f65337220 */ /* 0x040fe40000410000 */
[C---:B------:R-:W-:Y:S02]  /*cca0*/  FMUL.FTZ R66, R101.reuse, R174 ;  /* 0x000000ae65427220 */ /* 0x040fe40000410000 */
[C---:B------:R-:W-:Y:S02]  /*ccb0*/  FMUL.FTZ R67, R101.reuse, R175 ;  /* 0x000000af65437220 */ /* 0x040fe40000410000 */
[----:B------:R-:W-:Y:S01]  /*ccc0*/  FMUL.FTZ R70, R101, R70 ;  /* 0x0000004665467220 */ /* 0x000fe20000410000 */
[----:B------:R-:W-:Y:S01]  /*ccd0*/  LDSM.16.MT88.4 R172, [R222+0x1d00] ;  /* 0x001d0000deac783b */ /* 0x000fe20000004200 */
[--C-:B-1----:R-:W-:Y:S02]  /*cce0*/  FFMA.FTZ R3, R181, c[0x0][0x2d0], -R111.reuse ;  /* 0x0000b400b5037a23 */ /* 0x102fe4000001086f */
[C---:B------:R-:W-:Y:S02]  /*ccf0*/  FMUL.FTZ R71, R101.reuse, R71 ;  /* 0x0000004765477220 */ /* 0x040fe40000410000 */
[----:B------:R1:W-:Y:S01]  /*cd00*/  MUFU.EX2 R10, R3 ;  /* 0x00000003000a7308 */ /* 0x0003e20000000800 */
[C---:B------:R-:W-:Y:S02]  /*cd10*/  FMUL.FTZ R82, R101.reuse, R82 ;  /* 0x0000005265527220 */ /* 0x040fe40000410000 */
[----:B------:R-:W-:Y:S02]  /*cd20*/  FMUL.FTZ R83, R101, R83 ;  /* 0x0000005365537220 */ /* 0x000fe40000410000 */
        /* <DEDUP_REMOVED lines=8> */
[C---:B------:R-:W-:Y:S02]  /*cdb0*/  FMUL.FTZ R13, R100.reuse, R121 ;  /* 0x00000079640d7220 */ /* 0x040fe40000410000 */
[C---:B------:R-:W-:Y:S02]  /*cdc0*/  FMUL.FTZ R45, R100.reuse, R153 ;  /* 0x00000099642d7220 */ /* 0x040fe40000410000 */
[--C-:B-1----:R-:W-:Y:S01]  /*cdd0*/  FFMA.FTZ R3, R187, c[0x0][0x2d0], -R111.reuse ;  /* 0x0000b400bb037a23 */ /* 0x102fe2000001086f */
[----:B------:R-:W-:Y:S01]  /*cde0*/  MOV R187, R20 ;  /* 0x0000001400bb7202 */ /* 0x000fe20000000f00 */
[C---:B------:R-:W-:Y:S01]  /*cdf0*/  FMUL.FTZ R29, R100.reuse, R137 ;  /* 0x00000089641d7220 */ /* 0x040fe20000410000 */
[----:B------:R-:W-:Y:S01]  /*ce00*/  LDSM.16.MT88.4 R20, [R221+0x100] ;  /* 0x00010000dd14783b */ /* 0x000fe20000004200 */
[----:B------:R1:W-:Y:S01]  /*ce10*/  MUFU.EX2 R220, R3 ;  /* 0x0000000300dc7308 */ /* 0x0003e20000000800 */
[C---:B------:R-:W-:Y:S02]  /*ce20*/  FMUL.FTZ R40, R100.reuse, R148 ;  /* 0x0000009464287220 */ /* 0x040fe40000410000 */
[C---:B------:R-:W-:Y:S02]  /*ce30*/  FMUL.FTZ R44, R100.reuse, R152 ;  /* 0x00000098642c7220 */ /* 0x040fe40000410000 */
[----:B------:R-:W-:Y:S02]  /*ce40*/  FMUL.FTZ R56, R100, R164 ;  /* 0x000000a464387220 */ /* 0x000fe40000410000 */
[----:B--2---:R-:W-:Y:S02]  /*ce50*/  FFMA.FTZ R2, R102, c[0x0][0x2d0], -R110 ;  /* 0x0000b40066027a23 */ /* 0x004fe4000001086e */
[C---:B------:R-:W-:Y:S02]  /*ce60*/  FMUL.FTZ R57, R100.reuse, R165 ;  /* 0x000000a564397220 */ /* 0x040fe40000410000 */
[----:B------:R2:W3:Y:S01]  /*ce70*/  MUFU.EX2 R185, R2 ;  /* 0x0000000200b97308 */ /* 0x0004e20000000800 */
[C---:B------:R-:W-:Y:S02]  /*ce80*/  FMUL.FTZ R60, R100.reuse, R168 ;  /* 0x000000a8643c7220 */ /* 0x040fe40000410000 */
[C---:B------:R-:W-:Y:S02]  /*ce90*/  FMUL.FTZ R61, R100.reuse, R169 ;  /* 0x000000a9643d7220 */ /* 0x040fe40000410000 */
[C---:B------:R-:W-:Y:S02]  /*cea0*/  FMUL.FTZ R72, R100.reuse, R72 ;  /* 0x0000004864487220 */ /* 0x040fe40000410000 */
[C---:B------:R-:W-:Y:S02]  /*ceb0*/  FMUL.FTZ R73, R100.reuse, R73 ;  /* 0x0000004964497220 */ /* 0x040fe40000410000 */
[C---:B------:R-:W-:Y:S02]  /*cec0*/  FMUL.FTZ R76, R100.reuse, R76 ;  /* 0x0000004c644c7220 */ /* 0x040fe40000410000 */
[----:B------:R-:W-:Y:S02]  /*ced0*/  FMUL.FTZ R77, R100, R77 ;  /* 0x0000004d644d7220 */ /* 0x000fe40000410000 */
[--C-:B-1----:R-:W-:Y:S02]  /*cee0*/  FFMA.FTZ R3, R17, c[0x0][0x2d0], -R111.reuse ;  /* 0x0000b40011037a23 */ /* 0x102fe4000001086f */
[C---:B------:R-:W-:Y:S02]  /*cef0*/  FMUL.FTZ R17, R103.reuse, R125 ;  /* 0x0000007d67117220 */ /* 0x040fe40000410000 */
[----:B------:R-:W-:Y:S01]  /*cf00*/  MUFU.EX2 R31, R3 ;  /* 0x00000003001f7308 */ /* 0x000fe20000000800 */
[----:B------:R-:W-:Y:S02]  /*cf10*/  FMUL.FTZ R85, R103, R85 ;  /* 0x0000005567557220 */ /* 0x000fe40000410000 */
[C---:B------:R-:W-:Y:S02]  /*cf20*/  FMUL.FTZ R86, R101.reuse, R86 ;  /* 0x0000005665567220 */ /* 0x040fe40000410000 */
[----:B------:R-:W-:Y:S01]  /*cf30*/  FMUL.FTZ R87, R101, R87 ;  /* 0x0000005765577220 */ /* 0x000fe20000410000 */
[----:B--2---:R-:W1:Y:S01]  /*cf40*/  SHFL.BFLY PT, R2, R0, 0x1, 0x1f ;  /* 0x0c201f0000027f89 */ /* 0x004e6200000e0000 */
[----:B---3--:R-:W-:Y:S01]  /*cf50*/  F2FP.PACK_AB R114, R34, R185 ;  /* 0x000000b92272723e */ /* 0x008fe200000000ff */
[C---:B------:R-:W-:Y:S02]  /*cf60*/  FMUL.FTZ R88, R100.reuse, R88 ;  /* 0x0000005864587220 */ /* 0x040fe40000410000 */
[C---:B------:R-:W-:Y:S02]  /*cf70*/  FMUL.FTZ R89, R100.reuse, R89 ;  /* 0x0000005964597220 */ /* 0x040fe40000410000 */
[C---:B------:R-:W-:Y:S02]  /*cf80*/  FMUL.FTZ R92, R100.reuse, R92 ;  /* 0x0000005c645c7220 */ /* 0x040fe40000410000 */
[----:B------:R-:W-:Y:S02]  /*cf90*/  FMUL.FTZ R93, R100, R93 ;  /* 0x0000005d645d7220 */ /* 0x000fe40000410000 */
[C---:B------:R-:W-:Y:S02]  /*cfa0*/  FMUL.FTZ R96, R103.reuse, R96 ;  /* 0x0000006067607220 */ /* 0x040fe40000410000 */
[----:B------:R-:W-:Y:S02]  /*cfb0*/  FMUL.FTZ R97, R103, R97 ;  /* 0x0000006167617220 */ /* 0x000fe40000410000 */
[C---:B------:R-:W-:Y:S02]  /*cfc0*/  FMUL.FTZ R98, R101.reuse, R98 ;  /* 0x0000006265627220 */ /* 0x040fe40000410000 */
[C---:B------:R-:W-:Y:S01]  /*cfd0*/  FMUL.FTZ R99, R101.reuse, R99 ;  /* 0x0000006365637220 */ /* 0x040fe20000410000 */
[----:B-1----:R-:W-:Y:S01]  /*cfe0*/  FMNMX.FTZ R102, R2, R0, !PT ;  /* 0x0000000002667209 */ /* 0x002fe20007810000 */
[--C-:B------:R-:W-:Y:S02]  /*cff0*/  FFMA.FTZ R2, R186, c[0x0][0x2d0], -R176.reuse ;  /* 0x0000b400ba027a23 */ /* 0x100fe400000108b0 */
[----:B------:R-:W-:Y:S02]  /*d000*/  FFMA.FTZ R0, R18, c[0x0][0x2d0], -R111 ;  /* 0x0000b40012007a23 */ /* 0x000fe4000001086f */
[----:B------:R1:W-:Y:S01]  /*d010*/  MUFU.EX2 R12, R2 ;  /* 0x00000002000c7308 */ /* 0x0003e20000000800 */
[C---:B------:R-:W-:Y:S09]  /*d020*/  FMUL.FTZ R18, R101.reuse, R126 ;  /* 0x0000007e65127220 */ /* 0x040ff20000410000 */
[----:B------:R2:W3:Y:S01]  /*d030*/  MUFU.EX2 R33, R0 ;  /* 0x0000000000217308 */ /* 0x0004e20000000800 */
[--C-:B-1----:R-:W-:Y:S01]  /*d040*/  FFMA.FTZ R2, R190, c[0x0][0x2d0], -R176.reuse ;  /* 0x0000b400be027a23 */ /* 0x102fe200000108b0 */
[----:B------:R-:W-:Y:S01]  /*d050*/  MOV R190, R19 ;  /* 0x0000001300be7202 */ /* 0x000fe20000000f00 */
[----:B------:R-:W-:Y:S07]  /*d060*/  FMUL.FTZ R19, R101, R127 ;  /* 0x0000007f65137220 */ /* 0x000fee0000410000 */
[----:B------:R1:W4:Y:S01]  /*d070*/  MUFU.EX2 R26, R2 ;  /* 0x00000002001a7308 */ /* 0x0003220000000800 */
[----:B------:R-:W-:Y:S01]  /*d080*/  LDSM.16.MT88.4 R124, [R221+0x2100] ;  /* 0x00210000dd7c783b */ /* 0x000fe20000004200 */
[----:B------:R-:W-:Y:S01]  /*d090*/  MOV R156, R190 ;  /* 0x000000be009c7202 */ /* 0x000fe20000000f00 */
[----:B--2---:R-:W-:Y:S01]  /*d0a0*/  FADD.FTZ R0, -R102, R107 ;  /* 0x0000006b66007221 */ /* 0x004fe20000010100 */
[----:B---3--:R-:W-:Y:S02]  /*d0b0*/  F2FP.PACK_AB R115, R33, R31 ;  /* 0x0000001f2173723e */ /* 0x008fe400000000ff */
[----:B------:R-:W-:Y:S01]  /*d0c0*/  MOV R137, R33 ;  /* 0x0000002100897202 */ /* 0x000fe20000000f00 */
[----:B------:R-:W-:Y:S02]  /*d0d0*/  FMUL.FTZ R0, R0, c[0x0][0x2d0] ;  /* 0x0000b40000007a20 */ /* 0x000fe40000410000 */
[----:B------:R-:W-:Y:S04]  /*d0e0*/  FMUL.FTZ R33, R103, R141 ;  /* 0x0000008d67217220 */ /* 0x000fe80000410000 */
[----:B------:R-:W2:Y:S01]  /*d0f0*/  MUFU.EX2 R0, R0 ;  /* 0x0000000000007308 */ /* 0x000ea20000000800 */
[--C-:B-1----:R-:W-:Y:S01]  /*d100*/  FFMA.FTZ R2, R183, c[0x0][0x2d0], -R176.reuse ;  /* 0x0000b400b7027a23 */ /* 0x102fe200000108b0 */
[----:B------:R-:W-:Y:S01]  /*d110*/  MOV R183, R12 ;  /* 0x0000000c00b77202 */ /* 0x000fe20000000f00 */
[----:B------:R-:W-:Y:S01]  /*d120*/  FMUL.FTZ R12, R100, R120 ;  /* 0x00000078640c7220 */ /* 0x000fe20000410000 */
[----:B----4-:R-:W-:Y:S06]  /*d130*/  MOV R133, R26 ;  /* 0x0000001a00857202 */ /* 0x010fec0000000f00 */
[----:B------:R1:W-:Y:S01]  /*d140*/  MUFU.EX2 R4, R2 ;  /* 0x0000000200047308 */ /* 0x0003e20000000800 */
[----:B------:R-:W-:Y:S01]  /*d150*/  F2FP.PACK_AB R116, R26, R183 ;  /* 0x000000b71a74723e */ /* 0x000fe200000000ff */
[C---:B--2---:R-:W-:Y:S02]  /*d160*/  FMUL.FTZ R26, R0.reuse, R134 ;  /* 0x00000086001a7220 */ /* 0x044fe40000410000 */
[C---:B------:R-:W-:Y:S02]  /*d170*/  FMUL.FTZ R27, R0.reuse, R135 ;  /* 0x00000087001b7220 */ /* 0x040fe40000410000 */
[C---:B------:R-:W-:Y:S02]  /*d180*/  FMUL.FTZ R14, R0.reuse, R122 ;  /* 0x0000007a000e7220 */ /* 0x040fe40000410000 */
[C---:B------:R-:W-:Y:S02]  /*d190*/  FMUL.FTZ R15, R0.reuse, R123 ;  /* 0x0000007b000f7220 */ /* 0x040fe40000410000 */
[C---:B------:R-:W-:Y:S01]  /*d1a0*/  FMUL.FTZ R42, R0.reuse, R150 ;  /* 0x00000096002a7220 */ /* 0x040fe20000410000 */
[----:B------:R-:W2:Y:S01]  /*d1b0*/  LDSM.16.MT88.4 R120, [R222+0x1100] ;  /* 0x00110000de78783b */ /* 0x000ea20000004200 */
[----:B------:R-:W-:Y:S01]  /*d1c0*/  FMUL.FTZ R30, R0, R138 ;  /* 0x0000008a001e7220 */ /* 0x000fe20000410000 */
[----:B------:R-:W-:Y:S01]  /*d1d0*/  MOV R138, R34 ;  /* 0x00000022008a7202 */ /* 0x000fe20000000f00 */
[----:B-1----:R-:W-:Y:S02]  /*d1e0*/  FFMA.FTZ R2, R182, c[0x0][0x2d0], -R176 ;  /* 0x0000b400b6027a23 */ /* 0x002fe400000108b0 */
[----:B------:R-:W-:Y:S02]  /*d1f0*/  FMUL.FTZ R34, R101, R142 ;  /* 0x0000008e65227220 */ /* 0x000fe40000410000 */
        /* <DEDUP_REMOVED lines=13> */
[----:B-1----:R-:W-:Y:S02]  /*d2d0*/  FMUL.FTZ R2, R102, c[0x0][0x2d0] ;  /* 0x0000b40066027a20 */ /* 0x002fe40000410000 */
[----:B------:R-:W-:Y:S02]  /*d2e0*/  FMUL.FTZ R91, R0, R91 ;  /* 0x0000005b005b7220 */ /* 0x000fe40000410000 */
[--C-:B------:R-:W-:Y:S02]  /*d2f0*/  FFMA.FTZ R3, R184, c[0x0][0x2d0], -R2.reuse ;  /* 0x0000b400b8037a23 */ /* 0x100fe40000010802 */
[C---:B------:R-:W-:Y:S02]  /*d300*/  FMUL.FTZ R94, R0.reuse, R94 ;  /* 0x0000005e005e7220 */ /* 0x040fe40000410000 */
[----:B------:R1:W-:Y:S01]  /*d310*/  MUFU.EX2 R182, R3 ;  /* 0x0000000300b67308 */ /* 0x0003e20000000800 */
[----:B------:R-:W-:Y:S02]  /*d320*/  FMUL.FTZ R95, R0, R95 ;  /* 0x0000005f005f7220 */ /* 0x000fe40000410000 */
[--C-:B------:R-:W-:Y:S02]  /*d330*/  FFMA.FTZ R108, R108, c[0x0][0x2d0], -R2.reuse ;  /* 0x0000b4006c6c7a23 */ /* 0x100fe40000010802 */
[--C-:B-1----:R-:W-:Y:S01]  /*d340*/  FFMA.FTZ R3, R191, c[0x0][0x2d0], -R2.reuse ;  /* 0x0000b400bf037a23 */ /* 0x102fe20000010802 */
[----:B------:R-:W-:Y:S01]  /*d350*/  MOV R191, R11 ;  /* 0x0000000b00bf7202 */ /* 0x000fe20000000f00 */
[C---:B------:R-:W-:Y:S03]  /*d360*/  FMUL.FTZ R11, R0.reuse, R119 ;  /* 0x00000077000b7220 */ /* 0x040fe60000410000 */
[----:B------:R1:W3:Y:S02]  /*d370*/  MUFU.EX2 R186, R3 ;  /* 0x0000000300ba7308 */ /* 0x0002e40000000800 */
[--C-:B-1----:R-:W-:Y:S01]  /*d380*/  FFMA.FTZ R3, R189, c[0x0][0x2d0], -R2.reuse ;  /* 0x0000b400bd037a23 */ /* 0x102fe20000010802 */
[----:B------:R-:W-:Y:S01]  /*d390*/  MOV R189, R10 ;  /* 0x0000000a00bd7202 */ /* 0x000fe20000000f00 */
[----:B------:R-:W-:Y:S01]  /*d3a0*/  FMUL.FTZ R10, R0, R118 ;  /* 0x00000076000a7220 */ /* 0x000fe20000410000 */
[----:B---3--:R-:W-:Y:S05]  /*d3b0*/  F2FP.PACK_AB R117, R186, R182 ;  /* 0x000000b6ba75723e */ /* 0x008fea00000000ff */
[----:B------:R1:W3:Y:S01]  /*d3c0*/  MUFU.EX2 R28, R3 ;  /* 0x00000003001c7308 */ /* 0x0002e20000000800 */
[----:B------:R-:W-:Y:S01]  /*d3d0*/  F2FP.PACK_AB R113, R220, R189 ;  /* 0x000000bddc71723e */ /* 0x000fe200000000ff */
[----:B-1----:R-:W-:Y:S01]  /*d3e0*/  FFMA.FTZ R3, R188, c[0x0][0x2d0], -R2 ;  /* 0x0000b400bc037a23 */ /* 0x002fe20000010802 */
[----:B------:R-:W-:Y:S01]  /*d3f0*/  MOV R188, R4 ;  /* 0x0000000400bc7202 */ /* 0x000fe20000000f00 */
[----:B------:R-:W-:Y:S01]  /*d400*/  FMUL.FTZ R4, R103, R112 ;  /* 0x0000007067047220 */ /* 0x000fe20000410000 */
[----:B------:R-:W-:Y:S05]  /*d410*/  F2FP.PACK_AB R112, R32, R191 ;  /* 0x000000bf2070723e */ /* 0x000fea00000000ff */
[----:B------:R1:W4:Y:S01]  /*d420*/  MUFU.EX2 R181, R3 ;  /* 0x0000000300b57308 */ /* 0x0003220000000800 */
[----:B---3--:R-:W-:Y:S02]  /*d430*/  MOV R135, R28 ;  /* 0x0000001c00877202 */ /* 0x008fe40000000f00 */
[----:B------:R-:W-:Y:S01]  /*d440*/  F2FP.PACK_AB R118, R180, R188 ;  /* 0x000000bcb476723e */ /* 0x000fe200000000ff */
[-C--:B------:R-:W-:Y:S05]  /*d450*/  HMMA.16816.F32 R4, R112, R20.reuse, R4 ;  /* 0x000000147004723c */ /* 0x080fea0000001804 */
[--C-:B-1----:R-:W-:Y:S01]  /*d460*/  FFMA.FTZ R3, R192, c[0x0][0x2d0], -R110.reuse ;  /* 0x0000b400c0037a23 */ /* 0x102fe2000001086e */
[----:B----4-:R-:W-:Y:S01]  /*d470*/  F2FP.PACK_AB R119, R181, R28 ;  /* 0x0000001cb577723e */ /* 0x010fe200000000ff */
[----:B------:R-:W-:Y:S01]  /*d480*/  FMUL.FTZ R28, R100, R136 ;  /* 0x00000088641c7220 */ /* 0x000fe20000410000 */
[----:B------:R-:W-:Y:S01]  /*d490*/  MOV R136, R31 ;  /* 0x0000001f00887202 */ /* 0x000fe20000000f00 */
[----:B------:R1:W-:Y:S03]  /*d4a0*/  MUFU.EX2 R132, R3 ;  /* 0x0000000300847308 */ /* 0x0003e60000000800 */
[----:B------:R-:W-:Y:S01]  /*d4b0*/  FMUL.FTZ R31, R0, R139 ;  /* 0x0000008b001f7220 */ /* 0x000fe20000410000 */
[----:B------:R-:W-:Y:S01]  /*d4c0*/  MOV R139, R32 ;  /* 0x00000020008b7202 */ /* 0x000fe20000000f00 */
[C---:B------:R-:W-:Y:S01]  /*d4d0*/  FMUL.FTZ R32, R103.reuse, R140 ;  /* 0x0000008c67207220 */ /* 0x040fe20000410000 */
[C---:B------:R-:W-:Y:S04]  /*d4e0*/  HMMA.16816.F32 R8, R116.reuse, R20, R8 ;  /* 0x000000147408723c */ /* 0x040fe80000001808 */
[----:B------:R-:W-:Y:S02]  /*d4f0*/  MOV R152, R139 ;  /* 0x0000008b00987202 */ /* 0x000fe40000000f00 */
[----:B------:R-:W-:Y:S01]  /*d500*/  MOV R139, R135 ;  /* 0x00000087008b7202 */ /* 0x000fe20000000f00 */
[C---:B------:R-:W-:Y:S01]  /*d510*/  FMUL.FTZ R20, R103.reuse, R128 ;  /* 0x0000008067147220 */ /* 0x040fe20000410000 */
[-C--:B------:R-:W-:Y:S04]  /*d520*/  HMMA.16816.F32 R12, R116, R22.reuse, R12 ;  /* 0x00000016740c723c */ /* 0x080fe8000000180c */
[----:B------:R-:W-:Y:S01]  /*d530*/  FMUL.FTZ R21, R103, R129 ;  /* 0x0000008167157220 */ /* 0x000fe20000410000 */
[----:B------:R-:W-:Y:S03]  /*d540*/  MOV R135, R188 ;  /* 0x000000bc00877202 */ /* 0x000fe60000000f00 */
[C---:B------:R-:W-:Y:S04]  /*d550*/  HMMA.16816.F32 R16, R112.reuse, R22, R16 ;  /* 0x000000167010723c */ /* 0x040fe80000001810 */
[--C-:B-1----:R-:W-:Y:S03]  /*d560*/  FFMA.FTZ R3, R193, c[0x0][0x2d0], -R110.reuse ;  /* 0x0000b400c1037a23 */ /* 0x102fe6000001086e */
[C---:B------:R-:W-:Y:S01]  /*d570*/  FMUL.FTZ R22, R101.reuse, R130 ;  /* 0x0000008265167220 */ /* 0x040fe20000410000 */
[----:B------:R1:W-:Y:S01]  /*d580*/  MUFU.EX2 R184, R3 ;  /* 0x0000000300b87308 */ /* 0x0003e20000000800 */
[----:B------:R-:W-:Y:S02]  /*d590*/  FMUL.FTZ R23, R101, R131 ;  /* 0x0000008365177220 */ /* 0x000fe40000410000 */
[----:B------:R-:W-:Y:S05]  /*d5a0*/  LDSM.16.MT88.4 R128, [R222+0x500] ;  /* 0x00050000de80783b */ /* 0x000fea0000004200 */
[-C--:B------:R-:W-:Y:S08]  /*d5b0*/  HMMA.16816.F32 R20, R112, R36.reuse, R20 ;  /* 0x000000247014723c */ /* 0x080ff00000001814 */
[C---:B------:R-:W-:Y:S07]  /*d5c0*/  HMMA.16816.F32 R24, R116.reuse, R36, R24 ;  /* 0x000000247418723c */ /* 0x040fee0000001818 */
[C---:B------:R-:W-:Y:S01]  /*d5d0*/  FMUL.FTZ R36, R103.reuse, R144 ;  /* 0x0000009067247220 */ /* 0x040fe20000410000 */
[-C--:B------:R-:W-:Y:S04]  /*d5e0*/  HMMA.16816.F32 R28, R116, R38.reuse, R28 ;  /* 0x00000026741c723c */ /* 0x080fe8000000181c */
[--C-:B-1----:R-:W-:Y:S01]  /*d5f0*/  FFMA.FTZ R3, R196, c[0x0][0x2d0], -R111.reuse ;  /* 0x0000b400c4037a23 */ /* 0x102fe2000001086f */
[----:B------:R-:W-:Y:S01]  /*d600*/  MOV R144, R133 ;  /* 0x0000008500907202 */ /* 0x000fe20000000f00 */
[----:B------:R-:W-:Y:S01]  /*d610*/  FMUL.FTZ R37, R103, R145 ;  /* 0x0000009167257220 */ /* 0x000fe20000410000 */
[----:B------:R-:W-:Y:S01]  /*d620*/  MOV R133, R191 ;  /* 0x000000bf00857202 */ /* 0x000fe20000000f00 */
[C---:B------:R-:W-:Y:S01]  /*d630*/  HMMA.16816.F32 R32, R112.reuse, R38, R32 ;  /* 0x000000267020723c */ /* 0x040fe20000001820 */
[----:B------:R1:W-:Y:S03]  /*d640*/  MUFU.EX2 R134, R3 ;  /* 0x0000000300867308 */ /* 0x0003e60000000800 */
[----:B------:R-:W-:Y:S03]  /*d650*/  MOV R145, R189 ;  /* 0x000000bd00917202 */ /* 0x000fe60000000f00 */
[C---:B------:R-:W-:Y:S02]  /*d660*/  FMUL.FTZ R39, R101.reuse, R147 ;  /* 0x0000009365277220 */ /* 0x040fe40000410000 */
[----:B------:R-:W-:Y:S07]  /*d670*/  FMUL.FTZ R38, R101, R146 ;  /* 0x0000009265267220 */ /* 0x000fee0000410000 */
[-C--:B------:R-:W-:Y:S08]  /*d680*/  HMMA.16816.F32 R36, R112, R52.reuse, R36 ;  /* 0x000000347024723c */ /* 0x080ff00000001824 */
[C---:B------:R-:W-:Y:S04]  /*d690*/  HMMA.16816.F32 R40, R116.reuse, R52, R40 ;  /* 0x000000347428723c */ /* 0x040fe80000001828 */
[--C-:B-1----:R-:W-:Y:S03]  /*d6a0*/  FFMA.FTZ R3, R198, c[0x0][0x2d0], -R111.reuse ;  /* 0x0000b400c6037a23 */ /* 0x102fe6000001086f */
[C---:B------:R-:W-:Y:S01]  /*d6b0*/  FMUL.FTZ R52, R103.reuse, R160 ;  /* 0x000000a067347220 */ /* 0x040fe20000410000 */
[-C--:B------:R-:W-:Y:S01]  /*d6c0*/  HMMA.16816.F32 R44, R116, R54.reuse, R44 ;  /* 0x00000036742c723c */ /* 0x080fe2000000182c */
[----:B------:R1:W3:Y:S03]  /*d6d0*/  MUFU.EX2 R140, R3 ;  /* 0x00000003008c7308 */ /* 0x0002e60000000800 */
[----:B------:R-:W-:Y:S04]  /*d6e0*/  FMUL.FTZ R53, R103, R161 ;  /* 0x000000a167357220 */ /* 0x000fe80000410000 */
[C---:B------:R-:W-:Y:S07]  /*d6f0*/  HMMA.16816.F32 R48, R112.reuse, R54, R48 ;  /* 0x000000367030723c */ /* 0x040fee0000001830 */
[C---:B------:R-:W-:Y:S02]  /*d700*/  FMUL.FTZ R54, R101.reuse, R162 ;  /* 0x000000a265367220 */ /* 0x040fe40000410000 */
[----:B------:R-:W-:Y:S07]  /*d710*/  FMUL.FTZ R55, R101, R163 ;  /* 0x000000a365377220 */ /* 0x000fee0000410000 */
[-C--:B--2---:R-:W-:Y:S03]  /*d720*/  HMMA.16816.F32 R52, R112, R120.reuse, R52 ;  /* 0x000000787034723c */ /* 0x084fe60000001834 */
        /* <DEDUP_REMOVED lines=18> */
[--C-:B-1----:R-:W-:Y:S04]  /*d850*/  FFMA.FTZ R3, R199, c[0x0][0x2d0], -R111.reuse ;  /* 0x0000b400c7037a23 */ /* 0x102fe8000001086f */
[----:B------:R-:W-:Y:S01]  /*d860*/  HMMA.16816.F32 R96, R112, R122, R96 ;  /* 0x0000007a7060723c */ /* 0x000fe20000001860 */
[----:B------:R-:W1:Y:S01]  /*d870*/  LDSM.16.MT88.4 R120, [R221+0x1500] ;  /* 0x00150000dd78783b */ /* 0x000e620000004200 */
[----:B------:R2:W2:Y:S05]  /*d880*/  MUFU.EX2 R153, R3 ;  /* 0x0000000300997308 */ /* 0x0004aa0000000800 */
[----:B---3--:R-:W-:Y:S02]  /*d890*/  F2FP.PACK_AB R113, R140, R134 ;  /* 0x000000868c71723e */ /* 0x008fe400000000ff */
[----:B----4-:R-:W-:Y:S03]  /*d8a0*/  F2FP.PACK_AB R114, R149, R143 ;  /* 0x0000008f9572723e */ /* 0x010fe600000000ff */
[----:B------:R-:W-:Y:S01]  /*d8b0*/  F2FP.PACK_AB R112, R184, R132 ;  /* 0x00000084b870723e */ /* 0x000fe200000000ff */
[--C-:B--2---:R-:W-:Y:S01]  /*d8c0*/  FFMA.FTZ R3, R201, c[0x0][0x2d0], -R176.reuse ;  /* 0x0000b400c9037a23 */ /* 0x104fe200000108b0 */
[----:B------:R-:W-:Y:S03]  /*d8d0*/  F2FP.PACK_AB R115, R153, R150 ;  /* 0x000000969973723e */ /* 0x000fe600000000ff */
[----:B------:R2:W-:Y:S04]  /*d8e0*/  MUFU.EX2 R147, R3 ;  /* 0x0000000300937308 */ /* 0x0005e80000000800 */
[-C--:B------:R-:W-:Y:S03]  /*d8f0*/  HMMA.16816.F32 R4, R112, R124.reuse, R4 ;  /* 0x0000007c7004723c */ /* 0x080fe60000001804 */
[----:B--2---:R-:W-:Y:S04]  /*d900*/  FFMA.FTZ R3, R200, c[0x0][0x2d0], -R176 ;  /* 0x0000b400c8037a23 */ /* 0x004fe800000108b0 */
[----:B------:R2:W3:Y:S02]  /*d910*/  MUFU.EX2 R141, R3 ;  /* 0x00000003008d7308 */ /* 0x0004e40000000800 */
[--C-:B--2---:R-:W-:Y:S03]  /*d920*/  FFMA.FTZ R3, R202, c[0x0][0x2d0], -R2.reuse ;  /* 0x0000b400ca037a23 */ /* 0x104fe60000010802 */
[----:B---3--:R-:W-:Y:S05]  /*d930*/  F2FP.PACK_AB R116, R141, R147 ;  /* 0x000000938d74723e */ /* 0x008fea00000000ff */
[----:B------:R2:W-:Y:S02]  /*d940*/  MUFU.EX2 R148, R3 ;  /* 0x0000000300947308 */ /* 0x0005e40000000800 */
[----:B--2---:R-:W-:Y:S08]  /*d950*/  FFMA.FTZ R3, R203, c[0x0][0x2d0], -R2 ;  /* 0x0000b400cb037a23 */ /* 0x004ff00000010802 */
[----:B------:R2:W3:Y:S02]  /*d960*/  MUFU.EX2 R142, R3 ;  /* 0x00000003008e7308 */ /* 0x0004e40000000800 */
[--C-:B--2---:R-:W-:Y:S01]  /*d970*/  FFMA.FTZ R3, R204, c[0x0][0x2d0], -R176.reuse ;  /* 0x0000b400cc037a23 */ /* 0x104fe200000108b0 */
[----:B---3--:R-:W-:Y:S07]  /*d980*/  F2FP.PACK_AB R117, R142, R148 ;  /* 0x000000948e75723e */ /* 0x008fee00000000ff */
        /* <DEDUP_REMOVED lines=10> */
[----:B------:R2:W-:Y:S01]  /*da30*/  MUFU.EX2 R192, R3 ;  /* 0x0000000300c07308 */ /* 0x0005e20000000800 */
[C---:B------:R-:W-:Y:S08]  /*da40*/  HMMA.16816.F32 R8, R116.reuse, R124, R8 ;  /* 0x0000007c7408723c */ /* 0x040ff00000001808 */
[-C--:B------:R-:W-:Y:S08]  /*da50*/  HMMA.16816.F32 R12, R116, R126.reuse, R12 ;  /* 0x0000007e740c723c */ /* 0x080ff0000000180c */
[C---:B------:R-:W-:Y:S01]  /*da60*/  HMMA.16816.F32 R16, R112.reuse, R126, R16 ;  /* 0x0000007e7010723c */ /* 0x040fe20000001810 */
[----:B------:R-:W3:Y:S03]  /*da70*/  LDSM.16.MT88.4 R124, [R222+0x1500] ;  /* 0x00150000de7c783b */ /* 0x000ee60000004200 */
[--C-:B--2---:R-:W-:Y:S04]  /*da80*/  FFMA.FTZ R3, R213, c[0x0][0x2d0], -R110.reuse ;  /* 0x0000b400d5037a23 */ /* 0x104fe8000001086e */
[-C--:B------:R-:W-:Y:S01]  /*da90*/  HMMA.16816.F32 R20, R112, R128.reuse, R20 ;  /* 0x000000807014723c */ /* 0x080fe20000001814 */
[----:B------:R2:W4:Y:S07]  /*daa0*/  MUFU.EX2 R107, R3 ;  /* 0x00000003006b7308 */ /* 0x00052e0000000800 */
[C---:B------:R-:W-:Y:S08]  /*dab0*/  HMMA.16816.F32 R24, R116.reuse, R128, R24 ;  /* 0x000000807418723c */ /* 0x040ff00000001818 */
[-C--:B------:R-:W-:Y:S08]  /*dac0*/  HMMA.16816.F32 R28, R116, R130.reuse, R28 ;  /* 0x00000082741c723c */ /* 0x080ff0000000181c */
[C---:B------:R-:W-:Y:S01]  /*dad0*/  HMMA.16816.F32 R32, R112.reuse, R130, R32 ;  /* 0x000000827020723c */ /* 0x040fe20000001820 */
[----:B------:R-:W3:Y:S03]  /*dae0*/  LDSM.16.MT88.4 R128, [R221+0x2500] ;  /* 0x00250000dd80783b */ /* 0x000ee60000004200 */
[--C-:B--2---:R-:W-:Y:S04]  /*daf0*/  FFMA.FTZ R3, R214, c[0x0][0x2d0], -R111.reuse ;  /* 0x0000b400d6037a23 */ /* 0x104fe8000001086f */
[-C--:B-1----:R-:W-:Y:S01]  /*db00*/  HMMA.16816.F32 R36, R112, R120.reuse, R36 ;  /* 0x000000787024723c */ /* 0x082fe20000001824 */
[----:B------:R1:W-:Y:S07]  /*db10*/  MUFU.EX2 R213, R3 ;  /* 0x0000000300d57308 */ /* 0x0003ee0000000800 */
[C---:B------:R-:W-:Y:S08]  /*db20*/  HMMA.16816.F32 R40, R116.reuse, R120, R40 ;  /* 0x000000787428723c */ /* 0x040ff00000001828 */
[-C--:B------:R-:W-:Y:S08]  /*db30*/  HMMA.16816.F32 R44, R116, R122.reuse, R44 ;  /* 0x0000007a742c723c */ /* 0x080ff0000000182c */
[C---:B------:R-:W-:Y:S01]  /*db40*/  HMMA.16816.F32 R48, R112.reuse, R122, R48 ;  /* 0x0000007a7030723c */ /* 0x040fe20000001830 */
[----:B------:R-:W2:Y:S03]  /*db50*/  LDSM.16.MT88.4 R120, [R222+0x2500] ;  /* 0x00250000de78783b */ /* 0x000ea60000004200 */
[--C-:B-1----:R-:W-:Y:S01]  /*db60*/  FFMA.FTZ R3, R215, c[0x0][0x2d0], -R111.reuse ;  /* 0x0000b400d7037a23 */ /* 0x102fe2000001086f */
[----:B----4-:R-:W-:Y:S01]  /*db70*/  MOV R215, R107 ;  /* 0x0000006b00d77202 */ /* 0x010fe20000000f00 */
[--C-:B------:R-:W-:Y:S02]  /*db80*/  FFMA.FTZ R107, R209, c[0x0][0x2d0], -R110.reuse ;  /* 0x0000b400d16b7a23 */ /* 0x100fe4000001086e */
[-C--:B---3--:R-:W-:Y:S01]  /*db90*/  HMMA.16816.F32 R52, R112, R124.reuse, R52 ;  /* 0x0000007c7034723c */ /* 0x088fe20000001834 */
[----:B------:R1:W3:Y:S07]  /*dba0*/  MUFU.EX2 R214, R3 ;  /* 0x0000000300d67308 */ /* 0x0002ee0000000800 */
[C---:B------:R-:W-:Y:S03]  /*dbb0*/  HMMA.16816.F32 R56, R116.reuse, R124, R56 ;  /* 0x0000007c7438723c */ /* 0x040fe60000001838 */
[----:B------:R4:W-:Y:S05]  /*dbc0*/  MUFU.EX2 R209, R107 ;  /* 0x0000006b00d17308 */ /* 0x0009ea0000000800 */
[-C--:B------:R-:W-:Y:S08]  /*dbd0*/  HMMA.16816.F32 R60, R116, R126.reuse, R60 ;  /* 0x0000007e743c723c */ /* 0x080ff0000000183c */
[C---:B------:R-:W-:Y:S01]  /*dbe0*/  HMMA.16816.F32 R64, R112.reuse, R126, R64 ;  /* 0x0000007e7040723c */ /* 0x040fe20000001840 */
[----:B------:R-:W3:Y:S03]  /*dbf0*/  LDSM.16.MT88.4 R124, [R221+0x900] ;  /* 0x00090000dd7c783b */ /* 0x000ee60000004200 */
[----:B-1----:R-:W-:Y:S04]  /*dc00*/  FFMA.FTZ R3, R208, c[0x0][0x2d0], -R110 ;  /* 0x0000b400d0037a23 */ /* 0x002fe8000001086e */
[-C--:B------:R-:W-:Y:S01]  /*dc10*/  HMMA.16816.F32 R68, R112, R128.reuse, R68 ;  /* 0x000000807044723c */ /* 0x080fe20000001844 */
[----:B------:R1:W1:Y:S03]  /*dc20*/  MUFU.EX2 R212, R3 ;  /* 0x0000000300d47308 */ /* 0x0002660000000800 */
[----:B----4-:R-:W-:Y:S01]  /*dc30*/  FFMA.FTZ R107, R217, c[0x0][0x2d0], -R176 ;  /* 0x0000b400d96b7a23 */ /* 0x010fe200000108b0 */
[----:B------:R-:W-:Y:S03]  /*dc40*/  MOV R217, R153 ;  /* 0x0000009900d97202 */ /* 0x000fe60000000f00 */
[C---:B------:R-:W-:Y:S03]  /*dc50*/  HMMA.16816.F32 R72, R116.reuse, R128, R72 ;  /* 0x000000807448723c */ /* 0x040fe60000001848 */
[----:B------:R4:W-:Y:S05]  /*dc60*/  MUFU.EX2 R205, R107 ;  /* 0x0000006b00cd7308 */ /* 0x0009ea0000000800 */
[-C--:B------:R-:W-:Y:S08]  /*dc70*/  HMMA.16816.F32 R76, R116, R130.reuse, R76 ;  /* 0x00000082744c723c */ /* 0x080ff0000000184c */
[C---:B------:R-:W-:Y:S01]  /*dc80*/  HMMA.16816.F32 R80, R112.reuse, R130, R80 ;  /* 0x000000827050723c */ /* 0x040fe20000001850 */
[----:B------:R-:W3:Y:S03]  /*dc90*/  LDSM.16.MT88.4 R128, [R222+0x900] ;  /* 0x00090000de80783b */ /* 0x000ee60000004200 */
[--C-:B-1----:R-:W-:Y:S01]  /*dca0*/  FFMA.FTZ R3, R210, c[0x0][0x2d0], -R111.reuse ;  /* 0x0000b400d2037a23 */ /* 0x102fe2000001086f */
[----:B------:R-:W-:Y:S03]  /*dcb0*/  MOV R210, R192 ;  /* 0x000000c000d27202 */ /* 0x000fe60000000f00 */
[-C--:B--2---:R-:W-:Y:S01]  /*dcc0*/  HMMA.16816.F32 R84, R112, R120.reuse, R84 ;  /* 0x000000787054723c */ /* 0x084fe20000001854 */
[----:B------:R1:W-:Y:S03]  /*dcd0*/  MUFU.EX2 R208, R3 ;  /* 0x0000000300d07308 */ /* 0x0003e60000000800 */
[----:B----4-:R-:W-:Y:S04]  /*dce0*/  FFMA.FTZ R107, R178, c[0x0][0x2d0], -R110 ;  /* 0x0000b400b26b7a23 */ /* 0x010fe8000001086e */
[C---:B------:R-:W-:Y:S03]  /*dcf0*/  HMMA.16816.F32 R88, R116.reuse, R120, R88 ;  /* 0x000000787458723c */ /* 0x040fe60000001858 */
[----:B------:R2:W-:Y:S05]  /*dd00*/  MUFU.EX2 R193, R107 ;  /* 0x0000006b00c17308 */ /* 0x0005ea0000000800 */
[-C--:B------:R-:W-:Y:S08]  /*dd10*/  HMMA.16816.F32 R92, R116, R122.reuse, R92 ;  /* 0x0000007a745c723c */ /* 0x080ff0000000185c */
[----:B------:R-:W-:Y:S01]  /*dd20*/  HMMA.16816.F32 R96, R112, R122, R96 ;  /* 0x0000007a7060723c */ /* 0x000fe20000001860 */
[----:B------:R-:W4:Y:S03]  /*dd30*/  LDSM.16.MT88.4 R120, [R221+0x1900] ;  /* 0x00190000dd78783b */ /* 0x000f260000004200 */
[--C-:B-1----:R-:W-:Y:S01]  /*dd40*/  FFMA.FTZ R3, R211, c[0x0][0x2d0], -R111.reuse ;  /* 0x0000b400d3037a23 */ /* 0x102fe2000001086f */
[----:B------:R-:W-:Y:S02]  /*dd50*/  MOV R211, R155 ;  /* 0x0000009b00d37202 */ /* 0x000fe40000000f00 */
[----:B------:R-:W-:Y:S01]  /*dd60*/  F2FP.PACK_AB R112, R215, R210 ;  /* 0x000000d2d770723e */ /* 0x000fe200000000ff */
[----:B------:R1:W1:Y:S01]  /*dd70*/  MUFU.EX2 R207, R3 ;  /* 0x0000000300cf7308 */ /* 0x0002620000000800 */
[----:B---3--:R-:W-:Y:S03]  /*dd80*/  F2FP.PACK_AB R113, R214, R213 ;  /* 0x000000d5d671723e */ /* 0x008fe600000000ff */
[----:B------:R-:W-:Y:S01]  /*dd90*/  F2FP.PACK_AB R114, R209, R212 ;  /* 0x000000d4d172723e */ /* 0x000fe200000000ff */
[--C-:B--2---:R-:W-:Y:S01]  /*dda0*/  FFMA.FTZ R107, R250, c[0x0][0x2d0], -R176.reuse ;  /* 0x0000b400fa6b7a23 */ /* 0x104fe200000108b0 */
[----:B------:R-:W-:Y:S02]  /*ddb0*/  MOV R250, R132 ;  /* 0x0000008400fa7202 */ /* 0x000fe40000000f00 */
[----:B------:R-:W-:Y:S02]  /*ddc0*/  MOV R132, R183 ;  /* 0x000000b700847202 */ /* 0x000fe40000000f00 */
[----:B------:R-:W-:Y:S01]  /*ddd0*/  MUFU.EX2 R189, R107 ;  /* 0x0000006b00bd7308 */ /* 0x000fe20000000800 */
[----:B-1----:R-:W-:Y:S01]  /*dde0*/  FFMA.FTZ R3, R216, c[0x0][0x2d0], -R176 ;  /* 0x0000b400d8037a23 */ /* 0x002fe200000108b0 */
[----:B------:R-:W-:Y:S02]  /*ddf0*/  F2FP.PACK_AB R115, R207, R208 ;  /* 0x000000d0cf73723e */ /* 0x000fe400000000ff */
[----:B------:R-:W-:Y:S06]  /*de00*/  MOV R216, R154 ;  /* 0x0000009a00d87202 */ /* 0x000fec0000000f00 */
[----:B------:R1:W2:Y:S01]  /*de10*/  MUFU.EX2 R206, R3 ;  /* 0x0000000300ce7308 */ /* 0x0002a20000000800 */
[-C--:B------:R-:W-:Y:S03]  /*de20*/  HMMA.16816.F32 R4, R112, R124.reuse, R4 ;  /* 0x0000007c7004723c */ /* 0x080fe60000001804 */
[--C-:B-1----:R-:W-:Y:S01]  /*de30*/  FFMA.FTZ R3, R218, c[0x0][0x2d0], -R2.reuse ;  /* 0x0000b400da037a23 */ /* 0x102fe20000010802 */
[----:B--2---:R-:W-:Y:S02]  /*de40*/  F2FP.PACK_AB R116, R205, R206 ;  /* 0x000000cecd74723e */ /* 0x004fe400000000ff */
[----:B------:R-:W-:Y:S03]  /*de50*/  MOV R218, R149 ;  /* 0x0000009500da7202 */ /* 0x000fe60000000f00 */
[----:B------:R1:W-:Y:S03]  /*de60*/  MUFU.EX2 R204, R3 ;  /* 0x0000000300cc7308 */ /* 0x0003e60000000800 */
        /* <DEDUP_REMOVED lines=9> */
[----:B------:R-:W-:Y:S01]  /*df00*/  MOV R138, R186 ;  /* 0x000000ba008a7202 */ /* 0x000fe20000000f00 */
[--C-:B-1----:R-:W-:Y:S01]  /*df10*/  FFMA.FTZ R3, R239, c[0x0][0x2d0], -R176.reuse ;  /* 0x0000b400ef037a23 */ /* 0x102fe200000108b0 */
[----:B--2---:R-:W-:Y:S02]  /*df20*/  F2FP.PACK_AB R117, R203, R204 ;  /* 0x000000cccb75723e */ /* 0x004fe400000000ff */
[----:B------:R-:W-:Y:S03]  /*df30*/  MOV R239, R151 ;  /* 0x0000009700ef7202 */ /* 0x000fe60000000f00 */
        /* <DEDUP_REMOVED lines=22> */
[----:B------:R1:W3:Y:S01]  /*e0a0*/  MUFU.EX2 R197, R3 ;  /* 0x0000000300c57308 */ /* 0x0002e20000000800 */
[----:B------:R-:W-:Y:S06]  /*e0b0*/  LDSM.16.MT88.4 R140, [R222+0xd00] ;  /* 0x000d0000de8c783b */ /* 0x000fec0000004200 */
[C---:B------:R-:W-:Y:S08]  /*e0c0*/  HMMA.16816.F32 R24, R116.reuse, R128, R24 ;  /* 0x000000807418723c */ /* 0x040ff00000001818 */
[-C--:B------:R-:W-:Y:S08]  /*e0d0*/  HMMA.16816.F32 R28, R116, R130.reuse, R28 ;  /* 0x00000082741c723c */ /* 0x080ff0000000181c */
[C---:B------:R-:W-:Y:S01]  /*e0e0*/  HMMA.16816.F32 R32, R112.reuse, R130, R32 ;  /* 0x000000827020723c */ /* 0x040fe20000001820 */
[----:B------:R-:W2:Y:S03]  /*e0f0*/  LDSM.16.MT88.4 R128, [R221+0x2900] ;  /* 0x00290000dd80783b */ /* 0x000ea60000004200 */
[--C-:B-1----:R-:W-:Y:S01]  /*e100*/  FFMA.FTZ R3, R247, c[0x0][0x2d0], -R111.reuse ;  /* 0x0000b400f7037a23 */ /* 0x102fe2000001086f */
[----:B------:R-:W-:Y:S02]  /*e110*/  MOV R247, R184 ;  /* 0x000000b800f77202 */ /* 0x000fe40000000f00 */
[----:B------:R3:W-:Y:S01]  /*e120*/  MUFU.EX2 R184, R108 ;  /* 0x0000006c00b87308 */ /* 0x0007e20000000800 */
[-C--:B----4-:R-:W-:Y:S08]  /*e130*/  HMMA.16816.F32 R36, R112, R120.reuse, R36 ;  /* 0x000000787024723c */ /* 0x090ff00000001824 */
[C---:B------:R-:W-:Y:S01]  /*e140*/  HMMA.16816.F32 R40, R116.reuse, R120, R40 ;  /* 0x000000787428723c */ /* 0x040fe20000001828 */
[----:B------:R1:W-:Y:S07]  /*e150*/  MUFU.EX2 R196, R3 ;  /* 0x0000000300c47308 */ /* 0x0003ee0000000800 */
[-C--:B------:R-:W-:Y:S04]  /*e160*/  HMMA.16816.F32 R44, R116, R122.reuse, R44 ;  /* 0x0000007a742c723c */ /* 0x080fe8000000182c */
[----:B---3--:R-:W-:Y:S04]  /*e170*/  F2FP.PACK_AB R108, R197, R198 ;  /* 0x000000c6c56c723e */ /* 0x008fe800000000ff */
[C---:B------:R-:W-:Y:S01]  /*e180*/  HMMA.16816.F32 R48, R112.reuse, R122, R48 ;  /* 0x0000007a7030723c */ /* 0x040fe20000001830 */
[----:B------:R-:W3:Y:S07]  /*e190*/  LDSM.16.MT88.4 R120, [R222+0x2900] ;  /* 0x00290000de78783b */ /* 0x000eee0000004200 */
[-C--:B--2---:R-:W-:Y:S04]  /*e1a0*/  HMMA.16816.F32 R52, R112, R124.reuse, R52 ;  /* 0x0000007c7034723c */ /* 0x084fe80000001834 */
[--C-:B-1----:R-:W-:Y:S01]  /*e1b0*/  FFMA.FTZ R3, R248, c[0x0][0x2d0], -R111.reuse ;  /* 0x0000b400f8037a23 */ /* 0x102fe2000001086f */
[----:B------:R-:W-:Y:S03]  /*e1c0*/  MOV R248, R148 ;  /* 0x0000009400f87202 */ /* 0x000fe60000000f00 */
[C---:B------:R-:W-:Y:S01]  /*e1d0*/  HMMA.16816.F32 R56, R116.reuse, R124, R56 ;  /* 0x0000007c7438723c */ /* 0x040fe20000001838 */
[----:B------:R1:W-:Y:S07]  /*e1e0*/  MUFU.EX2 R195, R3 ;  /* 0x0000000300c37308 */ /* 0x0003ee0000000800 */
[-C--:B------:R-:W-:Y:S08]  /*e1f0*/  HMMA.16816.F32 R60, R116, R126.reuse, R60 ;  /* 0x0000007e743c723c */ /* 0x080ff0000000183c */
[C---:B------:R-:W-:Y:S01]  /*e200*/  HMMA.16816.F32 R64, R112.reuse, R126, R64 ;  /* 0x0000007e7040723c */ /* 0x040fe20000001840 */
[----:B------:R-:W2:Y:S07]  /*e210*/  LDSM.16.MT88.4 R124, [R221+0xd00] ;  /* 0x000d0000dd7c783b */ /* 0x000eae0000004200 */
[-C--:B------:R-:W-:Y:S04]  /*e220*/  HMMA.16816.F32 R68, R112, R128.reuse, R68 ;  /* 0x000000807044723c */ /* 0x080fe80000001844 */
[----:B-1----:R-:W-:Y:S04]  /*e230*/  FFMA.FTZ R3, R177, c[0x0][0x2d0], -R110 ;  /* 0x0000b400b1037a23 */ /* 0x002fe8000001086e */
[C---:B------:R-:W-:Y:S01]  /*e240*/  HMMA.16816.F32 R72, R116.reuse, R128, R72 ;  /* 0x000000807448723c */ /* 0x040fe20000001848 */
[----:B------:R1:W4:Y:S07]  /*e250*/  MUFU.EX2 R194, R3 ;  /* 0x0000000300c27308 */ /* 0x00032e0000000800 */
[-C--:B------:R-:W-:Y:S08]  /*e260*/  HMMA.16816.F32 R76, R116, R130.reuse, R76 ;  /* 0x00000082744c723c */ /* 0x080ff0000000184c */
[C---:B------:R-:W-:Y:S08]  /*e270*/  HMMA.16816.F32 R80, R112.reuse, R130, R80 ;  /* 0x000000827050723c */ /* 0x040ff00000001850 */
[-C--:B---3--:R-:W-:Y:S04]  /*e280*/  HMMA.16816.F32 R84, R112, R120.reuse, R84 ;  /* 0x000000787054723c */ /* 0x088fe80000001854 */
[--C-:B-1----:R-:W-:Y:S01]  /*e290*/  FFMA.FTZ R3, R179, c[0x0][0x2d0], -R111.reuse ;  /* 0x0000b400b3037a23 */ /* 0x102fe2000001086f */
[----:B----4-:R-:W-:Y:S03]  /*e2a0*/  F2FP.PACK_AB R110, R193, R194 ;  /* 0x000000c2c16e723e */ /* 0x010fe600000000ff */
[C---:B------:R-:W-:Y:S01]  /*e2b0*/  HMMA.16816.F32 R88, R116.reuse, R120, R88 ;  /* 0x000000787458723c */ /* 0x040fe20000001858 */
[----:B------:R1:W-:Y:S07]  /*e2c0*/  MUFU.EX2 R192, R3 ;  /* 0x0000000300c07308 */ /* 0x0003ee0000000800 */
[-C--:B------:R-:W-:Y:S08]  /*e2d0*/  HMMA.16816.F32 R92, R116, R122.reuse, R92 ;  /* 0x0000007a745c723c */ /* 0x080ff0000000185c */
[----:B------:R-:W-:Y:S04]  /*e2e0*/  HMMA.16816.F32 R96, R112, R122, R96 ;  /* 0x0000007a7060723c */ /* 0x000fe80000001860 */
[----:B-1----:R-:W-:Y:S01]  /*e2f0*/  FFMA.FTZ R3, R243, c[0x0][0x2d0], -R111 ;  /* 0x0000b400f3037a23 */ /* 0x002fe2000001086f */
[----:B------:R-:W-:Y:S03]  /*e300*/  MOV R243, R147 ;  /* 0x0000009300f37202 */ /* 0x000fe60000000f00 */
[----:B------:R1:W3:Y:S04]  /*e310*/  MUFU.EX2 R191, R3 ;  /* 0x0000000300bf7308 */ /* 0x0002e80000000800 */
[----:B-1----:R-:W-:Y:S01]  /*e320*/  FFMA.FTZ R3, R249, c[0x0][0x2d0], -R176 ;  /* 0x0000b400f9037a23 */ /* 0x002fe200000108b0 */
[----:B---3--:R-:W-:Y:S02]  /*e330*/  F2FP.PACK_AB R111, R191, R192 ;  /* 0x000000c0bf6f723e */ /* 0x008fe400000000ff */
[----:B------:R-:W-:Y:S03]  /*e340*/  MOV R249, R134 ;  /* 0x0000008600f97202 */ /* 0x000fe60000000f00 */
[----:B------:R1:W-:Y:S01]  /*e350*/  MUFU.EX2 R190, R3 ;  /* 0x0000000300be7308 */ /* 0x0003e20000000800 */
[----:B------:R-:W-:Y:S02]  /*e360*/  MOV R134, R133 ;  /* 0x0000008500867202 */ /* 0x000fe40000000f00 */
[----:B------:R-:W-:Y:S01]  /*e370*/  MOV R133, R182 ;  /* 0x000000b600857202 */ /* 0x000fe20000000f00 */
[--C-:B-1----:R-:W-:Y:S01]  /*e380*/  FFMA.FTZ R3, R252, c[0x0][0x2d0], -R2.reuse ;  /* 0x0000b400fc037a23 */ /* 0x102fe20000010802 */
[----:B------:R-:W-:Y:S05]  /*e390*/  MOV R252, R181 ;  /* 0x000000b500fc7202 */ /* 0x000fea0000000f00 */
[----:B------:R1:W-:Y:S02]  /*e3a0*/  MUFU.EX2 R188, R3 ;  /* 0x0000000300bc7308 */ /* 0x0003e40000000800 */
[--C-:B-1----:R-:W-:Y:S02]  /*e3b0*/  FFMA.FTZ R3, R187, c[0x0][0x2d0], -R2.reuse ;  /* 0x0000b400bb037a23 */ /* 0x102fe40000010802 */
[----:B------:R-:W-:Y:S01]  /*e3c0*/  FFMA.FTZ R2, R109, c[0x0][0x2d0], -R2 ;  /* 0x0000b4006d027a23 */ /* 0x000fe20000010802 */
[----:B------:R-:W-:Y:S05]  /*e3d0*/  F2FP.PACK_AB R109, R195, R196 ;  /* 0x000000c4c36d723e */ /* 0x000fea00000000ff */
[----:B------:R1:W3:Y:S02]  /*e3e0*/  MUFU.EX2 R187, R3 ;  /* 0x0000000300bb7308 */ /* 0x0002e40000000800 */
[-C--:B--2---:R-:W-:Y:S01]  /*e3f0*/  HMMA.16816.F32 R112, R108, R124.reuse, R4 ;  /* 0x0000007c6c70723c */ /* 0x084fe20000001804 */
[----:B------:R-:W-:Y:S07]  /*e400*/  LDSM.16.MT88.4 R4, [R222+0x2d00] ;  /* 0x002d0000de04783b */ /* 0x000fee0000004200 */
[----:B------:R-:W2:Y:S01]  /*e410*/  MUFU.EX2 R107, R2 ;  /* 0x00000002006b7308 */ /* 0x000ea20000000800 */
[--C-:B-1----:R-:W-:Y:S03]  /*e420*/  FFMA.FTZ R3, R156, c[0x0][0x2d0], -R176.reuse ;  /* 0x0000b4009c037a23 */ /* 0x102fe600000108b0 */
[----:B---3--:R-:W-:Y:S01]  /*e430*/  F2FP.PACK_AB R177, R187, R188 ;  /* 0x000000bcbbb1723e */ /* 0x008fe200000000ff */
[----:B------:R-:W1:Y:S05]  /*e440*/  LDSM.16.MT88.4 R156, [R221+0x1d00] ;  /* 0x001d0000dd9c783b */ /* 0x000e6a0000004200 */
[----:B------:R3:W-:Y:S01]  /*e450*/  MUFU.EX2 R186, R3 ;  /* 0x0000000300ba7308 */ /* 0x0007e20000000800 */
[----:B--2---:R-:W-:Y:S02]  /*e460*/  F2FP.PACK_AB R179, R107, R184 ;  /* 0x000000b86bb3723e */ /* 0x004fe400000000ff */
[----:B------:R-:W-:Y:S01]  /*e470*/  MOV R2, R149 ;  /* 0x0000009500027202 */ /* 0x000fe20000000f00 */
[----:B---3--:R-:W-:Y:S01]  /*e480*/  FFMA.FTZ R3, R251, c[0x0][0x2d0], -R176 ;  /* 0x0000b400fb037a23 */ /* 0x008fe200000108b0 */
[----:B------:R-:W-:Y:S02]  /*e490*/  F2FP.PACK_AB R176, R189, R190 ;  /* 0x000000bebdb0723e */ /* 0x000fe400000000ff */
[----:B------:R-:W-:Y:S03]  /*e4a0*/  MOV R251, R180 ;  /* 0x000000b400fb7202 */ /* 0x000fe60000000f00 */
[----:B------:R-:W2:Y:S01]  /*e4b0*/  MUFU.EX2 R185, R3 ;  /* 0x0000000300b97308 */ /* 0x000ea20000000800 */
[----:B------:R-:W3:Y:S01]  /*e4c0*/  LDSM.16.MT88.4 R180, [R221+0x2d00] ;  /* 0x002d0000ddb4783b */ /* 0x000ee20000004200 */
[----:B--2---:R-:W-:Y:S02]  /*e4d0*/  F2FP.PACK_AB R178, R185, R186 ;  /* 0x000000bab9b2723e */ /* 0x004fe400000000ff */
[----:B------:R-:W-:Y:S05]  /*e4e0*/  MOV R3, R152 ;  /* 0x0000009800037202 */ /* 0x000fea0000000f00 */
[C---:B------:R-:W-:Y:S07]  /*e4f0*/  HMMA.16816.F32 R116, R176.reuse, R124, R8 ;  /* 0x0000007cb074723c */ /* 0x040fee0000001808 */
[----:B------:R-:W-:Y:S01]  /*e500*/  MOV R11, R139 ;  /* 0x0000008b000b7202 */ /* 0x000fe20000000f00 */
[-C--:B------:R-:W-:Y:S04]  /*e510*/  HMMA.16816.F32 R120, R176, R126.reuse, R12 ;  /* 0x0000007eb078723c */ /* 0x080fe8000000180c */
[----:B------:R-:W-:Y:S02]  /*e520*/  MOV R10, R144 ;  /* 0x00000090000a7202 */ /* 0x000fe40000000f00 */
[----:B------:R-:W-:Y:S02]  /*e530*/  MOV R8, R145 ;  /* 0x0000009100087202 */ /* 0x000fe40000000f00 */
[C---:B------:R-:W-:Y:S01]  /*e540*/  HMMA.16816.F32 R124, R108.reuse, R126, R16 ;  /* 0x0000007e6c7c723c */ /* 0x040fe20000001810 */
[----:B------:R-:W2:Y:S03]  /*e550*/  LDL.LU R17, [R1+0x44] ;  /* 0x0000440001117983 */ /* 0x000ea60000300800 */
[----:B------:R-:W-:Y:S02]  /*e560*/  MOV R13, R137 ;  /* 0x00000089000d7202 */ /* 0x000fe40000000f00 */
[----:B------:R-:W-:Y:S02]  /*e570*/  MOV R14, R136 ;  /* 0x00000088000e7202 */ /* 0x000fe40000000f00 */
[-C--:B------:R-:W-:Y:S04]  /*e580*/  HMMA.16816.F32 R128, R108, R140.reuse, R20 ;  /* 0x0000008c6c80723c */ /* 0x080fe80000001814 */
[----:B------:R-:W-:Y:S02]  /*e590*/  MOV R16, R134 ;  /* 0x0000008600107202 */ /* 0x000fe40000000f00 */
[----:B------:R-:W-:Y:S02]  /*e5a0*/  MOV R15, R135 ;  /* 0x00000087000f7202 */ /* 0x000fe40000000f00 */
[----:B------:R-:W-:Y:S04]  /*e5b0*/  MOV R23, R2 ;  /* 0x0000000200177202 */ /* 0x000fe80000000f00 */
[----:B------:R-:W-:Y:S02]  /*e5c0*/  MOV R2, R220 ;  /* 0x000000dc00027202 */ /* 0x000fe40000000f00 */
[----:B------:R4:W5:Y:S01]  /*e5d0*/  LDL.LU R220, [R1+0x64] ;  /* 0x0000640001dc7983 */ /* 0x0009620000300800 */
[----:B------:R-:W-:Y:S02]  /*e5e0*/  MOV R19, R133 ;  /* 0x0000008500137202 */ /* 0x000fe40000000f00 */
[----:B------:R-:W-:Y:S01]  /*e5f0*/  MOV R18, R132 ;  /* 0x0000008400127202 */ /* 0x000fe20000000f00 */
[----:B------:R-:W4:Y:S01]  /*e600*/  LDL.LU R20, [R1+0x48] ;  /* 0x0000480001147983 */ /* 0x000f220000300800 */
[C---:B------:R-:W-:Y:S04]  /*e610*/  HMMA.16816.F32 R132, R176.reuse, R140, R24 ;  /* 0x0000008cb084723c */ /* 0x040fe80000001818 */
[----:B------:R-:W-:Y:S02]  /*e620*/  MOV R12, R138 ;  /* 0x0000008a000c7202 */ /* 0x000fe40000000f00 */
[----:B------:R-:W-:Y:S02]  /*e630*/  MOV R9, R146 ;  /* 0x0000009200097202 */ /* 0x000fe40000000f00 */
        /* <DEDUP_REMOVED lines=17> */
[----:B------:R-:W-:Y:S04]  /*e750*/  HMMA.16816.F32 R96, R108, R6, R96 ;  /* 0x000000066c60723c */ /* 0x000fe80000001860 */
[----:B--2---:R-:W-:Y:S02]  /*e760*/  FFMA.FTZ R103, R103, R17, R16 ;  /* 0x0000001167677223 */ /* 0x004fe40000010010 */
        /* <DEDUP_REMOVED lines=65> */
[----:B------:R-:W-:Y:S02]  /*eb80*/  IADD3 R0, R238, -0x1, RZ ;  /* 0xffffffffee007810 */ /* 0x000fe40007ffe0ff */
[----:B------:R-:W-:Y:S01]  /*eb90*/  STL [R1+0x48], R5 ;  /* 0x0000480501007387 */ /* 0x000fe20000100800 */
[----:B------:R-:W-:Y:S01]  /*eba0*/  FADD.FTZ R2, R107, R2 ;  /* 0x000000026b027221 */ /* 0x000fe20000010000 */
[----:B------:R-:W-:Y:S02]  /*ebb0*/  MOV R238, R0 ;  /* 0x0000000000ee7202 */ /* 0x000fe40000000f00 */
[----:B------:R-:W-:Y:S01]  /*ebc0*/  MOV R107, R102 ;  /* 0x00000066006b7202 */ /* 0x000fe20000000f00 */
[----:B-1----:R-:W-:Y:S05]  /*ebd0*/  FADD.FTZ R3, R185, R4 ;  /* 0x00000004b9037221 */ /* 0x002fea0000010000 */
[----:B------:R1:W-:Y:S04]  /*ebe0*/  STL [R1+0x4c], R3 ;  /* 0x00004c0301007387 */ /* 0x0003e80000100800 */
[----:B------:R2:W-:Y:S01]  /*ebf0*/  STL [R1+0x50], R2 ;  /* 0x0000500201007387 */ /* 0x0005e20000100800 */
[----:B-1----:R-:W-:Y:S02]  /*ec00*/  MOV R3, R105 ;  /* 0x0000006900037202 */ /* 0x002fe40000000f00 */
[----:B--2---:R-:W-:Y:S01]  /*ec10*/  MOV R2, R106 ;  /* 0x0000006a00027202 */ /* 0x004fe20000000f00 */
[----:B-----5:R-:W-:-:S05]  /*ec20*/  @P0 BRA `(.L_x_719) ;  /* 0xffffc5c000000947 */ /* 0x020fca000383ffff */
.L_x_718:
[----:B-1----:R-:W2:Y:S04]  /*ec30*/  LDL.LU R0, [R1+0x44] ;  /* 0x0000440001007983 */ /* 0x002ea80000300800 */
        /* <DEDUP_REMOVED lines=152> */
.L_x_706:
[----:B------:R-:W-:Y:S01]  /*f5c0*/  USHF.R.S32.HI UR8, URZ, 0x1f, UR9 ;  /* 0x0000001f3f087899 */ /* 0x000fe20008011409 */
[----:B------:R-:W-:Y:S05]  /*f5d0*/  @P4 BRA `(.L_x_722) ;  /* 0x000018a000004947 */ /* 0x000fea0003800000 */
[----:B------:R-:W1:Y:S01]  /*f5e0*/  S2R R55, SR_TID.X ;  /* 0x0000000000377919 */ /* 0x000e620000002100 */
[----:B------:R-:W-:Y:S01]  /*f5f0*/  F2FP.PACK_AB R45, R45, R112 ;  /* 0x000000702d2d723e */ /* 0x000fe200000000ff */
[----:B------:R-:W-:Y:S01]  /*f600*/  ULDC.64 UR4, c[0x0][0x500] ;  /* 0x0001400000047ab9 */ /* 0x000fe20000000a00 */
[----:B------:R-:W-:Y:S01]  /*f610*/  F2FP.PACK_AB R44, R44, R114 ;  /* 0x000000722c2c723e */ /* 0x000fe200000000ff */
[----:B------:R-:W-:Y:S01]  /*f620*/  UISETP.NE.U32.AND UP1, UPT, URZ, UR4, UPT ;  /* 0x000000043f00728c */ /* 0x000fe2000bf25070 */
[----:B------:R-:W-:Y:S01]  /*f630*/  F2FP.PACK_AB R43, R43, R124 ;  /* 0x0000007c2b2b723e */ /* 0x000fe200000000ff */
[----:B------:R-:W-:Y:S01]  /*f640*/  UMOV UR6, 0x4 ;  /* 0x0000000400067882 */ /* 0x000fe20000000000 */
[----:B------:R-:W-:Y:S01]  /*f650*/  F2FP.PACK_AB R42, R42, R126 ;  /* 0x0000007e2a2a723e */ /* 0x000fe200000000ff */
[----:B------:R-:W-:Y:S01]  /*f660*/  UISETP.NE.AND.EX UP1, UPT, URZ, UR5, UPT, UP1 ;  /* 0x000000053f00728c */ /* 0x000fe2000bf25310 */
[----:B------:R-:W-:-:S02]  /*f670*/  F2FP.PACK_AB R48, R48, R116 ;  /* 0x000000743030723e */ /* 0x000fc400000000ff */
[----:B------:R-:W-:Y:S01]  /*f680*/  F2FP.PACK_AB R118, R119, R118 ;  /* 0x000000767776723e */ /* 0x000fe200000000ff */
[----:B------:R-:W-:Y:S01]  /*f690*/  ULDC.64 UR4, c[0x0][0x500] ;  /* 0x0001400000047ab9 */ /* 0x000fe20000000a00 */
[----:B------:R-:W-:Y:S01]  /*f6a0*/  F2FP.PACK_AB R47, R47, R120 ;  /* 0x000000782f2f723e */ /* 0x000fe200000000ff */
[----:B------:R-:W-:Y:S01]  /*f6b0*/  UIMAD.WIDE UR4, UR13, UR6, UR4 ;  /* 0x000000060d0472a5 */ /* 0x000fe2000f8e0204 */
[----:B------:R-:W-:Y:S02]  /*f6c0*/  F2FP.PACK_AB R122, R123, R122 ;  /* 0x0000007a7b7a723e */ /* 0x000fe400000000ff */
[----:B------:R-:W-:Y:S02]  /*f6d0*/  F2FP.PACK_AB R41, R41, R128 ;  /* 0x000000802929723e */ /* 0x000fe400000000ff */
[----:B------:R-:W-:Y:S02]  /*f6e0*/  F2FP.PACK_AB R40, R40, R130 ;  /* 0x000000822828723e */ /* 0x000fe400000000ff */
[----:B------:R-:W-:-:S02]  /*f6f0*/  F2FP.PACK_AB R38, R38, R140 ;  /* 0x0000008c2626723e */ /* 0x000fc400000000ff */
[----:B------:R-:W-:Y:S02]  /*f700*/  F2FP.PACK_AB R37, R37, R142 ;  /* 0x0000008e2525723e */ /* 0x000fe400000000ff */
[----:B-1----:R-:W-:Y:S02]  /*f710*/  SHF.R.S32.HI R56, RZ, 0x1f, R55 ;  /* 0x0000001fff387819 */ /* 0x002fe40000011437 */
[----:B------:R-:W-:Y:S02]  /*f720*/  F2FP.PACK_AB R39, R39, R132 ;  /* 0x000000842727723e */ /* 0x000fe400000000ff */
[CC--:B------:R-:W-:Y:S02]  /*f730*/  LEA.HI R3, R56.reuse, R55.reuse, RZ, 0x2 ;  /* 0x0000003738037211 */ /* 0x0c0fe400078f10ff */
[----:B------:R-:W-:Y:S02]  /*f740*/  LEA.HI R49, R56, R55, RZ, 0x5 ;  /* 0x0000003738317211 */ /* 0x000fe400078f28ff */
[----:B------:R-:W-:-:S02]  /*f750*/  SHF.R.S32.HI R46, RZ, 0x2, R3 ;  /* 0x00000002ff2e7819 */ /* 0x000fc40000011403 */
[----:B------:R-:W-:Y:S02]  /*f760*/  SHF.R.S32.HI R0, RZ, 0x1f, R3 ;  /* 0x0000001fff007819 */ /* 0x000fe40000011403 */
[----:B------:R-:W-:Y:S02]  /*f770*/  LOP3.LUT R3, R3, 0xfffffffc, RZ, 0xc0, !PT ;  /* 0xfffffffc03037812 */ /* 0x000fe400078ec0ff */
[----:B------:R-:W-:Y:S02]  /*f780*/  LEA.HI R0, R0, R46, RZ, 0x3 ;  /* 0x0000002e00007211 */ /* 0x000fe400078f18ff */
[----:B------:R-:W-:Y:S01]  /*f790*/  SHF.R.S32.HI R50, RZ, 0x5, R49 ;  /* 0x00000005ff327819 */ /* 0x000fe20000011431 */
[----:B------:R-:W-:Y:S01]  /*f7a0*/  IMAD.IADD R19, R55, 0x1, -R3 ;  /* 0x0000000137137824 */ /* 0x000fe200078e0a03 */
[----:B------:R-:W-:Y:S02]  /*f7b0*/  LOP3.LUT R0, R0, 0xfffffff8, RZ, 0xc0, !PT ;  /* 0xfffffff800007812 */ /* 0x000fe400078ec0ff */
[----:B------:R-:W-:-:S02]  /*f7c0*/  F2FP.PACK_AB R134, R135, R134 ;  /* 0x000000868786723e */ /* 0x000fc400000000ff */
[----:B------:R-:W-:Y:S01]  /*f7d0*/  F2FP.PACK_AB R36, R36, R136 ;  /* 0x000000882424723e */ /* 0x000fe200000000ff */
[----:B------:R-:W-:Y:S01]  /*f7e0*/  IMAD.IADD R2, R46, 0x1, -R0 ;  /* 0x000000012e027824 */ /* 0x000fe200078e0a00 */
[----:B------:R-:W-:Y:S02]  /*f7f0*/  F2FP.PACK_AB R138, R139, R138 ;  /* 0x0000008a8b8a723e */ /* 0x000fe400000000ff */
[----:B------:R-:W-:Y:S02]  /*f800*/  F2FP.PACK_AB R35, R35, R144 ;  /* 0x000000902323723e */ /* 0x000fe400000000ff */
[----:B------:R-:W-:Y:S02]  /*f810*/  LEA.HI R0, R2, R2, RZ, 0x1 ;  /* 0x0000000202007211 */ /* 0x000fe400078f08ff */
[----:B------:R-:W-:Y:S02]  /*f820*/  F2FP.PACK_AB R34, R34, R146 ;  /* 0x000000922222723e */ /* 0x000fe400000000ff */
[----:B------:R-:W-:-:S02]  /*f830*/  SHF.R.S32.HI R13, RZ, 0x1, R0 ;  /* 0x00000001ff0d7819 */ /* 0x000fc40000011400 */
[----:B------:R-:W-:Y:S02]  /*f840*/  LOP3.LUT R0, R0, 0x3fffffe, RZ, 0xc0, !PT ;  /* 0x03fffffe00007812 */ /* 0x000fe400078ec0ff */
[C---:B------:R-:W-:Y:S01]  /*f850*/  LOP3.LUT R3, R13.reuse, 0x1, RZ, 0xc0, !PT ;  /* 0x000000010d037812 */ /* 0x040fe200078ec0ff */
[C---:B------:R-:W-:Y:S01]  /*f860*/  IMAD.SHL.U32 R4, R13.reuse, 0x40, RZ ;  /* 0x000000400d047824 */ /* 0x040fe200078e00ff */
[----:B------:R-:W-:Y:S01]  /*f870*/  LOP3.LUT P0, RZ, R13, 0x2, RZ, 0xc0, !PT ;  /* 0x000000020dff7812 */ /* 0x000fe2000780c0ff */
[----:B------:R-:W-:Y:S01]  /*f880*/  IMAD.IADD R2, R2, 0x1, -R0 ;  /* 0x0000000102027824 */ /* 0x000fe200078e0a00 */
[----:B------:R-:W-:Y:S01]  /*f890*/  ISETP.NE.U32.AND P1, PT, R3, 0x1, PT ;  /* 0x000000010300780c */ /* 0x000fe20003f25070 */
[----:B------:R-:W-:Y:S01]  /*f8a0*/  IMAD R0, R50, 0x100, R19 ;  /* 0x0000010032007824 */ /* 0x000fe200078e0213 */
[----:B------:R-:W-:Y:S02]  /*f8b0*/  LOP3.LUT R4, R4, 0xc0, RZ, 0xc0, !PT ;  /* 0x000000c004047812 */ /* 0x000fe400078ec0ff */
[----:B------:R-:W-:Y:S01]  /*f8c0*/  F2FP.PACK_AB R32, R32, R156 ;  /* 0x0000009c2020723e */ /* 0x000fe200000000ff */
[----:B------:R-:W-:Y:S01]  /*f8d0*/  IMAD R0, R2, 0x10, R0 ;  /* 0x0000001002007824 */ /* 0x000fe200078e0200 */
[----:B------:R-:W-:Y:S01]  /*f8e0*/  LEA.HI R2, R4, R4, RZ, 0x1d ;  /* 0x0000000404027211 */ /* 0x000fe200078fe8ff */
[----:B------:R-:W-:Y:S01]  /*f8f0*/  IMAD.MOV.U32 R4, RZ, RZ, 0x20 ;  /* 0x00000020ff047424 */ /* 0x000fe200078e00ff */
[----:B------:R-:W-:-:S02]  /*f900*/  F2FP.PACK_AB R31, R31, R158 ;  /* 0x0000009e1f1f723e */ /* 0x000fc400000000ff */
[----:B------:R-:W-:Y:S01]  /*f910*/  F2FP.PACK_AB R33, R33, R148 ;  /* 0x000000942121723e */ /* 0x000fe200000000ff */
[----:B------:R-:W-:Y:S01]  /*f920*/  IMAD.U32 R0, R0, 0x2, R2 ;  /* 0x0000000200007824 */ /* 0x000fe200078e0002 */
[----:B------:R-:W-:Y:S02]  /*f930*/  SEL R4, R4, 0xffffffe0, !P0 ;  /* 0xffffffe004047807 */ /* 0x000fe40004000000 */
[----:B------:R-:W-:Y:S01]  /*f940*/  F2FP.PACK_AB R150, R151, R150 ;  /* 0x000000969796723e */ /* 0x000fe200000000ff */
[----:B------:R-:W-:Y:S01]  /*f950*/  IMAD.SHL.U32 R0, R0, 0x2, RZ ;  /* 0x0000000200007824 */ /* 0x000fe200078e00ff */
[----:B------:R-:W-:Y:S01]  /*f960*/  BAR.SYNC.DEFER_BLOCKING 0x1, 0x80 ;  /* 0x0042000000007b1d */ /* 0x000fe20000010000 */
[----:B------:R-:W-:Y:S02]  /*f970*/  F2FP.PACK_AB R30, R30, R152 ;  /* 0x000000981e1e723e */ /* 0x000fe400000000ff */
[----:B------:R-:W-:Y:S02]  /*f980*/  F2FP.PACK_AB R154, R155, R154 ;  /* 0x0000009a9b9a723e */ /* 0x000fe400000000ff */
[----:B------:R-:W-:-:S02]  /*f990*/  IADD3 R3, R0, 0x80, RZ ;  /* 0x0000008000037810 */ /* 0x000fc40007ffe0ff */
[C---:B------:R-:W-:Y:S02]  /*f9a0*/  IADD3 R2, R0.reuse, 0x70, RZ ;  /* 0x0000007000027810 */ /* 0x040fe40007ffe0ff */
[----:B------:R-:W-:Y:S01]  /*f9b0*/  @P1 IADD3 R2, R3, 0x10, RZ ;  /* 0x0000001003021810 */ /* 0x000fe20007ffe0ff */
[----:B------:R-:W-:Y:S01]  /*f9c0*/  IMAD.IADD R3, R0, 0x1, R4 ;  /* 0x0000000100037824 */ /* 0x000fe200078e0204 */
[----:B------:R-:W-:Y:S02]  /*f9d0*/  F2FP.PACK_AB R29, R29, R160 ;  /* 0x000000a01d1d723e */ /* 0x000fe400000000ff */
[----:B------:R-:W-:Y:S01]  /*f9e0*/  F2FP.PACK_AB R28, R28, R162 ;  /* 0x000000a21c1c723e */ /* 0x000fe200000000ff */
[----:B------:R-:W-:Y:S01]  /*f9f0*/  IMAD.IADD R4, R4, 0x1, R2 ;  /* 0x0000000104047824 */ /* 0x000fe200078e0202 */
[----:B------:R-:W-:Y:S02]  /*fa00*/  F2FP.PACK_AB R26, R26, R172 ;  /* 0x000000ac1a1a723e */ /* 0x000fe400000000ff */
[----:B------:R-:W-:-:S02]  /*fa10*/  F2FP.PACK_AB R25, R25, R174 ;  /* 0x000000ae1919723e */ /* 0x000fc400000000ff */
        /* <DEDUP_REMOVED lines=29> */
[----:B------:R-:W-:Y:S01]  /*fbf0*/  PLOP3.LUT P1, PT, PT, PT, UP1, 0x80, 0x0 ;  /* 0x000000000000781c */ /* 0x000fe20003f2f018 */
[----:B------:R-:W-:Y:S04]  /*fc00*/  STS [R3+0x280], R40 ;  /* 0x0002802803007388 */ /* 0x000fe80000000800 */
        /* <DEDUP_REMOVED lines=35> */
[----:B------:R3:W-:Y:S04]  /*fe40*/  STS [R3+0x5280], R9 ;  /* 0x0052800903007388 */ /* 0x0007e80000000800 */
[----:B------:R4:W-:Y:S04]  /*fe50*/  STS [R4+0x5000], R6 ;  /* 0x0050000604007388 */ /* 0x0009e80000000800 */
[----:B------:R4:W-:Y:S01]  /*fe60*/  STS [R4+0x5200], R5 ;  /* 0x0052000504007388 */ /* 0x0009e20000000800 */
[----:B-1----:R-:W-:-:S02]  /*fe70*/  IMAD.U32 R11, RZ, RZ, UR5 ;  /* 0x00000005ff0b7e24 */ /* 0x002fc4000f8e00ff */
[----:B--2---:R-:W-:Y:S01]  /*fe80*/  IMAD.U32 R10, RZ, RZ, UR4 ;  /* 0x00000004ff0a7e24 */ /* 0x004fe2000f8e00ff */
[----:B------:R-:W-:Y:S06]  /*fe90*/  BAR.SYNC.DEFER_BLOCKING 0x1, 0x80 ;  /* 0x0042000000007b1d */ /* 0x000fec0000010000 */
[----:B------:R-:W-:Y:S02]  /*fea0*/  ULDC.64 UR4, c[0x0][0x508] ;  /* 0x0001420000047ab9 */ /* 0x000fe40000000a00 */
[----:B------:R-:W-:Y:S01]  /*feb0*/  UISETP.NE.U32.AND UP0, UPT, URZ, UR4, UPT ;  /* 0x000000043f00728c */ /* 0x000fe2000bf05070 */
[----:B------:R-:W2:Y:S03]  /*fec0*/  @P1 LDG.E R0, [R10.64] ;  /* 0x0000000e0a001981 */ /* 0x000ea6000c1e1900 */
[----:B------:R-:W-:Y:S01]  /*fed0*/  UISETP.NE.AND.EX UP0, UPT, URZ, UR5, UPT, UP0 ;  /* 0x000000053f00728c */ /* 0x000fe2000bf05300 */
[----:B------:R-:W-:-:S02]  /*fee0*/  IMAD.MOV.U32 R24, RZ, RZ, c[0x0][0x388] ;  /* 0x0000e200ff187624 */ /* 0x000fc400078e00ff */
[----:B------:R-:W-:-:S03]  /*fef0*/  ULDC.64 UR4, c[0x0][0x508] ;  /* 0x0001420000047ab9 */ /* 0x000fc60000000a00 */
[----:B------:R-:W-:-:S05]  /*ff00*/  PLOP3.LUT P0, PT, PT, PT, UP0, 0x80, 0x0 ;  /* 0x000000000000781c */ /* 0x000fca0003f0f008 */
[----:B------:R-:W-:-:S06]  /*ff10*/  @UP0 UIMAD.WIDE UR4, UR13, UR6, UR4 ;  /* 0x000000060d0402a5 */ /* 0x000fcc000f8e0204 */
[----:B------:R-:W-:Y:S02]  /*ff20*/  IMAD.U32 R2, RZ, RZ, UR4 ;  /* 0x00000004ff027e24 */ /* 0x000fe4000f8e00ff */
[----:B---3--:R-:W-:-:S05]  /*ff30*/  IMAD.U32 R3, RZ, RZ, UR5 ;  /* 0x00000005ff037e24 */ /* 0x008fca000f8e00ff */
[----:B------:R4:W5:Y:S01]  /*ff40*/  @P0 LDG.E R24, [R2.64] ;  /* 0x0000000e02180981 */ /* 0x000962000c1e1900 */
[----:B------:R-:W-:Y:S02]  /*ff50*/  UMOV UR6, URZ ;  /* 0x0000003f00067c82 */ /* 0x000fe40008000000 */
[----:B------:R-:W-:Y:S01]  /*ff60*/  UMOV UR7, URZ ;  /* 0x0000003f00077c82 */ /* 0x000fe20008000000 */
[----:B--2---:R-:W1:Y:S02]  /*ff70*/  @P1 R2UR UR5, R0 ;  /* 0x00000000000513c2 */ /* 0x004e6400000e0000 */
[----:B-1----:R-:W-:Y:S02]  /*ff80*/  @UP1 USHF.R.S32.HI UR4, URZ, 0x1f, UR5 ;  /* 0x0000001f3f041899 */ /* 0x002fe40008011405 */
[----:B------:R-:W-:-:S05]  /*ff90*/  @UP1 UMOV UR6, UR5 ;  /* 0x0000000500061c82 */ /* 0x000fca0008000000 */
[----:B------:R-:W-:Y:S01]  /*ffa0*/  @UP1 UMOV UR7, UR4 ;  /* 0x0000000400071c82 */ /* 0x000fe20008000000 */
[----:B------:R-:W-:Y:S05]  /*ffb0*/  @P0 BRA `(.L_x_723) ;  /* 0x0000004000000947 */ /* 0x000fea0003800000 */
[----:B----4-:R-:W-:Y:S05]  /*ffc0*/  @!P1 BRA `(.L_x_723) ;  /* 0x0000003000009947 */ /* 0x010fea0003800000 */
[----:B------:R-:W2:Y:S04]  /*ffd0*/  LDG.E R0, [R10.64] ;  /* 0x0000000e0a007981 */ /* 0x000ea8000c1e1900 */
[----:B------:R-:W2:Y:S02]  /*ffe0*/  LDG.E R2, [R10.64+0x4] ;  /* 0x0000040e0a027981 */ /* 0x000ea4000c1e1900 */
[----:B--2--5:R-:W-:Y:S02]  /*fff0*/  IADD3 R24, -R0, R2, RZ ;  /* 0x0000000200187210 */ /* 0x024fe40007ffe1ff */
.L_x_723:
[----:B----4-:R-:W-:Y:S01]  /*10000*/  IMAD.MOV.U32 R0, RZ, RZ, c[0x0][0x4e8] ;  /* 0x00013a00ff007624 */ /* 0x010fe200078e00ff */
[----:B------:R-:W-:Y:S01]  /*10010*/  SHF.R.S32.HI R2, RZ, 0x1f, R50 ;  /* 0x0000001fff027819 */ /* 0x000fe20000011432 */
[----:B------:R-:W1:Y:S01]  /*10020*/  S2R R21, SR_CTAID.X ;  /* 0x0000000000157919 */ /* 0x000e620000002500 */
[----:B------:R-:W-:Y:S01]  /*10030*/  ULDC.64 UR4, c[0x0][0x490] ;  /* 0x0001240000047ab9 */ /* 0x000fe20000000a00 */
[----:B------:R-:W-:Y:S01]  /*10040*/  LEA.HI R8, R56, R55, RZ, 0x3 ;  /* 0x0000003738087211 */ /* 0x000fe200078f18ff */
[----:B------:R-:W-:Y:S01]  /*10050*/  UIMAD UR10, UR8, UR4, URZ ;  /* 0x00000004080a72a4 */ /* 0x000fe2000f8e023f */
[----:B------:R-:W-:Y:S01]  /*10060*/  ISETP.NE.AND P2, PT, R0, 0x1, PT ;  /* 0x000000010000780c */ /* 0x000fe20003f45270 */
[----:B------:R-:W-:Y:S01]  /*10070*/  UMOV UR16, UR6 ;  /* 0x0000000600107c82 */ /* 0x000fe20008000000 */
[----:B------:R-:W-:Y:S01]  /*10080*/  LOP3.LUT R0, R49, 0xffffffe0, RZ, 0xc0, !PT ;  /* 0xffffffe031007812 */ /* 0x000fe200078ec0ff */
[----:B------:R-:W-:Y:S01]  /*10090*/  UMOV UR17, UR7 ;  /* 0x0000000700117c82 */ /* 0x000fe20008000000 */
[----:B------:R-:W-:Y:S01]  /*100a0*/  LEA.HI R2, R2, R50, RZ, 0x2 ;  /* 0x0000003202027211 */ /* 0x000fe200078f10ff */
[----:B------:R-:W-:Y:S01]  /*100b0*/  UIMAD.WIDE.U32 UR16, UR9, UR4, UR16 ;  /* 0x00000004091072a5 */ /* 0x000fe2000f8e0010 */
[----:B-----5:R-:W-:Y:S01]  /*100c0*/  IMAD R24, R24, c[0x0][0x4e8], RZ ;  /* 0x00013a0018187a24 */ /* 0x020fe200078e02ff */
[----:B------:R-:W-:Y:S01]  /*100d0*/  UIMAD UR10, UR9, UR5, UR10 ;  /* 0x00000005090a72a4 */ /* 0x000fe2000f8e020a */
[----:B------:R-:W-:Y:S01]  /*100e0*/  IMAD.IADD R4, R55, 0x1, -R0 ;  /* 0x0000000137047824 */ /* 0x000fe200078e0a00 */
[C---:B------:R-:W-:Y:S01]  /*100f0*/  LEA.HI R0, R19.reuse, R19, RZ, 0x1 ;  /* 0x0000001313007211 */ /* 0x040fe200078f08ff */
[----:B------:R-:W-:Y:S01]  /*10100*/  ULDC.64 UR4, c[0x0][0x3a0] ;  /* 0x0000e80000047ab9 */ /* 0x000fe20000000a00 */
[----:B------:R-:W-:Y:S01]  /*10110*/  LOP3.LUT R2, R2, 0xffffffc, RZ, 0xc0, !PT ;  /* 0x0ffffffc02027812 */ /* 0x000fe200078ec0ff */
[----:B------:R-:W-:Y:S01]  /*10120*/  USHF.R.S32.HI UR12, URZ, 0x1f, UR13 ;  /* 0x0000001f3f0c7899 */ /* 0x000fe2000801140d */
[----:B------:R-:W-:Y:S01]  /*10130*/  SHF.R.S32.HI R6, RZ, 0x1f, R4 ;  /* 0x0000001fff067819 */ /* 0x000fe20000011404 */
[----:B------:R-:W-:Y:S01]  /*10140*/  UIMAD UR11, UR7, UR4, URZ ;  /* 0x00000004070b72a4 */ /* 0x000fe2000f8e023f */
[C---:B------:R-:W-:Y:S01]  /*10150*/  LOP3.LUT R3, R0.reuse, 0x1ffffffe, RZ, 0xc0, !PT ;  /* 0x1ffffffe00037812 */ /* 0x040fe200078ec0ff */
[----:B------:R-:W-:Y:S01]  /*10160*/  IMAD.SHL.U32 R0, R0, 0x20, RZ ;  /* 0x0000002000007824 */ /* 0x000fe200078e00ff */
[----:B------:R-:W-:Y:S01]  /*10170*/  LEA.HI R6, R6, R4, RZ, 0x2 ;  /* 0x0000000406067211 */ /* 0x000fe200078f10ff */
[----:B------:R-:W-:Y:S01]  /*10180*/  IMAD.IADD R2, R50, 0x1, -R2 ;  /* 0x0000000132027824 */ /* 0x000fe200078e0a02 */
[----:B------:R-:W-:Y:S01]  /*10190*/  LOP3.LUT P0, RZ, R4, 0x3, RZ, 0xc0, !PT ;  /* 0x0000000304ff7812 */ /* 0x000fe2000780c0ff */
[----:B------:R-:W-:Y:S01]  /*101a0*/  IMAD.IADD R5, R19, 0x1, -R3 ;  /* 0x0000000113057824 */ /* 0x000fe200078e0a03 */
[----:B------:R-:W-:Y:S01]  /*101b0*/  LOP3.LUT R0, R0, 0xffffffc0, RZ, 0xc0, !PT ;  /* 0xffffffc000007812 */ /* 0x000fe200078ec0ff */
[----:B------:R-:W-:Y:S01]  /*101c0*/  USEL UR12, UR12, URZ, !UP1 ;  /* 0x0000003f0c0c7287 */ /* 0x000fe2000c800000 */
[----:B------:R-:W-:Y:S01]  /*101d0*/  SHF.R.S32.HI R3, RZ, 0x2, R6 ;  /* 0x00000002ff037819 */ /* 0x000fe20000011406 */
[----:B------:R-:W-:Y:S01]  /*101e0*/  UIMAD.WIDE.U32 UR20, UR6, UR4, URZ ;  /* 0x00000004061472a5 */ /* 0x000fe2000f8e003f */
[----:B------:R-:W-:Y:S01]  /*101f0*/  LEA.HI R4, R46, R46, RZ, 0x1 ;  /* 0x0000002e2e047211 */ /* 0x000fe200078f08ff */
[----:B------:R-:W-:Y:S01]  /*10200*/  IMAD R0, R5, 0x8, R0 ;  /* 0x0000000805007824 */ /* 0x000fe200078e0200 */
[----:B------:R-:W-:Y:S01]  /*10210*/  UIMAD UR11, UR6, UR5, UR11 ;  /* 0x00000005060b72a4 */ /* 0x000fe2000f8e020b */
[----:B------:R-:W-:Y:S01]  /*10220*/  IMAD R16, R2, 0x10, R3 ;  /* 0x0000001002107824 */ /* 0x000fe200078e0203 */
[----:B------:R-:W-:Y:S01]  /*10230*/  USEL UR13, UR13, URZ, !UP1 ;  /* 0x0000003f0d0d7287 */ /* 0x000fe2000c800000 */
[----:B------:R-:W-:Y:S01]  /*10240*/  BSSY B0, `(.L_x_724) ;  /* 0x000007b000007945 */ /* 0x000fe20003800000 */
[----:B------:R-:W-:-:S02]  /*10250*/  ULDC.64 UR6, c[0x0][0x498] ;  /* 0x0001260000067ab9 */ /* 0x000fc40000000a00 */
[----:B------:R-:W-:Y:S01]  /*10260*/  IADD3 R0, R16, R0, RZ ;  /* 0x0000000010007210 */ /* 0x000fe20007ffe0ff */
[----:B------:R-:W-:Y:S02]  /*10270*/  UIMAD UR18, UR12, UR6, URZ ;  /* 0x000000060c1272a4 */ /* 0x000fe4000f8e023f */
[----:B------:R-:W-:Y:S02]  /*10280*/  UIADD3 UR17, UR17, UR10, URZ ;  /* 0x0000000a11117290 */ /* 0x000fe4000fffe03f */
[----:B-1----:R-:W-:Y:S01]  /*10290*/  IMAD R3, R21, 0x80, R0 ;  /* 0x0000008015037824 */ /* 0x002fe200078e0200 */
[----:B------:R-:W-:Y:S02]  /*102a0*/  UIMAD UR7, UR13, UR7, UR18 ;  /* 0x000000070d0772a4 */ /* 0x000fe4000f8e0212 */
[----:B------:R-:W-:Y:S01]  /*102b0*/  UIMAD.WIDE.U32 UR16, UR13, UR6, UR16 ;  /* 0x000000060d1072a5 */ /* 0x000fe2000f8e0010 */
[----:B------:R-:W-:Y:S01]  /*102c0*/  @P2 IMAD.HI.U32 R2, R3, c[0x0][0x4ec], RZ ;  /* 0x00013b0003022a27 */ /* 0x000fe200078e00ff */
[----:B------:R-:W-:-:S02]  /*102d0*/  ULDC.64 UR4, c[0x0][0x3e8] ;  /* 0x0000fa0000047ab9 */ /* 0x000fc40000000a00 */
[----:B------:R-:W-:Y:S01]  /*102e0*/  UIMAD UR8, UR8, UR4, URZ ;  /* 0x00000004080872a4 */ /* 0x000fe2000f8e023f */
[----:B------:R-:W-:Y:S01]  /*102f0*/  IMAD.MOV.U32 R0, RZ, RZ, R3 ;  /* 0x000000ffff007224 */ /* 0x000fe200078e0003 */
[----:B------:R-:W-:Y:S01]  /*10300*/  @P2 SHF.R.U32.HI R0, RZ, c[0x0][0x4f0], R2 ;  /* 0x00013c00ff002a19 */ /* 0x000fe20000011602 */
[----:B------:R-:W-:Y:S01]  /*10310*/  IMAD.U32 R5, RZ, RZ, UR7 ;  /* 0x00000007ff057e24 */ /* 0x000fe2000f8e00ff */
[----:B------:R-:W-:Y:S01]  /*10320*/  LOP3.LUT R2, R4, 0x3fffffe, RZ, 0xc0, !PT ;  /* 0x03fffffe04027812 */ /* 0x000fe200078ec0ff */
[----:B------:R-:W-:Y:S01]  /*10330*/  IMAD R4, R19, 0x20, R46 ;  /* 0x0000002013047824 */ /* 0x000fe200078e022e */
[----:B------:R-:W-:Y:S01]  /*10340*/  SHF.R.S32.HI R6, RZ, 0x1f, R0 ;  /* 0x0000001fff067819 */ /* 0x000fe20000011400 */
[----:B------:R-:W-:Y:S02]  /*10350*/  UIADD3 UR21, UR21, UR11, URZ ;  /* 0x0000000b15157290 */ /* 0x000fe4000fffe03f */
[----:B------:R-:W-:Y:S01]  /*10360*/  IMAD.IADD R2, R46, 0x1, -R2 ;  /* 0x000000012e027824 */ /* 0x000fe200078e0a02 */
[----:B------:R-:W-:Y:S01]  /*10370*/  UIMAD UR8, UR9, UR5, UR8 ;  /* 0x00000005090872a4 */ /* 0x000fe2000f8e0208 */
[----:B------:R-:W-:Y:S01]  /*10380*/  IMAD R10, R21, 0x80, R4 ;  /* 0x00000080150a7824 */ /* 0x000fe200078e0204 */
[----:B------:R-:W-:Y:S01]  /*10390*/  UIMAD.WIDE.U32 UR20, UR9, UR4, UR20 ;  /* 0x00000004091472a5 */ /* 0x000fe2000f8e0014 */
[----:B------:R-:W-:Y:S01]  /*103a0*/  IMAD.MOV R4, RZ, RZ, -R0 ;  /* 0x000000ffff047224 */ /* 0x000fe200078e0a00 */
[----:B------:R-:W-:Y:S01]  /*103b0*/  LEA R20, R50, R2, 0x3 ;  /* 0x0000000232147211 */ /* 0x000fe200078e18ff */
[----:B------:R-:W-:Y:S01]  /*103c0*/  @P2 IMAD.HI.U32 R7, R10, c[0x0][0x4ec], RZ ;  /* 0x00013b000a072a27 */ /* 0x000fe200078e00ff */
[----:B------:R-:W-:Y:S01]  /*103d0*/  IADD3 R2, P1, R0, UR16, RZ ;  /* 0x0000001000027c10 */ /* 0x000fe2000ff3e0ff */
[----:B------:R-:W-:-:S02]  /*103e0*/  ULDC.64 UR4, c[0x0][0x3f0] ;  /* 0x0000fc0000047ab9 */ /* 0x000fc40000000a00 */
[----:B------:R-:W-:Y:S01]  /*103f0*/  IMAD R0, R4, c[0x0][0x4e8], R3 ;  /* 0x00013a0004007a24 */ /* 0x000fe200078e0203 */
[----:B------:R-:W-:Y:S01]  /*10400*/  IADD3.X R3, R6, UR17, R5, P1, !PT ;  /* 0x0000001106037c10 */ /* 0x000fe20008ffe405 */
[----:B------:R-:W-:Y:S01]  /*10410*/  IMAD.MOV.U32 R9, RZ, RZ, R10 ;  /* 0x000000ffff097224 */ /* 0x000fe200078e000a */
[----:B------:R-:W-:Y:S01]  /*10420*/  @P2 SHF.R.U32.HI R9, RZ, c[0x0][0x4f0], R7 ;  /* 0x00013c00ff092a19 */ /* 0x000fe20000011607 */
[----:B------:R-:W-:Y:S01]  /*10430*/  IMAD.SHL.U32 R4, R8, 0x8, RZ ;  /* 0x0000000808047824 */ /* 0x000fe200078e00ff */
[----:B------:R-:W-:Y:S01]  /*10440*/  SHF.R.S32.HI R5, RZ, 0x1f, R0 ;  /* 0x0000001fff057819 */ /* 0x000fe20000011400 */
[----:B------:R-:W-:Y:S01]  /*10450*/  IMAD.WIDE.U32 R2, R0, c[0x0][0x488], R2 ;  /* 0x0001220000027a25 */ /* 0x000fe200078e0002 */
[----:B------:R-:W-:Y:S02]  /*10460*/  UIMAD UR12, UR12, UR4, URZ ;  /* 0x000000040c0c72a4 */ /* 0x000fe4000f8e023f */
[----:B------:R-:W-:Y:S01]  /*10470*/  UIADD3 UR9, UR21, UR8, URZ ;  /* 0x0000000815097290 */ /* 0x000fe2000fffe03f */
[----:B------:R-:W-:Y:S01]  /*10480*/  IMAD R5, R5, c[0x0][0x488], RZ ;  /* 0x0001220005057a24 */ /* 0x000fe200078e02ff */
[----:B------:R-:W-:Y:S01]  /*10490*/  LOP3.LUT R4, R4, 0xc0, RZ, 0xc0, !PT ;  /* 0x000000c004047812 */ /* 0x000fe200078ec0ff */
[----:B------:R-:W-:Y:S01]  /*104a0*/  IMAD.SHL.U32 R6, R19, 0x8, RZ ;  /* 0x0000000813067824 */ /* 0x000fe200078e00ff */
[----:B------:R-:W-:Y:S01]  /*104b0*/  LEA R7, P1, R2, c[0x0][0x450], 0x2 ;  /* 0x0001140002077a11 */ /* 0x000fe200078210ff */
[----:B------:R-:W-:Y:S01]  /*104c0*/  IMAD R8, R0, c[0x0][0x48c], R5 ;  /* 0x0001230000087a24 */ /* 0x000fe200078e0205 */
[----:B------:R-:W-:Y:S01]  /*104d0*/  IADD3 R0, -R9, RZ, RZ ;  /* 0x000000ff09007210 */ /* 0x000fe20007ffe1ff */
[----:B------:R-:W-:Y:S01]  /*104e0*/  UMOV UR8, UR20 ;  /* 0x0000001400087c82 */ /* 0x000fe20008000000 */
[----:B------:R-:W-:Y:S01]  /*104f0*/  SHF.R.U32.HI R12, RZ, 0x3, R4 ;  /* 0x00000003ff0c7819 */ /* 0x000fe20000011604 */
[----:B------:R-:W-:Y:S01]  /*10500*/  IMAD.IADD R3, R3, 0x1, R8 ;  /* 0x0000000103037824 */ /* 0x000fe200078e0208 */
[----:B------:R-:W-:Y:S01]  /*10510*/  UIMAD UR5, UR13, UR5, UR12 ;  /* 0x000000050d0572a4 */ /* 0x000fe2000f8e020c */
[----:B------:R-:W-:Y:S01]  /*10520*/  IMAD R18, R0, c[0x0][0x4e8], R10 ;  /* 0x00013a0000127a24 */ /* 0x000fe200078e020a */
[----:B------:R-:W-:Y:S01]  /*10530*/  UIMAD.WIDE.U32 UR8, UR13, UR4, UR8 ;  /* 0x000000040d0872a5 */ /* 0x000fe2000f8e0008 */
[----:B------:R-:W-:Y:S01]  /*10540*/  SHF.R.S32.HI R8, RZ, 0x1f, R9 ;  /* 0x0000001fff087819 */ /* 0x000fe20000011409 */
[----:B------:R-:W-:Y:S01]  /*10550*/  SHFL.IDX PT, R14, R7, RZ, 0x1c1f ;  /* 0x001c1fff070e7589 */ /* 0x000fe200000e0000 */
[----:B------:R-:W-:Y:S01]  /*10560*/  LEA.HI.X R0, R2, c[0x0][0x454], R3, 0x2, P1 ;  /* 0x0001150002007a11 */ /* 0x000fe200008f1403 */
[----:B------:R-:W-:Y:S01]  /*10570*/  UIADD3 UR5, UR9, UR5, URZ ;  /* 0x0000000509057290 */ /* 0x000fe2000fffe03f */
[----:B------:R-:W-:Y:S01]  /*10580*/  LOP3.LUT R11, R4, 0x18, R6, 0xf8, !PT ;  /* 0x00000018040b7812 */ /* 0x000fe200078ef806 */
[----:B------:R-:W-:Y:S01]  /*10590*/  IMAD R2, R8, c[0x0][0x3e0], RZ ;  /* 0x0000f80008027a24 */ /* 0x000fe200078e02ff */
[----:B------:R-:W-:Y:S01]  /*105a0*/  SHFL.IDX PT, R10, R7, 0x3, 0x1c1f ;  /* 0x007c1f00070a7f89 */ /* 0x000fe200000e0000 */
[----:B------:R-:W-:Y:S01]  /*105b0*/  IMAD R8, R21, 0x80, R16 ;  /* 0x0000008015087824 */ /* 0x000fe200078e0210 */
[----:B------:R-:W-:Y:S01]  /*105c0*/  LOP3.LUT R19, R11, R12, RZ, 0x3c, !PT ;  /* 0x0000000c0b137212 */ /* 0x000fe200078e3cff */
[----:B------:R-:W-:Y:S01]  /*105d0*/  IMAD.U32 R5, RZ, RZ, UR9 ;  /* 0x00000009ff057e24 */ /* 0x000fe2000f8e00ff */
[----:B------:R-:W1:Y:S01]  /*105e0*/  SHFL.IDX PT, R15, R0, RZ, 0x1c1f ;  /* 0x001c1fff000f7589 */ /* 0x000e6200000e0000 */
[----:B------:R-:W-:Y:S01]  /*105f0*/  IMAD.U32 R4, RZ, RZ, UR8 ;  /* 0x00000008ff047e24 */ /* 0x000fe2000f8e00ff */
[----:B------:R-:W-:Y:S01]  /*10600*/  ISETP.GE.OR P3, PT, R8, R24, P0 ;  /* 0x000000180800720c */ /* 0x000fe20000766670 */
[----:B------:R-:W-:Y:S01]  /*10610*/  IMAD.U32 R5, RZ, RZ, UR5 ;  /* 0x00000005ff057e24 */ /* 0x000fe2000f8e00ff */
[----:B------:R-:W-:Y:S04]  /*10620*/  SHFL.IDX PT, R12, R7, 0x1, 0x1c1f ;  /* 0x003c1f00070c7f89 */ /* 0x000fe800000e0000 */
[----:B------:R-:W2:Y:S04]  /*10630*/  SHFL.IDX PT, R13, R0, 0x1, 0x1c1f ;  /* 0x003c1f00000d7f89 */ /* 0x000ea800000e0000 */
[----:B------:R3:W-:Y:S04]  /*10640*/  SHFL.IDX PT, R16, R7, 0x2, 0x1c1f ;  /* 0x005c1f0007107f89 */ /* 0x0007e800000e0000 */
[----:B------:R-:W4:Y:S04]  /*10650*/  SHFL.IDX PT, R17, R0, 0x2, 0x1c1f ;  /* 0x005c1f0000117f89 */ /* 0x000f2800000e0000 */
[----:B------:R2:W2:Y:S04]  /*10660*/  SHFL.IDX PT, R11, R0, 0x3, 0x1c1f ;  /* 0x007c1f00000b7f89 */ /* 0x0004a800000e0000 */
[----:B-1----:R-:W-:Y:S01]  /*10670*/  @!P3 ST.E [R14.64], R51 ;  /* 0x000000330e00b985 */ /* 0x002fe2000c10190e */
[----:B---3--:R-:W-:-:S02]  /*10680*/  IMAD R7, R9, c[0x0][0x3e4], R2 ;  /* 0x0000f90009077a24 */ /* 0x008fc400078e0202 */
[----:B------:R-:W-:Y:S01]  /*10690*/  IMAD.WIDE.U32 R2, R9, c[0x0][0x3e0], R4 ;  /* 0x0000f80009027a25 */ /* 0x000fe200078e0004 */
[----:B------:R-:W-:Y:S02]  /*106a0*/  IADD3 R5, R8, 0x40, RZ ;  /* 0x0000004008057810 */ /* 0x000fe40007ffe0ff */
[----:B------:R-:W-:Y:S02]  /*106b0*/  SHF.R.S32.HI R4, RZ, 0x1f, R18 ;  /* 0x0000001fff047819 */ /* 0x000fe40000011412 */
[-C--:B------:R-:W-:Y:S01]  /*106c0*/  ISETP.GE.OR P1, PT, R5, R24.reuse, P0 ;  /* 0x000000180500720c */ /* 0x080fe20000726670 */
[----:B------:R-:W-:Y:S01]  /*106d0*/  IMAD.U32 R5, R20, 0x20, R19 ;  /* 0x0000002014057824 */ /* 0x000fe200078e0013 */
[C---:B--2---:R-:W-:Y:S02]  /*106e0*/  IADD3 R0, R8.reuse, 0x8, RZ ;  /* 0x0000000808007810 */ /* 0x044fe40007ffe0ff */
[----:B------:R-:W-:Y:S02]  /*106f0*/  IADD3 R8, R8, 0x48, RZ ;  /* 0x0000004808087810 */ /* 0x000fe40007ffe0ff */
[-C--:B------:R-:W-:Y:S01]  /*10700*/  ISETP.GE.OR P2, PT, R0, R24.reuse, P0 ;  /* 0x000000180000720c */ /* 0x080fe20000746670 */
[----:B------:R-:W-:Y:S01]  /*10710*/  IMAD R0, R4, c[0x0][0x3d8], RZ ;  /* 0x0000f60004007a24 */ /* 0x000fe200078e02ff */
[----:B------:R-:W-:-:S02]  /*10720*/  ISETP.GE.OR P0, PT, R8, R24, P0 ;  /* 0x000000180800720c */ /* 0x000fc40000706670 */
[----:B------:R-:W-:Y:S01]  /*10730*/  IADD3 R3, R3, R7, RZ ;  /* 0x0000000703037210 */ /* 0x000fe20007ffe0ff */
[C---:B------:R-:W-:Y:S02]  /*10740*/  IMAD R4, R18.reuse, c[0x0][0x3dc], R0 ;  /* 0x0000f70012047a24 */ /* 0x040fe400078e0200 */
[----:B------:R-:W-:Y:S02]  /*10750*/  IMAD.SHL.U32 R0, R5, 0x2, RZ ;  /* 0x0000000205007824 */ /* 0x000fe400078e00ff */
[----:B------:R-:W-:-:S04]  /*10760*/  IMAD.WIDE.U32 R2, R18, c[0x0][0x3d8], R2 ;  /* 0x0000f60012027a25 */ /* 0x000fc800078e0002 */
[----:B------:R-:W-:Y:S01]  /*10770*/  @!P2 ST.E [R12.64], R52 ;  /* 0x000000340c00a985 */ /* 0x000fe2000c10190e */
[----:B------:R-:W-:-:S03]  /*10780*/  IMAD.IADD R3, R3, 0x1, R4 ;  /* 0x0000000103037824 */ /* 0x000fc600078e0204 */
[----:B----4-:R-:W-:Y:S04]  /*10790*/  @!P1 ST.E [R16.64], R53 ;  /* 0x0000003510009985 */ /* 0x010fe8000c10190e */
        /* <DEDUP_REMOVED lines=8> */
[----:B-1----:R-:W-:-:S03]  /*10820*/  IMAD R11, R21, 0x80, R46 ;  /* 0x00000080150b7824 */ /* 0x002fc600078e022e */
[----:B------:R1:W1:Y:S01]  /*10830*/  LDS.128 R28, [R0+0x4880] ;  /* 0x00488000001c7984 */ /* 0x0002620000000c00 */
[----:B------:R-:W-:-:S03]  /*10840*/  LEA.HI.X R10, R2, c[0x0][0x384], R3, 0x1, P0 ;  /* 0x0000e100020a7a11 */ /* 0x000fc600000f0c03 */
[----:B------:R1:W1:Y:S01]  /*10850*/  LDS.128 R40, [R0+0x5080] ;  /* 0x0050800000287984 */ /* 0x0002620000000c00 */
[----:B------:R-:W-:-:S03]  /*10860*/  ISETP.GE.AND P0, PT, R11, R24, PT ;  /* 0x000000180b00720c */ /* 0x000fc60003f06270 */
[----:B------:R1:W1:Y:S04]  /*10870*/  LDS.128 R64, [R0+0x5880] ;  /* 0x0058800000407984 */ /* 0x0002680000000c00 */
[----:B------:R1:W1:Y:S04]  /*10880*/  SHFL.IDX PT, R2, R25, RZ, 0x1c1f ;  /* 0x001c1fff19027589 */ /* 0x00026800000e0000 */
[----:B------:R1:W1:Y:S02]  /*10890*/  SHFL.IDX PT, R3, R10, RZ, 0x1c1f ;  /* 0x001c1fff0a037589 */ /* 0x00026400000e0000 */
        /* <DEDUP_REMOVED lines=21> */
.L_x_725:
[----:B---3--:R-:W-:Y:S05]  /*109f0*/  BSYNC B0 ;  /* 0x0000000000007941 */ /* 0x008fea0003800000 */
.L_x_724:
        /* <DEDUP_REMOVED lines=23> */
.L_x_727:
[----:B------:R-:W-:Y:S05]  /*10b70*/  BSYNC B0 ;  /* 0x0000000000007941 */ /* 0x000fea0003800000 */
.L_x_726:
        /* <DEDUP_REMOVED lines=23> */
.L_x_729:
[----:B------:R-:W-:Y:S05]  /*10cf0*/  BSYNC B0 ;  /* 0x0000000000007941 */ /* 0x000fea0003800000 */
.L_x_728:
        /* <DEDUP_REMOVED lines=24> */
.L_x_722:
[----:B------:R-:W-:Y:S02]  /*10e80*/  ULDC.64 UR4, c[0x0][0x500] ;  /* 0x0001400000047ab9 */ /* 0x000fe40000000a00 */
[----:B------:R-:W-:Y:S02]  /*10e90*/  UISETP.NE.U32.AND UP1, UPT, URZ, UR4, UPT ;  /* 0x000000043f00728c */ /* 0x000fe4000bf25070 */
[----:B------:R-:W-:Y:S02]  /*10ea0*/  UMOV UR6, 0x4 ;  /* 0x0000000400067882 */ /* 0x000fe40000000000 */
[----:B------:R-:W-:-:S03]  /*10eb0*/  UISETP.NE.AND.EX UP1, UPT, URZ, UR5, UPT, UP1 ;  /* 0x000000053f00728c */ /* 0x000fc6000bf25310 */
[----:B------:R-:W-:Y:S02]  /*10ec0*/  ULDC.64 UR4, c[0x0][0x500] ;  /* 0x0001400000047ab9 */ /* 0x000fe40000000a00 */
[----:B------:R-:W-:Y:S01]  /*10ed0*/  UIMAD.WIDE UR4, UR13, UR6, UR4 ;  /* 0x000000060d0472a5 */ /* 0x000fe2000f8e0204 */
[----:B------:R-:W-:-:S05]  /*10ee0*/  PLOP3.LUT P1, PT, PT, PT, UP1, 0x80, 0x0 ;  /* 0x000000000000781c */ /* 0x000fca0003f2f018 */
[----:B------:R-:W-:Y:S01]  /*10ef0*/  IMAD.U32 R4, RZ, RZ, UR4 ;  /* 0x00000004ff047e24 */ /* 0x000fe2000f8e00ff */
[----:B------:R-:W-:Y:S01]  /*10f00*/  MOV R5, UR5 ;  /* 0x0000000500057c02 */ /* 0x000fe20008000f00 */
[----:B------:R-:W-:-:S06]  /*10f10*/  ULDC.64 UR4, c[0x0][0x508] ;  /* 0x0001420000047ab9 */ /* 0x000fcc0000000a00 */
[----:B------:R-:W2:Y:S01]  /*10f20*/  @P1 LDG.E R0, [R4.64] ;  /* 0x0000000e04001981 */ /* 0x000ea2000c1e1900 */
[----:B------:R-:W-:Y:S01]  /*10f30*/  UISETP.NE.U32.AND UP0, UPT, URZ, UR4, UPT ;  /* 0x000000043f00728c */ /* 0x000fe2000bf05070 */
[----:B------:R-:W-:-:S03]  /*10f40*/  IMAD.MOV.U32 R9, RZ, RZ, c[0x0][0x388] ;  /* 0x0000e200ff097624 */ /* 0x000fc600078e00ff */
[----:B------:R-:W-:-:S03]  /*10f50*/  UISETP.NE.AND.EX UP0, UPT, URZ, UR5, UPT, UP0 ;  /* 0x000000053f00728c */ /* 0x000fc6000bf05300 */
[----:B------:R-:W-:-:S03]  /*10f60*/  ULDC.64 UR4, c[0x0][0x508] ;  /* 0x0001420000047ab9 */ /* 0x000fc60000000a00 */
[----:B------:R-:W-:-:S05]  /*10f70*/  PLOP3.LUT P0, PT, PT, PT, UP0, 0x80, 0x0 ;  /* 0x000000000000781c */ /* 0x000fca0003f0f008 */
[----:B------:R-:W-:-:S06]  /*10f80*/  @UP0 UIMAD.WIDE UR4, UR13, UR6, UR4 ;  /* 0x000000060d0402a5 */ /* 0x000fcc000f8e0204 */
[----:B------:R-:W-:Y:S01]  /*10f90*/  MOV R2, UR4 ;  /* 0x0000000400027c02 */ /* 0x000fe20008000f00 */
[----:B------:R-:W-:-:S05]  /*10fa0*/  IMAD.U32 R3, RZ, RZ, UR5 ;  /* 0x00000005ff037e24 */ /* 0x000fca000f8e00ff */
[----:B------:R1:W5:Y:S01]  /*10fb0*/  @P0 LDG.E R9, [R2.64] ;  /* 0x0000000e02090981 */ /* 0x000362000c1e1900 */
[----:B------:R-:W-:Y:S02]  /*10fc0*/  UMOV UR10, URZ ;  /* 0x0000003f000a7c82 */ /* 0x000fe40008000000 */
[----:B------:R-:W-:Y:S01]  /*10fd0*/  UMOV UR11, URZ ;  /* 0x0000003f000b7c82 */ /* 0x000fe20008000000 */
[----:B--2---:R-:W2:Y:S02]  /*10fe0*/  @P1 R2UR UR5, R0 ;  /* 0x00000000000513c2 */ /* 0x004ea400000e0000 */
[----:B--2---:R-:W-:Y:S02]  /*10ff0*/  @UP1 USHF.R.S32.HI UR4, URZ, 0x1f, UR5 ;  /* 0x0000001f3f041899 */ /* 0x004fe40008011405 */
[----:B------:R-:W-:-:S05]  /*11000*/  @UP1 UMOV UR10, UR5 ;  /* 0x00000005000a1c82 */ /* 0x000fca0008000000 */
[----:B------:R-:W-:Y:S01]  /*11010*/  @UP1 UMOV UR11, UR4 ;  /* 0x00000004000b1c82 */ /* 0x000fe20008000000 */
[----:B------:R-:W-:Y:S05]  /*11020*/  @P0 BRA `(.L_x_730) ;  /* 0x0000004000000947 */ /* 0x000fea0003800000 */
[----:B-1----:R-:W-:Y:S05]  /*11030*/  @!P1 BRA `(.L_x_730) ;  /* 0x0000003000009947 */ /* 0x002fea0003800000 */
[----:B------:R-:W2:Y:S04]  /*11040*/  LDG.E R0, [R4.64] ;  /* 0x0000000e04007981 */ /* 0x000ea8000c1e1900 */
[----:B------:R-:W2:Y:S02]  /*11050*/  LDG.E R2, [R4.64+0x4] ;  /* 0x0000040e04027981 */ /* 0x000ea4000c1e1900 */
[----:B--2--5:R-:W-:Y:S02]  /*11060*/  IADD3 R9, -R0, R2, RZ ;  /* 0x0000000200097210 */ /* 0x024fe40007ffe1ff */
.L_x_730:
[----:B-1----:R-:W1:Y:S01]  /*11070*/  S2R R8, SR_TID.X ;  /* 0x0000000000087919 */ /* 0x002e620000002100 */
[----:B------:R-:W-:Y:S01]  /*11080*/  USHF.R.S32.HI UR6, URZ, 0x1f, UR13 ;  /* 0x0000001f3f067899 */ /* 0x000fe2000801140d */
[----:B------:R-:W-:Y:S01]  /*11090*/  BSSY B0, `(.L_x_731) ;  /* 0x0000029000007945 */ /* 0x000fe20003800000 */
[----:B------:R-:W-:-:S02]  /*110a0*/  USEL UR13, UR13, URZ, !UP1 ;  /* 0x0000003f0d0d7287 */ /* 0x000fc4000c800000 */
[----:B------:R-:W-:Y:S01]  /*110b0*/  USEL UR6, UR6, URZ, !UP1 ;  /* 0x0000003f06067287 */ /* 0x000fe2000c800000 */
[----:B-1----:R-:W-:-:S13]  /*110c0*/  ISETP.GT.AND P0, PT, R8, 0x7f, PT ;  /* 0x0000007f0800780c */ /* 0x002fda0003f04270 */
[----:B------:R-:W-:Y:S05]  /*110d0*/  @P0 BRA `(.L_x_732) ;  /* 0x0000024000000947 */ /* 0x000fea0003800000 */
[----:B------:R-:W1:Y:S01]  /*110e0*/  S2R R3, SR_CTAID.X ;  /* 0x0000000000037919 */ /* 0x000e620000002500 */
[----:B-----5:R-:W-:Y:S01]  /*110f0*/  IMAD R0, R9, c[0x0][0x4e8], RZ ;  /* 0x00013a0009007a24 */ /* 0x020fe200078e02ff */
[----:B-1----:R-:W-:-:S04]  /*11100*/  LEA R3, R3, R8, 0x7 ;  /* 0x0000000803037211 */ /* 0x002fc800078e38ff */
[----:B------:R-:W-:-:S13]  /*11110*/  ISETP.GE.AND P0, PT, R3, R0, PT ;  /* 0x000000000300720c */ /* 0x000fda0003f06270 */
[----:B------:R-:W-:Y:S05]  /*11120*/  @P0 BRA `(.L_x_732) ;  /* 0x000001f000000947 */ /* 0x000fea0003800000 */
[----:B------:R-:W-:Y:S01]  /*11130*/  IMAD.MOV.U32 R0, RZ, RZ, c[0x0][0x4e8] ;  /* 0x00013a00ff007624 */ /* 0x000fe200078e00ff */
[----:B------:R-:W-:Y:S02]  /*11140*/  ULDC.64 UR4, c[0x0][0x490] ;  /* 0x0001240000047ab9 */ /* 0x000fe40000000a00 */
[----:B------:R-:W-:Y:S02]  /*11150*/  UIMAD UR7, UR8, UR4, URZ ;  /* 0x00000004080772a4 */ /* 0x000fe4000f8e023f */
[----:B------:R-:W-:Y:S01]  /*11160*/  ISETP.NE.AND P0, PT, R0, 0x1, PT ;  /* 0x000000010000780c */ /* 0x000fe20003f05270 */
[----:B------:R-:W-:Y:S01]  /*11170*/  UMOV UR16, UR10 ;  /* 0x0000000a00107c82 */ /* 0x000fe20008000000 */
[----:B------:R-:W-:Y:S01]  /*11180*/  IMAD.MOV.U32 R0, RZ, RZ, R3 ;  /* 0x000000ffff007224 */ /* 0x000fe200078e0003 */
[----:B------:R-:W-:Y:S02]  /*11190*/  UMOV UR17, UR11 ;  /* 0x0000000b00117c82 */ /* 0x000fe40008000000 */
[----:B------:R-:W-:-:S02]  /*111a0*/  UIMAD.WIDE.U32 UR16, UR9, UR4, UR16 ;  /* 0x00000004091072a5 */ /* 0x000fc4000f8e0010 */
[----:B------:R-:W-:-:S03]  /*111b0*/  UIMAD UR7, UR9, UR5, UR7 ;  /* 0x00000005090772a4 */ /* 0x000fc6000f8e0207 */
[----:B------:R-:W-:Y:S02]  /*111c0*/  ULDC.64 UR4, c[0x0][0x498] ;  /* 0x0001260000047ab9 */ /* 0x000fe40000000a00 */
[----:B------:R-:W-:Y:S01]  /*111d0*/  UIADD3 UR17, UR7, UR17, URZ ;  /* 0x0000001107117290 */ /* 0x000fe2000fffe03f */
[----:B------:R-:W-:Y:S01]  /*111e0*/  @P0 IMAD.HI.U32 R2, R3, c[0x0][0x4ec], RZ ;  /* 0x00013b0003020a27 */ /* 0x000fe200078e00ff */
[----:B------:R-:W-:Y:S02]  /*111f0*/  UIMAD UR7, UR6, UR4, URZ ;  /* 0x00000004060772a4 */ /* 0x000fe4000f8e023f */
[----:B------:R-:W-:Y:S02]  /*11200*/  UIMAD.WIDE.U32 UR16, UR13, UR4, UR16 ;  /* 0x000000040d1072a5 */ /* 0x000fe4000f8e0010 */
[----:B------:R-:W-:Y:S01]  /*11210*/  @P0 SHF.R.U32.HI R0, RZ, c[0x0][0x4f0], R2 ;  /* 0x00013c00ff000a19 */ /* 0x000fe20000011602 */
[----:B------:R-:W-:-:S03]  /*11220*/  UIMAD UR5, UR13, UR5, UR7 ;  /* 0x000000050d0572a4 */ /* 0x000fc6000f8e0207 */
[----:B------:R-:W-:-:S03]  /*11230*/  IADD3 R2, -R0, RZ, RZ ;  /* 0x000000ff00027210 */ /* 0x000fc60007ffe1ff */
[----:B------:R-:W-:Y:S02]  /*11240*/  IMAD.U32 R5, RZ, RZ, UR5 ;  /* 0x00000005ff057e24 */ /* 0x000fe4000f8e00ff */
[----:B------:R-:W-:Y:S01]  /*11250*/  IMAD R4, R2, c[0x0][0x4e8], R3 ;  /* 0x00013a0002047a24 */ /* 0x000fe200078e0203 */
[----:B------:R-:W-:Y:S02]  /*11260*/  SHF.R.S32.HI R3, RZ, 0x1f, R0 ;  /* 0x0000001fff037819 */ /* 0x000fe40000011400 */
[----:B------:R-:W-:Y:S02]  /*11270*/  IADD3 R2, P0, R0, UR16, RZ ;  /* 0x0000001000027c10 */ /* 0x000fe4000ff1e0ff */
[----:B------:R-:W-:Y:S02]  /*11280*/  SHF.R.S32.HI R0, RZ, 0x1f, R4 ;  /* 0x0000001fff007819 */ /* 0x000fe40000011404 */
[----:B------:R-:W-:-:S03]  /*11290*/  IADD3.X R3, R3, UR17, R5, P0, !PT ;  /* 0x0000001103037c10 */ /* 0x000fc600087fe405 */
        /* <DEDUP_REMOVED lines=8> */
.L_x_732:
[----:B------:R-:W-:Y:S05]  /*11320*/  BSYNC B0 ;  /* 0x0000000000007941 */ /* 0x000fea0003800000 */
.L_x_731:
[----:B------:R-:W2:Y:S01]  /*11330*/  S2R R11, SR_CTAID.X ;  /* 0x00000000000b7919 */ /* 0x000ea20000002500 */
[----:B-1----:R-:W-:Y:S01]  /*11340*/  SHF.R.S32.HI R0, RZ, 0x1f, R8 ;  /* 0x0000001fff007819 */ /* 0x002fe20000011408 */
[----:B------:R-:W-:Y:S01]  /*11350*/  IMAD.MOV.U32 R3, RZ, RZ, c[0x0][0x4e8] ;  /* 0x00013a00ff037624 */ /* 0x000fe200078e00ff */
[----:B------:R-:W-:Y:S01]  /*11360*/  ULDC.64 UR4, c[0x0][0x3a0] ;  /* 0x0000e80000047ab9 */ /* 0x000fe20000000a00 */
[----:B-----5:R-:W-:Y:S01]  /*11370*/  IMAD R13, R9, c[0x0][0x4e8], RZ ;  /* 0x00013a00090d7a24 */ /* 0x020fe200078e02ff */
[----:B------:R-:W-:Y:S01]  /*11380*/  LEA.HI R0, R0, R8, RZ, 0x2 ;  /* 0x0000000800007211 */ /* 0x000fe200078f10ff */
[----:B------:R-:W-:Y:S01]  /*11390*/  UIMAD UR7, UR11, UR4, URZ ;  /* 0x000000040b0772a4 */ /* 0x000fe2000f8e023f */
[----:B------:R-:W-:Y:S01]  /*113a0*/  ISETP.NE.AND P0, PT, R3, 0x1, PT ;  /* 0x000000010300780c */ /* 0x000fe20003f05270 */
[----:B------:R-:W-:Y:S01]  /*113b0*/  UIMAD.WIDE.U32 UR16, UR10, UR4, URZ ;  /* 0x000000040a1072a5 */ /* 0x000fe2000f8e003f */
[----:B------:R-:W-:Y:S01]  /*113c0*/  LOP3.LUT R2, R0, 0xfffffffc, RZ, 0xc0, !PT ;  /* 0xfffffffc00027812 */ /* 0x000fe200078ec0ff */
[----:B------:R-:W-:Y:S01]  /*113d0*/  UIMAD UR7, UR10, UR5, UR7 ;  /* 0x000000050a0772a4 */ /* 0x000fe2000f8e0207 */
[----:B------:R-:W-:Y:S01]  /*113e0*/  SHF.R.S32.HI R7, RZ, 0x2, R0 ;  /* 0x00000002ff077819 */ /* 0x000fe20000011400 */
[----:B------:R-:W-:Y:S01]  /*113f0*/  BSSY B0, `(.L_x_733) ;  /* 0x000003a000007945 */ /* 0x000fe20003800000 */
[----:B------:R-:W-:Y:S01]  /*11400*/  ULDC.64 UR4, c[0x0][0x3e8] ;  /* 0x0000fa0000047ab9 */ /* 0x000fe20000000a00 */
[----:B------:R-:W-:Y:S01]  /*11410*/  IMAD.IADD R8, R8, 0x1, -R2 ;  /* 0x0000000108087824 */ /* 0x000fe200078e0a02 */
[----:B------:R-:W-:-:S02]  /*11420*/  UIADD3 UR17, UR17, UR7, URZ ;  /* 0x0000000711117290 */ /* 0x000fc4000fffe03f */
[----:B------:R-:W-:Y:S02]  /*11430*/  UIMAD UR7, UR8, UR4, URZ ;  /* 0x00000004080772a4 */ /* 0x000fe4000f8e023f */
[----:B------:R-:W-:Y:S01]  /*11440*/  LEA R0, R8, R7, 0x5 ;  /* 0x0000000708007211 */ /* 0x000fe200078e28ff */
[----:B------:R-:W-:Y:S02]  /*11450*/  UIMAD.WIDE.U32 UR16, UR9, UR4, UR16 ;  /* 0x00000004091072a5 */ /* 0x000fe4000f8e0010 */
[----:B------:R-:W-:Y:S02]  /*11460*/  UIMAD UR7, UR9, UR5, UR7 ;  /* 0x00000005090772a4 */ /* 0x000fe4000f8e0207 */
[C---:B--2---:R-:W-:Y:S01]  /*11470*/  IMAD R0, R11.reuse, 0x80, R0 ;  /* 0x000000800b007824 */ /* 0x044fe200078e0200 */
[----:B------:R-:W-:Y:S01]  /*11480*/  ULDC.64 UR4, c[0x0][0x3f0] ;  /* 0x0000fc0000047ab9 */ /* 0x000fe20000000a00 */
[----:B------:R-:W-:Y:S01]  /*11490*/  IMAD R11, R11, 0x80, R7 ;  /* 0x000000800b0b7824 */ /* 0x000fe200078e0207 */
[----:B------:R-:W-:Y:S01]  /*114a0*/  UIMAD UR6, UR6, UR4, URZ ;  /* 0x00000004060672a4 */ /* 0x000fe2000f8e023f */
[----:B------:R-:W-:Y:S01]  /*114b0*/  @P0 IMAD.HI.U32 R2, R0, c[0x0][0x4ec], RZ ;  /* 0x00013b0000020a27 */ /* 0x000fe200078e00ff */
[----:B------:R-:W-:Y:S01]  /*114c0*/  UIADD3 UR17, UR7, UR17, URZ ;  /* 0x0000001107117290 */ /* 0x000fe2000fffe03f */
[----:B------:R-:W-:Y:S01]  /*114d0*/  MOV R4, R0 ;  /* 0x0000000000047202 */ /* 0x000fe20000000f00 */
[----:B------:R-:W-:-:S02]  /*114e0*/  UIMAD UR5, UR13, UR5, UR6 ;  /* 0x000000050d0572a4 */ /* 0x000fc4000f8e0206 */
[----:B------:R-:W-:Y:S01]  /*114f0*/  @P0 SHF.R.U32.HI R4, RZ, c[0x0][0x4f0], R2 ;  /* 0x00013c00ff040a19 */ /* 0x000fe20000011602 */
[----:B------:R-:W-:-:S03]  /*11500*/  UIMAD.WIDE.U32 UR16, UR13, UR4, UR16 ;  /* 0x000000040d1072a5 */ /* 0x000fc6000f8e0010 */
[--C-:B------:R-:W-:Y:S01]  /*11510*/  SHF.R.S32.HI R3, RZ, 0x1f, R4.reuse ;  /* 0x0000001fff037819 */ /* 0x100fe20000011404 */
[----:B------:R-:W-:Y:S01]  /*11520*/  IMAD.MOV R2, RZ, RZ, -R4 ;  /* 0x000000ffff027224 */ /* 0x000fe200078e0a04 */
[----:B------:R-:W-:-:S03]  /*11530*/  UIADD3 UR5, UR17, UR5, URZ ;  /* 0x0000000511057290 */ /* 0x000fc6000fffe03f */
[----:B------:R-:W-:Y:S01]  /*11540*/  IMAD R5, R2, c[0x0][0x4e8], R0 ;  /* 0x00013a0002057a24 */ /* 0x000fe200078e0200 */
[----:B------:R-:W-:Y:S01]  /*11550*/  MOV R2, UR16 ;  /* 0x0000001000027c02 */ /* 0x000fe20008000f00 */
[----:B------:R-:W-:Y:S02]  /*11560*/  IMAD R0, R3, c[0x0][0x3e0], RZ ;  /* 0x0000f80003007a24 */ /* 0x000fe400078e02ff */
[----:B------:R-:W-:Y:S01]  /*11570*/  IMAD.U32 R3, RZ, RZ, UR17 ;  /* 0x00000011ff037e24 */ /* 0x000fe2000f8e00ff */
[----:B------:R-:W-:Y:S01]  /*11580*/  MOV R3, UR5 ;  /* 0x0000000500037c02 */ /* 0x000fe20008000f00 */
[----:B------:R-:W-:Y:S01]  /*11590*/  IMAD R6, R4, c[0x0][0x3e4], R0 ;  /* 0x0000f90004067a24 */ /* 0x000fe200078e0200 */
[----:B------:R-:W-:-:S03]  /*115a0*/  SHF.R.S32.HI R0, RZ, 0x1f, R5 ;  /* 0x0000001fff007819 */ /* 0x000fc60000011405 */
[----:B------:R-:W-:-:S04]  /*115b0*/  IMAD.WIDE.U32 R2, R4, c[0x0][0x3e0], R2 ;  /* 0x0000f80004027a25 */ /* 0x000fc800078e0002 */
[----:B------:R-:W-:Y:S02]  /*115c0*/  IMAD R0, R0, c[0x0][0x3d8], RZ ;  /* 0x0000f60000007a24 */ /* 0x000fe400078e02ff */
[----:B------:R-:W-:Y:S02]  /*115d0*/  IMAD.IADD R3, R3, 0x1, R6 ;  /* 0x0000000103037824 */ /* 0x000fe400078e0206 */
[C---:B------:R-:W-:Y:S02]  /*115e0*/  IMAD R0, R5.reuse, c[0x0][0x3dc], R0 ;  /* 0x0000f70005007a24 */ /* 0x040fe400078e0200 */
[----:B------:R-:W-:-:S05]  /*115f0*/  IMAD.WIDE.U32 R2, R5, c[0x0][0x3d8], R2 ;  /* 0x0000f60005027a25 */ /* 0x000fca00078e0002 */
[----:B------:R-:W-:Y:S02]  /*11600*/  IADD3 R0, R3, R0, RZ ;  /* 0x0000000003007210 */ /* 0x000fe40007ffe0ff */
        /* <DEDUP_REMOVED lines=24> */
.L_x_734:
[----:B------:R-:W-:Y:S05]  /*11790*/  BSYNC B0 ;  /* 0x0000000000007941 */ /* 0x000fea0003800000 */
.L_x_733:
        /* <DEDUP_REMOVED lines=21> */
.L_x_736:
[----:B------:R-:W-:Y:S05]  /*118f0*/  BSYNC B0 ;  /* 0x0000000000007941 */ /* 0x000fea0003800000 */
.L_x_735:
        /* <DEDUP_REMOVED lines=21> */
.L_x_738:
[----:B------:R-:W-:Y:S05]  /*11a50*/  BSYNC B0 ;  /* 0x0000000000007941 */ /* 0x000fea0003800000 */
.L_x_737:
        /* <DEDUP_REMOVED lines=22> */
.L_x_739:
        /* <DEDUP_REMOVED lines=12> */
.L_x_867:


//--------------------- .text._ZN7cutlass13device_kernelIN5flash19enable_sm80_to_sm89INS1_16FlashAttnFwdSm80INS1_25CollectiveMainloopFwdSm80ILi4ELi1ELb0EN4cute5tupleIJNS5_1CILi128EEENS7_ILi64EEENS7_ILi96EEEEEELi96ENS_6half_tEfNS_4arch4Sm80ELb1ELb0ELb1ELb1ELb1ELb1ELb1ELb0EEENS1_21CollectiveEpilogueFwdINS6_IJS8_SA_S9_EEENS6_IJNS7_ILi1EEESI_SI_EEESC_SE_Li128ELb1ELb1ELb0ELb0EEENS1_19SingleTileSchedulerILb1ELb0ELb1ELi128EEEEEEEEEvNT_6ParamsE --------------------------
	.section	.text._ZN7cutlass13device_kernelIN5flash19enable_sm80_to_sm89INS1_16FlashAttnFwdSm80INS1_25CollectiveMainloopFwdSm80ILi4ELi1ELb0EN4cute5tupleIJNS5_1CILi128EEENS7_ILi64EEENS7_ILi96EEEEEELi96ENS_6half_tEfNS_4arch4Sm80ELb1ELb0ELb1ELb1ELb1ELb1ELb1ELb0EEENS1_21CollectiveEpilogueFwdINS6_IJS8_SA_S9_EEENS6_IJNS7_ILi1EEESI_SI_EEESC_SE_Li128ELb1ELb1ELb0ELb0EEENS1_19SingleTileSchedulerILb1ELb0ELb1ELi128EEEEEEEEEvNT_6ParamsE,"ax",@progbits
	.sectioninfo	@"SHI_REGISTERS=255"
	.align	128
.text._ZN7cutlass13device_kernelIN5flash19enable_sm80_to_sm89INS1_16FlashAttnFwdSm80INS1_25CollectiveMainloopFwdSm80ILi4ELi1ELb0EN4cute5tupleIJNS5_1CILi128EEENS7_ILi64EEENS7_ILi96EEEEEELi96ENS_6half_tEfNS_4arch4Sm80ELb1ELb0ELb1ELb1ELb1ELb1ELb1ELb0EEENS1_21CollectiveEpilogueFwdINS6_IJS8_SA_S9_EEENS6_IJNS7_ILi1EEESI_SI_EEESC_SE_Li128ELb1ELb1ELb0ELb0EEENS1_19SingleTileSchedulerILb1ELb0ELb1ELi128EEEEEEEEEvNT_6ParamsE:
        .type           _ZN7cutlass13device_kernelIN5flash19enable_sm80_to_sm89INS1_16FlashAttnFwdSm80INS1_25CollectiveMainloopFwdSm80ILi4ELi1ELb0EN4cute5tupleIJNS5_1CILi128EEENS7_ILi64EEENS7_ILi96EEEEEELi96ENS_6half_tEfNS_4arch4Sm80ELb1ELb0ELb1ELb1ELb1ELb1ELb1ELb0EEENS1_21CollectiveEpilogueFwdINS6_IJS8_SA_S9_EEENS6_IJNS7_ILi1EEESI_SI_EEESC_SE_Li128ELb1ELb1ELb0ELb0EEENS1_19SingleTileSchedulerILb1ELb0ELb1ELi128EEEEEEEEEvNT_6ParamsE,@function
        .size           _ZN7cutlass13device_kernelIN5flash19enable_sm80_to_sm89INS1_16FlashAttnFwdSm80INS1_25CollectiveMainloopFwdSm80ILi4ELi1ELb0EN4cute5tupleIJNS5_1CILi128EEENS7_ILi64EEENS7_ILi96EEEEEELi96ENS_6half_tEfNS_4arch4Sm80ELb1ELb0ELb1ELb1ELb1ELb1ELb1ELb0EEENS1_21CollectiveEpilogueFwdINS6_IJS8_SA_S9_EEENS6_IJNS7_ILi1EEESI_SI_EEESC_SE_Li128ELb1ELb1ELb0ELb0EEENS1_19SingleTileSchedulerILb1ELb0ELb1ELi128EEEEEEEEEvNT_6ParamsE,(.L_x_868 - _ZN7cutlass13device_kernelIN5flash19enable_sm80_to_sm89INS1_16FlashAttnFwdSm80INS1_25CollectiveMainloopFwdSm80ILi4ELi1ELb0EN4cute5tupleIJNS5_1CILi128EEENS7_ILi64EEENS7_ILi96EEEEEELi96ENS_6half_tEfNS_4arch4Sm80ELb1ELb0ELb1ELb1ELb1ELb1ELb1ELb0EEENS1_21CollectiveEpilogueFwdINS6_IJS8_SA_S9_EEENS6_IJNS7_ILi1EEESI_SI_EEESC_SE_Li128ELb1ELb1ELb0ELb0EEENS1_19SingleTileSchedulerILb1ELb0ELb1ELi128EEEEEEEEEvNT_6ParamsE)
        .other          _ZN7cutlass13device_kernelIN5flash19enable_sm80_to_sm89INS1_16FlashAttnFwdSm80INS1_25CollectiveMainloopFwdSm80ILi4ELi1ELb0EN4cute5tupleIJNS5_1CILi128EEENS7_ILi64EEENS7_ILi96EEEEEELi96ENS_6half_tEfNS_4arch4Sm80ELb1ELb0ELb1ELb1ELb1ELb1ELb1ELb0EEENS1_21CollectiveEpilogueFwdINS6_IJS8_SA_S9_EEENS6_IJNS7_ILi1EEESI_SI_EEESC_SE_Li128ELb1ELb1ELb0ELb0EEENS1_19SingleTileSchedulerILb1ELb0ELb1ELi128EEEEEEEEEvNT_6ParamsE,@"STO_CUDA_ENTRY STV_DEFAULT"
_ZN7cutlass13device_kernelIN5flash19enable_sm80_to_sm89INS1_16FlashAttnFwdSm80INS1_25CollectiveMainloopFwdSm80ILi4ELi1ELb0EN4cute5tupleIJNS5_1CILi128EEENS7_ILi64EEENS7_ILi96EEEEEELi96ENS_6half_tEfNS_4arch4Sm80ELb1ELb0ELb1ELb1ELb1ELb1ELb1ELb0EEENS1_21CollectiveEpilogueFwdINS6_IJS8_SA_S9_EEENS6_IJNS7_ILi1EEESI_SI_EEESC_SE_Li128ELb1ELb1ELb0ELb0EEENS1_19SingleTileSchedulerILb1ELb0ELb1ELi128EEEEEEEEEvNT_6ParamsE:
        /* <DEDUP_REMOVED lines=21> */
.L_x_741:
        /* <DEDUP_REMOVED lines=13> */
.L_x_743:
[----:B------:R-:W-:Y:S02]  /*0220*/  ULDC UR5, c[0x0][0x54c] ;  /* 0x0001530000057ab9 */ /* 0x000fe40000000800 */
.L_x_742:
[----:B------:R-:W-:Y:S02]  /*0230*/  ULDC UR4, c[0x0][0x548] ;  /* 0x0001520000047ab9 */ /* 0x000fe40000000800 */
[----:B------:R-:W-:-:S02]  /*0240*/  USHF.L.U32 UR12, UR12, 0x7, URZ ;  /* 0x000000070c0c7899 */ /* 0x000fc4000800063f */
[----:B------:R-:W-:-:S04]  /*0250*/  UIMAD UR4, UR5, UR4, URZ ;  /* 0x00000004050472a4 */ /* 0x000fc8000f8e023f */
[----:B------:R-:W-:-:S04]  /*0260*/  UISETP.GE.AND UP0, UPT, UR12, UR4, UPT ;  /* 0x000000040c00728c */ /* 0x000fc8000bf06270 */
[----:B------:R-:W-:Y:S01]  /*0270*/  USEL UR18, UR18, 0xffffffff, !UP0 ;  /* 0xffffffff12127887 */ /* 0x000fe2000c000000 */
[----:B------:R-:W-:Y:S05]  /*0280*/  BRA `(.L_x_744) ;  /* 0x000001b000007947 */ /* 0x000fea0003800000 */
.L_x_740:
        /* <DEDUP_REMOVED lines=8> */
.L_x_745:
        /* <DEDUP_REMOVED lines=13> */
.L_x_747:
[----:B------:R-:W-:Y:S02]  /*03e0*/  ULDC UR5, c[0x0][0x54c] ;  /* 0x0001530000057ab9 */ /* 0x000fe40000000800 */
.L_x_746:
[----:B------:R-:W-:Y:S02]  /*03f0*/  ULDC UR4, c[0x0][0x548] ;  /* 0x0001520000047ab9 */ /* 0x000fe40000000800 */
[----:B------:R-:W-:-:S02]  /*0400*/  USHF.L.U32 UR12, UR12, 0x7, URZ ;  /* 0x000000070c0c7899 */ /* 0x000fc4000800063f */
[----:B------:R-:W-:-:S04]  /*0410*/  UIMAD UR4, UR5, UR4, URZ ;  /* 0x00000004050472a4 */ /* 0x000fc8000f8e023f */
[----:B------:R-:W-:-:S04]  /*0420*/  UISETP.GE.AND UP0, UPT, UR12, UR4, UPT ;  /* 0x000000040c00728c */ /* 0x000fc8000bf06270 */
[----:B------:R-:W-:-:S06]  /*0430*/  USEL UR18, UR18, 0xffffffff, !UP0 ;  /* 0xffffffff12127887 */ /* 0x000fcc000c000000 */
.L_x_744:
[----:B------:R-:W-:-:S13]  /*0440*/  ISETP.LE.AND P0, PT, RZ, UR18, PT ;  /* 0x00000012ff007c0c */ /* 0x000fda000bf03270 */
[----:B------:R-:W-:Y:S05]  /*0450*/  @!P0 EXIT ;  /* 0x000000000000894d */ /* 0x000fea0003800000 */
[----:B------:R-:W-:Y:S01]  /*0460*/  ULDC.64 UR4, c[0x0][0x360] ;  /* 0x0000d80000047ab9 */ /* 0x000fe20000000a00 */
[----:B------:R-:W-:Y:S01]  /*0470*/  ISETP.NE.U32.AND P3, PT, RZ, c[0x0][0x348], PT ;  /* 0x0000d200ff007a0c */ /* 0x000fe20003f65070 */
[----:B------:R-:W-:Y:S02]  /*0480*/  UISETP.NE.U32.AND UP0, UPT, URZ, UR4, UPT ;  /* 0x000000043f00728c */ /* 0x000fe4000bf05070 */
[----:B------:R-:W-:Y:S01]  /*0490*/  ULDC.64 UR6, c[0x0][0x370] ;  /* 0x0000dc0000067ab9 */ /* 0x000fe20000000a00 */
[----:B------:R-:W-:Y:S01]  /*04a0*/  ISETP.NE.AND.EX P3, PT, RZ, c[0x0][0x34c], PT, P3 ;  /* 0x0000d300ff007a0c */ /* 0x000fe20003f65330 */
[----:B------:R-:W-:Y:S02]  /*04b0*/  UISETP.NE.AND.EX UP0, UPT, URZ, UR5, UPT, UP0 ;  /* 0x000000053f00728c */ /* 0x000fe4000bf05300 */
[----:B------:R-:W-:Y:S02]  /*04c0*/  UISETP.NE.U32.AND UP1, UPT, URZ, UR6, UPT ;  /* 0x000000063f00728c */ /* 0x000fe4000bf25070 */
[----:B------:R-:W-:-:S02]  /*04d0*/  ULDC.64 UR4, c[0x0][0x360] ;  /* 0x0000d80000047ab9 */ /* 0x000fc40000000a00 */
[----:B------:R-:W-:Y:S01]  /*04e0*/  UISETP.NE.AND.EX UP1, UPT, URZ, UR7, UPT, UP1 ;  /* 0x000000073f00728c */ /* 0x000fe2000bf25310 */
[----:B------:R-:W-:Y:S01]  /*04f0*/  PLOP3.LUT P1, PT, PT, PT, UP0, 0x80, 0x0 ;  /* 0x000000000000781c */ /* 0x000fe20003f2f008 */
[----:B------:R-:W-:Y:S02]  /*0500*/  ULDC.64 UR8, c[0x0][0x370] ;  /* 0x0000dc0000087ab9 */ /* 0x000fe40000000a00 */
[----:B------:R-:W-:Y:S02]  /*0510*/  ULDC.64 UR6, c[0x0][0x348] ;  /* 0x0000d20000067ab9 */ /* 0x000fe40000000a00 */
[----:B------:R-:W-:Y:S01]  /*0520*/  @UP0 UIMAD.WIDE UR4, UR18, UR19, UR4 ;  /* 0x00000013120402a5 */ /* 0x000fe2000f8e0204 */
[----:B------:R-:W-:Y:S01]  /*0530*/  PLOP3.LUT P2, PT, PT, PT, UP1, 0x80, 0x0 ;  /* 0x000000000000781c */ /* 0x000fe20003f4f018 */
[----:B------:R-:W-:Y:S01]  /*0540*/  UIMAD.WIDE UR6, UR18, UR19, UR6 ;  /* 0x00000013120672a5 */ /* 0x000fe2000f8e0206 */
[----:B------:R-:W-:Y:S02]  /*0550*/  ISETP.NE.U32.AND P4, PT, RZ, c[0x0][0x350], PT ;  /* 0x0000d400ff007a0c */ /* 0x000fe40003f85070 */
[----:B------:R-:W-:Y:S01]  /*0560*/  @UP1 UIMAD.WIDE UR8, UR18, UR19, UR8 ;  /* 0x00000013120812a5 */ /* 0x000fe2000f8e0208 */
[----:B------:R-:W-:Y:S01]  /*0570*/  IMAD.U32 R2, RZ, RZ, UR4 ;  /* 0x00000004ff027e24 */ /* 0x000fe2000f8e00ff */
[----:B------:R-:W-:Y:S01]  /*0580*/  MOV R3, UR5 ;  /* 0x0000000500037c02 */ /* 0x000fe20008000f00 */
[----:B------:R-:W-:Y:S01]  /*0590*/  ULDC.64 UR4, c[0x0][0x358] ;  /* 0x0000d60000047ab9 */ /* 0x000fe20000000a00 */
[----:B------:R-:W-:Y:S01]  /*05a0*/  IMAD.U32 R8, RZ, RZ, UR6 ;  /* 0x00000006ff087e24 */ /* 0x000fe2000f8e00ff */
[----:B------:R-:W-:Y:S01]  /*05b0*/  UISETP.NE.U32.AND UP3, UPT, URZ, UR4, UPT ;  /* 0x000000043f00728c */ /* 0x000fe2000bf65070 */
[----:B------:R-:W-:Y:S01]  /*05c0*/  IMAD.U32 R9, RZ, RZ, UR7 ;  /* 0x00000007ff097e24 */ /* 0x000fe2000f8e00ff */
[----:B------:R-:W-:Y:S01]  /*05d0*/  ISETP.NE.AND.EX P4, PT, RZ, c[0x0][0x354], PT, P4 ;  /* 0x0000d500ff007a0c */ /* 0x000fe20003f85340 */
[----:B------:R-:W-:Y:S01]  /*05e0*/  IMAD.U32 R4, RZ, RZ, UR8 ;  /* 0x00000008ff047e24 */ /* 0x000fe2000f8e00ff */
[----:B------:R-:W-:Y:S01]  /*05f0*/  UISETP.NE.AND.EX UP3, UPT, URZ, UR5, UPT, UP3 ;  /* 0x000000053f00728c */ /* 0x000fe2000bf65330 */
[----:B------:R-:W-:Y:S01]  /*0600*/  IMAD.U32 R5, RZ, RZ, UR9 ;  /* 0x00000009ff057e24 */ /* 0x000fe2000f8e00ff */
[----:B------:R-:W-:Y:S01]  /*0610*/  ULDC.64 UR6, c[0x0][0x350] ;  /* 0x0000d40000067ab9 */ /* 0x000fe20000000a00 */
[----:B------:R1:W2:Y:S01]  /*0620*/  @P1 LDG.E R0, [R2.64] ;  /* 0x0000001402001981 */ /* 0x0002a2000c1e1900 */
[----:B------:R-:W-:-:S02]  /*0630*/  ULDC.64 UR4, c[0x0][0x358] ;  /* 0x0000d60000047ab9 */ /* 0x000fc40000000a00 */
[----:B------:R-:W-:Y:S01]  /*0640*/  PLOP3.LUT P0, PT, PT, PT, UP3, 0x80, 0x0 ;  /* 0x000000000000781c */ /* 0x000fe20003f0f038 */
[----:B------:R-:W-:Y:S01]  /*0650*/  UIMAD.WIDE UR6, UR18, UR19, UR6 ;  /* 0x00000013120672a5 */ /* 0x000fe2000f8e0206 */
[----:B------:R3:W4:Y:S01]  /*0660*/  @P2 LDG.E R7, [R4.64] ;  /* 0x0000001404072981 */ /* 0x000722000c1e1900 */
[----:B------:R-:W-:Y:S01]  /*0670*/  UIMAD.WIDE UR4, UR18, UR19, UR4 ;  /* 0x00000013120472a5 */ /* 0x000fe2000f8e0204 */
[----:B------:R-:W-:Y:S01]  /*0680*/  MOV R29, RZ ;  /* 0x000000ff001d7202 */ /* 0x000fe20000000f00 */
[----:B------:R-:W-:Y:S01]  /*0690*/  IMAD.MOV.U32 R10, RZ, RZ, RZ ;  /* 0x000000ffff0a7224 */ /* 0x000fe200078e00ff */
[----:B------:R-:W4:Y:S03]  /*06a0*/  @P3 LDG.E R6, [R8.64] ;  /* 0x0000001408063981 */ /* 0x000f26000c1e1900 */
[----:B-1----:R-:W-:Y:S01]  /*06b0*/  IMAD.U32 R2, RZ, RZ, UR4 ;  /* 0x00000004ff027e24 */ /* 0x002fe2000f8e00ff */
[----:B------:R-:W-:Y:S01]  /*06c0*/  MOV R3, UR5 ;  /* 0x0000000500037c02 */ /* 0x000fe20008000f00 */
[----:B---3--:R-:W-:Y:S01]  /*06d0*/  IMAD.U32 R4, RZ, RZ, UR6 ;  /* 0x00000006ff047e24 */ /* 0x008fe2000f8e00ff */
[----:B------:R-:W-:-:S03]  /*06e0*/  MOV R5, UR7 ;  /* 0x0000000700057c02 */ /* 0x000fc60008000f00 */
[----:B------:R1:W5:Y:S04]  /*06f0*/  @P0 LDG.E R10, [R2.64] ;  /* 0x00000014020a0981 */ /* 0x000368000c1e1900 */
[----:B------:R1:W5:Y:S01]  /*0700*/  @P4 LDG.E R29, [R4.64] ;  /* 0x00000014041d4981 */ /* 0x000362000c1e1900 */
[----:B------:R-:W3:Y:S01]  /*0710*/  S2UR UR11, SR_CTAID.Y ;  /* 0x00000000000b79c3 */ /* 0x000ee20000002600 */
[----:B------:R-:W-:Y:S02]  /*0720*/  UMOV UR13, URZ ;  /* 0x0000003f000d7c82 */ /* 0x000fe40008000000 */
[----:B------:R-:W-:Y:S02]  /*0730*/  ULDC UR17, c[0x0][0x168] ;  /* 0x00005a0000117ab9 */ /* 0x000fe40000000800 */
[----:B------:R-:W-:-:S02]  /*0740*/  UMOV UR14, URZ ;  /* 0x0000003f000e7c82 */ /* 0x000fc40008000000 */
[----:B------:R-:W-:Y:S02]  /*0750*/  ULDC UR4, c[0x0][0x2ac] ;  /* 0x0000ab0000047ab9 */ /* 0x000fe40000000800 */
[----:B------:R-:W-:Y:S02]  /*0760*/  ULDC UR16, c[0x0][0x1d0] ;  /* 0x0000740000107ab9 */ /* 0x000fe40000000800 */
[----:B------:R-:W-:Y:S02]  /*0770*/  UIMAD UR16, UR4, UR16, URZ ;  /* 0x00000010041072a4 */ /* 0x000fe4000f8e023f */
[----:B------:R-:W-:Y:S02]  /*0780*/  ULDC UR15, c[0x0][0x228] ;  /* 0x00008a00000f7ab9 */ /* 0x000fe40000000800 */
[----:B---3--:R-:W-:Y:S01]  /*0790*/  USHF.R.S32.HI UR10, URZ, 0x1f, UR11 ;  /* 0x0000001f3f0a7899 */ /* 0x008fe2000801140b */
[----:B--2---:R1:W2:Y:S08]  /*07a0*/  @P1 R2UR UR17, R0 ;  /* 0x00000000001113c2 */ /* 0x0042b000000e0000 */
[----:B----4-:R1:W3:Y:S08]  /*07b0*/  @P2 R2UR UR13, R7 ;  /* 0x00000000070d23c2 */ /* 0x0102f000000e0000 */
[----:B------:R1:W4:Y:S01]  /*07c0*/  @P3 R2UR UR14, R6 ;  /* 0x00000000060e33c2 */ /* 0x00032200000e0000 */
[----:B------:R-:W-:Y:S05]  /*07d0*/  @P1 BRA `(.L_x_748) ;  /* 0x0000006000001947 */ /* 0x000fea0003800000 */
[----:B------:R-:W-:Y:S05]  /*07e0*/  @!P3 BRA `(.L_x_748) ;  /* 0x000000500000b947 */ /* 0x000fea0003800000 */
[----:B-1--4-:R-:W4:Y:S04]  /*07f0*/  LDG.E R6, [R8.64] ;  /* 0x0000001408067981 */ /* 0x012f28000c1e1900 */
[----:B---3--:R-:W3:Y:S01]  /*0800*/  LDG.E R0, [R8.64+0x4] ;  /* 0x0000041408007981 */ /* 0x008ee2000c1e1900 */
[----:B--2-4-:R-:W1:Y:S08]  /*0810*/  R2UR UR17, R6 ;  /* 0x00000000061173c2 */ /* 0x014e7000000e0000 */
[----:B---3--:R-:W1:Y:S02]  /*0820*/  R2UR UR4, R0 ;  /* 0x00000000000473c2 */ /* 0x008e6400000e0000 */
[----:B-1----:R-:W-:-:S06]  /*0830*/  UIADD3 UR17, -UR17, UR4, URZ ;  /* 0x0000000411117290 */ /* 0x002fcc000fffe13f */
.L_x_748:
[----:B------:R-:W-:-:S04]  /*0840*/  ISETP.NE.U32.AND P1, PT, RZ, c[0x0][0x368], PT ;  /* 0x0000da00ff007a0c */ /* 0x000fc80003f25070 */
[----:B------:R-:W-:-:S13]  /*0850*/  ISETP.NE.AND.EX P1, PT, RZ, c[0x0][0x36c], PT, P1 ;  /* 0x0000db00ff007a0c */ /* 0x000fda0003f25310 */
[----:B------:R-:W-:Y:S05]  /*0860*/  @!P1 BRA `(.L_x_749) ;  /* 0x0000007000009947 */ /* 0x000fea0003800000 */
[----:B------:R-:W-:Y:S02]  /*0870*/  ULDC.64 UR4, c[0x0][0x368] ;  /* 0x0000da0000047ab9 */ /* 0x000fe40000000a00 */
[----:B------:R-:W-:-:S06]  /*0880*/  UIMAD.WIDE UR4, UR18, UR19, UR4 ;  /* 0x00000013120472a5 */ /* 0x000fcc000f8e0204 */
[----:B-1----:R-:W-:Y:S02]  /*0890*/  MOV R4, UR4 ;  /* 0x0000000400047c02 */ /* 0x002fe40008000f00 */
[----:B------:R-:W-:-:S05]  /*08a0*/  MOV R5, UR5 ;  /* 0x0000000500057c02 */ /* 0x000fca0008000f00 */
[----:B----4-:R-:W4:Y:S02]  /*08b0*/  LDG.E R0, [R4.64] ;  /* 0x0000001404007981 */ /* 0x010f24000c1e1900 */
[----:B----4-:R1:W4:Y:S02]  /*08c0*/  R2UR UR16, R0 ;  /* 0x00000000001073c2 */ /* 0x01032400000e0000 */
[----:B-1--4-:R-:W-:Y:S05]  /*08d0*/  BRA `(.L_x_750) ;  /* 0x0000006000007947 */ /* 0x012fea0003800000 */
.L_x_749:
[----:B------:R-:W-:Y:S05]  /*08e0*/  @!P4 BRA `(.L_x_750) ;  /* 0x000000500000c947 */ /* 0x000fea0003800000 */
[----:B-1--4-:R1:W4:Y:S04]  /*08f0*/  LDG.E R0, [R4.64] ;  /* 0x0000001404007981 */ /* 0x012328000c1e1900 */
[----:B-1-3--:R-:W3:Y:S01]  /*0900*/  LDG.E R4, [R4.64+0x4] ;  /* 0x0000041404047981 */ /* 0x00aee2000c1e1900 */
[----:B----4-:R-:W1:Y:S08]  /*0910*/  R2UR UR16, R0 ;  /* 0x00000000001073c2 */ /* 0x010e7000000e0000 */
[----:B---3--:R-:W1:Y:S02]  /*0920*/  R2UR UR4, R4 ;  /* 0x00000000040473c2 */ /* 0x008e6400000e0000 */
[----:B-1----:R-:W-:-:S06]  /*0930*/  UIADD3 UR16, -UR16, UR4, URZ ;  /* 0x0000000410107290 */ /* 0x002fcc000fffe13f */
.L_x_750:
[----:B-1--4-:R1:W4:Y:S01]  /*0940*/  @P0 LDG.E R0, [R2.64] ;  /* 0x0000001402000981 */ /* 0x012322000c1e1900 */
[----:B------:R-:W-:-:S03]  /*0950*/  ULDC.64 UR4, c[0x0][0x378] ;  /* 0x0000de0000047ab9 */ /* 0x000fc60000000a00 */
[----:B-1-3--:R-:W3:Y:S01]  /*0960*/  @P0 LDG.E R2, [R2.64+0x4] ;  /* 0x0000041402020981 */ /* 0x00aee2000c1e1900 */
[----:B------:R-:W-:Y:S01]  /*0970*/  UISETP.NE.U32.AND UP0, UPT, URZ, UR4, UPT ;  /* 0x000000043f00728c */ /* 0x000fe2000bf05070 */
[----:B------:R-:W-:-:S03]  /*0980*/  IMAD.U32 R147, RZ, RZ, UR16 ;  /* 0x00000010ff937e24 */ /* 0x000fc6000f8e00ff */
[----:B------:R-:W-:-:S03]  /*0990*/  UISETP.NE.AND.EX UP0, UPT, URZ, UR5, UPT, UP0 ;  /* 0x000000053f00728c */ /* 0x000fc6000bf05300 */
[----:B------:R-:W-:-:S03]  /*09a0*/  ULDC.64 UR4, c[0x0][0x378] ;  /* 0x0000de0000047ab9 */ /* 0x000fc60000000a00 */
[----:B------:R-:W-:-:S05]  /*09b0*/  PLOP3.LUT P1, PT, PT, PT, UP0, 0x80, 0x0 ;  /* 0x000000000000781c */ /* 0x000fca0003f2f008 */
[----:B------:R-:W-:-:S06]  /*09c0*/  @UP0 UIMAD.WIDE UR4, UR18, UR19, UR4 ;  /* 0x00000013120402a5 */ /* 0x000fcc000f8e0204 */
[----:B------:R-:W-:Y:S01]  /*09d0*/  MOV R4, UR4 ;  /* 0x0000000400047c02 */ /* 0x000fe20008000f00 */
[----:B------:R-:W-:-:S05]  /*09e0*/  IMAD.U32 R5, RZ, RZ, UR5 ;  /* 0x00000005ff057e24 */ /* 0x000fca000f8e00ff */
[----:B------:R1:W5:Y:S01]  /*09f0*/  @P1 LDG.E R147, [R4.64] ;  /* 0x0000001404931981 */ /* 0x000362000c1e1900 */
[----:B------:R-:W-:Y:S02]  /*0a00*/  ULDC UR6, c[0x0][0x2c4] ;  /* 0x0000b10000067ab9 */ /* 0x000fe40000000800 */
[----:B------:R-:W-:Y:S02]  /*0a10*/  UISETP.NE.AND UP2, UPT, UR6, 0x1, UPT ;  /* 0x000000010600788c */ /* 0x000fe4000bf45270 */
[----:B------:R-:W-:-:S09]  /*0a20*/  UIADD3 UR6, -UR13, UR16, URZ ;  /* 0x000000100d067290 */ /* 0x000fd2000fffe13f */
[----:B------:R-:W-:Y:S01]  /*0a30*/  @UP2 UIADD3 UR22, UR12, 0x7f, URZ ;  /* 0x0000007f0c162890 */ /* 0x000fe2000fffe03f */
[----:B----4-:R-:W4:Y:S08]  /*0a40*/  @P0 R2UR UR4, R0 ;  /* 0x00000000000403c2 */ /* 0x010f3000000e0000 */
[----:B---3--:R-:W4:Y:S02]  /*0a50*/  @P0 R2UR UR5, R2 ;  /* 0x00000000020503c2 */ /* 0x008f2400000e0000 */
[----:B----4-:R-:W-:-:S03]  /*0a60*/  @UP3 UIADD3 UR15, -UR4, UR5, URZ ;  /* 0x00000005040f3290 */ /* 0x010fc6000fffe13f */
[----:B------:R-:W-:Y:S02]  /*0a70*/  ULDC.64 UR4, c[0x0][0x2c8] ;  /* 0x0000b20000047ab9 */ /* 0x000fe40000000a00 */
[----:B------:R-:W-:Y:S02]  /*0a80*/  UIMAD.WIDE.U32 UR22, UR22, UR4, URZ ;  /* 0x00000004161672a5 */ /* 0x000fe4000f8e003f */
[----:B------:R-:W-:Y:S02]  /*0a90*/  UIADD3 UR9, UR6, UR15, URZ ;  /* 0x0000000f06097290 */ /* 0x000fe4000fffe03f */
[----:B------:R-:W-:Y:S02]  /*0aa0*/  UIADD3 UR4, UR12, 0x7f, URZ ;  /* 0x0000007f0c047890 */ /* 0x000fe4000fffe03f */
[----:B--2---:R-:W-:Y:S02]  /*0ab0*/  UIADD3 UR7, UR9, 0x40, -UR17 ;  /* 0x0000004009077890 */ /* 0x004fe4000fffe811 */
[----:B------:R-:W-:-:S02]  /*0ac0*/  @UP2 USHF.R.U32.HI UR4, URZ, UR5, UR23 ;  /* 0x000000053f042299 */ /* 0x000fc40008011617 */
[----:B------:R-:W-:Y:S02]  /*0ad0*/  UIADD3 UR22, UR9, 0x3f, URZ ;  /* 0x0000003f09167890 */ /* 0x000fe4000fffe03f */
[----:B------:R-:W-:Y:S02]  /*0ae0*/  UIADD3 UR5, UR7, UR4, URZ ;  /* 0x0000000407057290 */ /* 0x000fe4000fffe03f */
[----:B------:R-:W-:Y:S02]  /*0af0*/  USHF.R.S32.HI UR8, URZ, 0x1f, UR22 ;  /* 0x0000001f3f087899 */ /* 0x000fe40008011416 */
[----:B------:R-:W-:Y:S02]  /*0b00*/  USHF.R.S32.HI UR4, URZ, 0x1f, UR5 ;  /* 0x0000001f3f047899 */ /* 0x000fe40008011405 */
[----:B------:R-:W-:Y:S02]  /*0b10*/  ULEA.HI UR8, UR8, UR22, URZ, 0x6 ;  /* 0x0000001608087291 */ /* 0x000fe4000f8f303f */
[----:B------:R-:W-:-:S02]  /*0b20*/  ULEA.HI UR4, UR4, UR5, URZ, 0x6 ;  /* 0x0000000504047291 */ /* 0x000fc4000f8f303f */
[----:B------:R-:W-:Y:S02]  /*0b30*/  USHF.R.S32.HI UR8, URZ, 0x6, UR8 ;  /* 0x000000063f087899 */ /* 0x000fe40008011408 */
[----:B------:R-:W-:-:S04]  /*0b40*/  USHF.R.S32.HI UR4, URZ, 0x6, UR4 ;  /* 0x000000063f047899 */ /* 0x000fc80008011404 */
[----:B------:R-:W-:-:S04]  /*0b50*/  UISETP.LT.AND UP0, UPT, UR8, UR4, UPT ;  /* 0x000000040800728c */ /* 0x000fc8000bf01270 */
[----:B------:R-:W-:Y:S02]  /*0b60*/  USEL UR5, UR8, UR4, UP0 ;  /* 0x0000000408057287 */ /* 0x000fe40008000000 */
[----:B------:R-:W-:Y:S02]  /*0b70*/  UIADD3 UR4, -UR6, URZ, URZ ;  /* 0x0000003f06047290 */ /* 0x000fe4000fffe13f */
[----:B------:R-:W-:Y:S02]  /*0b80*/  ULEA UR6, UR5, -UR6, 0x6 ;  /* 0x8000000605067291 */ /* 0x000fe4000f8e303f */
[----:B------:R-:W-:Y:S02]  /*0b90*/  UISETP.LT.AND UP1, UPT, URZ, UR4, UPT ;  /* 0x000000043f00728c */ /* 0x000fe4000bf21270 */
[----:B------:R-:W-:Y:S02]  /*0ba0*/  UISETP.LT.AND UP0, UPT, UR6, UR15, UPT ;  /* 0x0000000f0600728c */ /* 0x000fe4000bf01270 */
[----:B------:R-:W-:-:S02]  /*0bb0*/  USEL UR4, URZ, UR4, !UP1 ;  /* 0x000000043f047287 */ /* 0x000fc4000c800000 */
[----:B------:R-:W-:Y:S02]  /*0bc0*/  USEL UR5, UR6, UR15, UP0 ;  /* 0x0000000f06057287 */ /* 0x000fe40008000000 */
[----:B------:R-:W-:Y:S02]  /*0bd0*/  USHF.R.U32.HI UR6, URZ, 0x6, UR4 ;  /* 0x000000063f067899 */ /* 0x000fe40008011604 */
[----:B------:R-:W-:-:S05]  /*0be0*/  UISETP.GT.AND UP0, UPT, UR5, UR4, UPT ;  /* 0x000000040500728c */ /* 0x000fca000bf04270 */
[----:B------:R-:W-:-:S06]  /*0bf0*/  UMOV UR22, UR6 ;  /* 0x0000000600167c82 */ /* 0x000fcc0008000000 */
[----:B------:R-:W-:-:S04]  /*0c00*/  @UP0 UIADD3 UR5, UR5, 0x3f, URZ ;  /* 0x0000003f05050890 */ /* 0x000fc8000fffe03f */
[----:B------:R-:W-:-:S04]  /*0c10*/  @UP0 USHF.R.S32.HI UR4, URZ, 0x1f, UR5 ;  /* 0x0000001f3f040899 */ /* 0x000fc80008011405 */
[----:B------:R-:W-:-:S04]  /*0c20*/  @UP0 ULEA.HI UR4, UR4, UR5, URZ, 0x6 ;  /* 0x0000000504040291 */ /* 0x000fc8000f8f303f */
[----:B------:R-:W-:-:S04]  /*0c30*/  @UP0 USHF.R.S32.HI UR22, URZ, 0x6, UR4 ;  /* 0x000000063f160899 */ /* 0x000fc80008011404 */
[----:B------:R-:W-:-:S06]  /*0c40*/  UISETP.GT.AND UP0, UPT, UR22, UR6, UPT ;  /* 0x000000061600728c */ /* 0x000fcc000bf04270 */
[----:B------:R-:W-:-:S13]  /*0c50*/  PLOP3.LUT P0, PT, PT, PT, UP0, 0x80, 0x0 ;  /* 0x000000000000781c */ /* 0x000fda0003f0f008 */
[----:B------:R-:W-:Y:S05]  /*0c60*/  @!P0 BRA `(.L_x_751) ;  /* 0x000056e000008947 */ /* 0x000fea0003800000 */
[----:B-1----:R-:W-:Y:S02]  /*0c70*/  ULDC.64 UR4, c[0x0][0x340] ;  /* 0x0000d00000047ab9 */ /* 0x002fe40000000a00 */
        /* <DEDUP_REMOVED lines=8> */
[----:B------:R-:W-:Y:S01]  /*0d00*/  UIADD3 UR19, UR22, -0x1, URZ ;  /* 0xffffffff16137890 */ /* 0x000fe2000fffe03f */
[-C--:B------:R-:W-:Y:S01]  /*0d10*/  LEA.HI R12, R159, R159.reuse, RZ, 0x1 ;  /* 0x0000009f9f0c7211 */ /* 0x080fe200078f08ff */
[----:B------:R-:W-:Y:S01]  /*0d20*/  ULDC.64 UR4, c[0x0][0x240] ;  /* 0x0000900000047ab9 */ /* 0x000fe20000000a00 */
[-C--:B------:R-:W-:Y:S01]  /*0d30*/  LEA.HI R5, R8, R159.reuse, RZ, 0x2 ;  /* 0x0000009f08057211 */ /* 0x080fe200078f10ff */
[----:B------:R1:W2:Y:S01]  /*0d40*/  @P2 LDG.E R27, [R2.64] ;  /* 0x00000014021b2981 */ /* 0x0002a2000c1e1900 */
[----:B------:R-:W-:Y:S01]  /*0d50*/  SHF.R.S32.HI R91, RZ, 0x1, R12 ;  /* 0x00000001ff5b7819 */ /* 0x000fe2000001140c */
[----:B------:R-:W-:Y:S01]  /*0d60*/  IMAD.U32 R7, RZ, RZ, UR19 ;  /* 0x00000013ff077e24 */ /* 0x000fe2000f8e00ff */
[--C-:B------:R-:W-:Y:S01]  /*0d70*/  SHF.R.S32.HI R6, RZ, 0x2, R5.reuse ;  /* 0x00000002ff067819 */ /* 0x100fe20000011405 */
[----:B------:R-:W-:Y:S01]  /*0d80*/  UIMAD UR4, UR10, UR4, URZ ;  /* 0x000000040a0472a4 */ /* 0x000fe2000f8e023f */
[----:B------:R-:W-:Y:S01]  /*0d90*/  SHF.R.S32.HI R0, RZ, 0x1f, R5 ;  /* 0x0000001fff007819 */ /* 0x000fe20000011405 */
[----:B------:R-:W-:Y:S01]  /*0da0*/  USHF.R.S32.HI UR22, URZ, 0x1f, UR18 ;  /* 0x0000001f3f167899 */ /* 0x000fe20008011412 */
[----:B------:R-:W-:Y:S01]  /*0db0*/  IADD3 R143, -R6, UR15, RZ ;  /* 0x0000000f068f7c10 */ /* 0x000fe2000fffe1ff */
[----:B------:R-:W-:Y:S01]  /*0dc0*/  UIMAD UR25, UR11, UR5, UR4 ;  /* 0x000000050b1972a4 */ /* 0x000fe2000f8e0204 */
[----:B------:R-:W-:Y:S01]  /*0dd0*/  LEA.HI R0, R0, R6, RZ, 0x2 ;  /* 0x0000000600007211 */ /* 0x000fe200078f10ff */
[----:B------:R-:W-:Y:S01]  /*0de0*/  USEL UR24, UR18, URZ, !UP3 ;  /* 0x0000003f12187287 */ /* 0x000fe2000d800000 */
[----:B-----5:R-:W-:Y:S01]  /*0df0*/  SHF.R.S32.HI R4, RZ, 0x1f, R10 ;  /* 0x0000001fff047819 */ /* 0x020fe2000001140a */
[----:B------:R-:W-:Y:S01]  /*0e00*/  USEL UR23, UR22, URZ, !UP3 ;  /* 0x0000003f16177287 */ /* 0x000fe2000d800000 */
[C---:B------:R-:W-:Y:S01]  /*0e10*/  IADD3 R108, P0, R6.reuse, R10, RZ ;  /* 0x0000000a066c7210 */ /* 0x040fe20007f1e0ff */
[----:B------:R-:W-:Y:S01]  /*0e20*/  ULDC.64 UR4, c[0x0][0x248] ;  /* 0x0000920000047ab9 */ /* 0x000fe20000000a00 */
[----:B------:R-:W-:Y:S01]  /*0e30*/  IMAD.U32 R10, RZ, RZ, UR11 ;  /* 0x0000000bff0a7e24 */ /* 0x000fe2000f8e00ff */
[----:B------:R-:W-:Y:S01]  /*0e40*/  UIMAD UR4, UR23, UR4, URZ ;  /* 0x00000004170472a4 */ /* 0x000fe2000f8e023f */
[----:B------:R-:W-:Y:S01]  /*0e50*/  LEA.HI.X.SX32 R109, R6, R4, 0x1, P0 ;  /* 0x00000004066d7211 */ /* 0x000fe200000f0eff */
[----:B------:R-:W-:Y:S01]  /*0e60*/  IMAD.MOV.U32 R28, RZ, RZ, c[0x0][0x238] ;  /* 0x00008e00ff1c7624 */ /* 0x000fe200078e00ff */
[C---:B------:R-:W-:Y:S01]  /*0e70*/  LOP3.LUT R4, R5.reuse, 0x1ffffffc, RZ, 0xc0, !PT ;  /* 0x1ffffffc05047812 */ /* 0x040fe200078ec0ff */
[----:B------:R-:W-:Y:S01]  /*0e80*/  IMAD.MOV.U32 R149, RZ, RZ, 0x6 ;  /* 0x00000006ff957424 */ /* 0x000fe200078e00ff */
[----:B------:R-:W-:Y:S01]  /*0e90*/  UIMAD UR4, UR24, UR5, UR4 ;  /* 0x00000005180472a4 */ /* 0x000fe2000f8e0204 */
[----:B------:R-:W-:Y:S01]  /*0ea0*/  IMAD.U32 R14, RZ, RZ, UR24 ;  /* 0x00000018ff0e7e24 */ /* 0x000fe2000f8e00ff */
[----:B------:R-:W-:Y:S01]  /*0eb0*/  USHF.R.S32.HI UR5, URZ, 0x1f, UR19 ;  /* 0x0000001f3f057899 */ /* 0x000fe20008011413 */
[----:B------:R-:W-:Y:S01]  /*0ec0*/  IMAD.SHL.U32 R152, R28, 0x40, RZ ;  /* 0x000000401c987824 */ /* 0x000fe200078e00ff */
[----:B-1----:R-:W-:Y:S01]  /*0ed0*/  LEA.HI R2, R5, R6, RZ, 0x1 ;  /* 0x0000000605027211 */ /* 0x002fe200078f08ff */
[----:B------:R-:W-:Y:S01]  /*0ee0*/  IMAD.MOV.U32 R150, RZ, RZ, 0x5 ;  /* 0x00000005ff967424 */ /* 0x000fe200078e00ff */
[----:B------:R-:W-:Y:S01]  /*0ef0*/  LEA.HI R5, R8, R159, RZ, 0x3 ;  /* 0x0000009f08057211 */ /* 0x000fe200078f18ff */
[----:B------:R-:W-:Y:S01]  /*0f00*/  IMAD.SHL.U32 R155, R28, 0x20, RZ ;  /* 0x000000201c9b7824 */ /* 0x000fe200078e00ff */
[----:B------:R-:W-:Y:S01]  /*0f10*/  LOP3.LUT R3, R2, 0x7fffffe, RZ, 0xc0, !PT ;  /* 0x07fffffe02037812 */ /* 0x000fe200078ec0ff */
[----:B------:R-:W-:Y:S01]  /*0f20*/  IMAD.MOV.U32 R153, RZ, RZ, c[0x0][0x280] ;  /* 0x0000a000ff997624 */ /* 0x000fe200078e00ff */
[----:B------:R-:W-:Y:S01]  /*0f30*/  LOP3.LUT R2, R0, 0xfffffffc, RZ, 0xc0, !PT ;  /* 0xfffffffc00027812 */ /* 0x000fe200078ec0ff */
[----:B------:R-:W-:Y:S01]  /*0f40*/  IMAD R0, R7, -0x40, R143 ;  /* 0xffffffc007007824 */ /* 0x000fe200078e028f */
[----:B------:R-:W-:Y:S01]  /*0f50*/  SHF.R.S32.HI R5, RZ, 0x3, R5 ;  /* 0x00000003ff057819 */ /* 0x000fe20000011405 */
[----:B------:R-:W-:Y:S01]  /*0f60*/  IMAD.IADD R9, R6, 0x1, -R3 ;  /* 0x0000000106097824 */ /* 0x000fe200078e0a03 */
[----:B------:R-:W-:Y:S01]  /*0f70*/  LEA.HI R3, R12, R91, RZ, 0x1 ;  /* 0x0000005b0c037211 */ /* 0x000fe200078f08ff */
[----:B------:R-:W-:Y:S01]  /*0f80*/  IMAD.IADD R26, R6, 0x1, -R2 ;  /* 0x00000001061a7824 */ /* 0x000fe200078e0a02 */
[-C--:B------:R-:W-:Y:S01]  /*0f90*/  LEA.HI R2, R8, R159.reuse, RZ, 0x4 ;  /* 0x0000009f08027211 */ /* 0x080fe200078f20ff */
[----:B------:R-:W-:Y:S01]  /*0fa0*/  IMAD.MOV.U32 R154, RZ, RZ, c[0x0][0x290] ;  /* 0x0000a400ff9a7624 */ /* 0x000fe200078e00ff */
[C---:B------:R-:W-:Y:S01]  /*0fb0*/  ISETP.GE.AND P1, PT, R0.reuse, 0x1, PT ;  /* 0x000000010000780c */ /* 0x040fe20003f26270 */
[----:B------:R-:W-:Y:S01]  /*0fc0*/  IMAD.MOV.U32 R157, RZ, RZ, c[0x0][0x2b8] ;  /* 0x0000ae00ff9d7624 */ /* 0x000fe200078e00ff */
[----:B------:R-:W-:Y:S01]  /*0fd0*/  ISETP.GT.AND P0, PT, R0, 0x20, PT ;  /* 0x000000200000780c */ /* 0x000fe20003f04270 */
[----:B------:R-:W-:Y:S01]  /*0fe0*/  IMAD.SHL.U32 R0, R2, 0x10, RZ ;  /* 0x0000001002007824 */ /* 0x000fe200078e00ff */
[----:B------:R-:W-:Y:S01]  /*0ff0*/  LOP3.LUT R2, R3, 0x7fffffe, RZ, 0xc0, !PT ;  /* 0x07fffffe03027812 */ /* 0x000fe200078ec0ff */
[----:B------:R-:W-:Y:S01]  /*1000*/  IMAD.MOV.U32 R156, RZ, RZ, c[0x0][0x27c] ;  /* 0x00009f00ff9c7624 */ /* 0x000fe200078e00ff */
[----:B------:R-:W-:Y:S01]  /*1010*/  LEA.HI R6, R8, R159, RZ, 0x5 ;  /* 0x0000009f08067211 */ /* 0x000fe200078f28ff */
[----:B------:R-:W-:Y:S01]  /*1020*/  IMAD.MOV.U32 R146, RZ, RZ, c[0x0][0x27c] ;  /* 0x00009f00ff927624 */ /* 0x000fe200078e00ff */
[----:B------:R-:W-:Y:S01]  /*1030*/  LOP3.LUT R3, R0, 0xffffff00, RZ, 0xc0, !PT ;  /* 0xffffff0000037812 */ /* 0x000fe200078ec0ff */
[----:B------:R-:W-:Y:S01]  /*1040*/  IMAD.IADD R0, R91, 0x1, -R2 ;  /* 0x000000015b007824 */ /* 0x000fe200078e0a02 */
[CC--:B------:R-:W-:Y:S01]  /*1050*/  SHF.L.U64.HI R151, R28.reuse, R149.reuse, c[0x0][0x23c] ;  /* 0x00008f001c977619 */ /* 0x0c0fe20000010295 */
[----:B------:R-:W-:Y:S01]  /*1060*/  IMAD.IADD R2, R159, 0x1, -R4 ;  /* 0x000000019f027824 */ /* 0x000fe200078e0a04 */
[----:B------:R-:W-:Y:S01]  /*1070*/  SHF.L.U64.HI R150, R28, R150, c[0x0][0x23c] ;  /* 0x00008f001c967619 */ /* 0x000fe20000010296 */
[----:B------:R-:W-:Y:S01]  /*1080*/  IMAD.SHL.U32 R4, R6, 0x8, RZ ;  /* 0x0000000806047824 */ /* 0x000fe200078e00ff */
[-C--:B------:R-:W-:Y:S01]  /*1090*/  SHF.L.U64.HI R148, R153, R149.reuse, c[0x0][0x284] ;  /* 0x0000a10099947619 */ /* 0x080fe20000010295 */
[----:B------:R-:W-:Y:S01]  /*10a0*/  IMAD R104, R0, 0x20, R3 ;  /* 0x0000002000687824 */ /* 0x000fe200078e0203 */
[----:B------:R-:W-:Y:S01]  /*10b0*/  SHF.L.U64.HI R149, R154, R149, c[0x0][0x294] ;  /* 0x0000a5009a957619 */ /* 0x000fe20000010295 */
[----:B------:R-:W-:Y:S01]  /*10c0*/  IMAD.SHL.U32 R2, R2, 0x8, RZ ;  /* 0x0000000802027824 */ /* 0x000fe200078e00ff */
[----:B------:R-:W-:Y:S01]  /*10d0*/  LOP3.LUT R0, R4, 0xffffff00, RZ, 0xc0, !PT ;  /* 0xffffff0004007812 */ /* 0x000fe200078ec0ff */
[----:B------:R-:W-:Y:S01]  /*10e0*/  IMAD.SHL.U32 R4, R5, 0x40, RZ ;  /* 0x0000004005047824 */ /* 0x000fe200078e00ff */
[----:B------:R-:W-:Y:S01]  /*10f0*/  IADD3 R140, R29, UR16, RZ ;  /* 0x000000101d8c7c10 */ /* 0x000fe2000fffe0ff */
[----:B------:R-:W-:Y:S01]  /*1100*/  IMAD R6, R109, c[0x0][0x238], RZ ;  /* 0x00008e006d067a24 */ /* 0x000fe200078e02ff */
[----:B------:R-:W-:Y:S01]  /*1110*/  SHF.R.S32.HI R3, RZ, 0x1f, R2 ;  /* 0x0000001fff037819 */ /* 0x000fe20000011402 */
[----:B------:R-:W-:Y:S01]  /*1120*/  IMAD R9, R9, 0x20, R0 ;  /* 0x0000002009097824 */ /* 0x000fe200078e0200 */
[----:B------:R-:W-:Y:S01]  /*1130*/  LOP3.LUT R0, R4, 0xc0, RZ, 0xc0, !PT ;  /* 0x000000c004007812 */ /* 0x000fe200078ec0ff */
[----:B------:R-:W-:Y:S01]  /*1140*/  IMAD R6, R108, c[0x0][0x23c], R6 ;  /* 0x00008f006c067a24 */ /* 0x000fe200078e0206 */
[----:B------:R-:W-:Y:S01]  /*1150*/  ISETP.GE.AND P4, PT, R2, c[0x0][0x1d4], PT ;  /* 0x0000750002007a0c */ /* 0x000fe20003f86270 */
[----:B------:R-:W-:Y:S01]  /*1160*/  IMAD.WIDE.U32 R4, R108, c[0x0][0x238], R2 ;  /* 0x00008e006c047a25 */ /* 0x000fe200078e0002 */
[----:B------:R-:W-:-:S02]  /*1170*/  LOP3.LUT R8, R0, 0x18, R2, 0xf8, !PT ;  /* 0x0000001800087812 */ /* 0x000fc400078ef802 */
[----:B------:R-:W-:Y:S01]  /*1180*/  SHF.R.U32.HI R7, RZ, 0x3, R0 ;  /* 0x00000003ff077819 */ /* 0x000fe20000011600 */
[----:B------:R-:W-:Y:S01]  /*1190*/  IMAD.IADD R5, R5, 0x1, R6 ;  /* 0x0000000105057824 */ /* 0x000fe200078e0206 */
[----:B------:R-:W-:Y:S01]  /*11a0*/  IADD3 R0, R2, 0x20, RZ ;  /* 0x0000002002007810 */ /* 0x000fe20007ffe0ff */
[----:B------:R-:W-:Y:S01]  /*11b0*/  IMAD.U32 R6, RZ, RZ, UR11 ;  /* 0x0000000bff067e24 */ /* 0x000fe2000f8e00ff */
[----:B------:R-:W-:Y:S01]  /*11c0*/  LOP3.LUT R7, R8, R7, RZ, 0x3c, !PT ;  /* 0x0000000708077212 */ /* 0x000fe200078e3cff */
[----:B------:R-:W-:Y:S01]  /*11d0*/  IMAD.WIDE.U32 R10, R10, c[0x0][0x260], R2 ;  /* 0x000098000a0a7a25 */ /* 0x000fe200078e0002 */
[----:B------:R-:W-:Y:S02]  /*11e0*/  ISETP.GE.AND P6, PT, R0, c[0x0][0x1d4], PT ;  /* 0x0000750000007a0c */ /* 0x000fe40003fc6270 */
[----:B------:R-:W-:Y:S01]  /*11f0*/  IADD3 R0, R2, 0x40, RZ ;  /* 0x0000004002007810 */ /* 0x000fe20007ffe0ff */
[----:B------:R-:W-:Y:S01]  /*1200*/  IMAD.WIDE.U32 R4, R6, c[0x0][0x240], R4 ;  /* 0x0000900006047a25 */ /* 0x000fe200078e0004 */
[----:B------:R-:W-:-:S02]  /*1210*/  SHF.R.S32.HI R2, RZ, 0x1f, R91 ;  /* 0x0000001fff027819 */ /* 0x000fc4000001145b */
[----:B------:R-:W-:Y:S01]  /*1220*/  ISETP.GE.AND P5, PT, R0, c[0x0][0x1d4], PT ;  /* 0x0000750000007a0c */ /* 0x000fe20003fa6270 */
[----:B------:R-:W-:Y:S01]  /*1230*/  IMAD.IADD R79, R9, 0x1, R7 ;  /* 0x00000001094f7824 */ /* 0x000fe200078e0207 */
[----:B------:R-:W-:Y:S01]  /*1240*/  LOP3.LUT R0, R12, 0xfffffffe, RZ, 0xc0, !PT ;  /* 0xfffffffe0c007812 */ /* 0x000fe200078ec0ff */
[----:B------:R-:W-:Y:S01]  /*1250*/  IMAD R12, R151, UR19, RZ ;  /* 0x00000013970c7c24 */ /* 0x000fe2000f8e02ff */
[----:B------:R-:W-:Y:S01]  /*1260*/  IADD3 R5, R5, UR25, RZ ;  /* 0x0000001905057c10 */ /* 0x000fe2000fffe0ff */
[----:B------:R-:W-:Y:S01]  /*1270*/  IMAD.SHL.U32 R79, R79, 0x2, RZ ;  /* 0x000000024f4f7824 */ /* 0x000fe200078e00ff */
[----:B------:R-:W-:Y:S01]  /*1280*/  P2R R111, PR, RZ, 0x10 ;  /* 0x00000010ff6f7803 */ /* 0x000fe20000000000 */
[----:B------:R-:W-:Y:S02]  /*1290*/  IMAD.IADD R15, R159, 0x1, -R0 ;  /* 0x000000019f0f7824 */ /* 0x000fe400078e0a00 */
[----:B------:R-:W-:-:S04]  /*12a0*/  IMAD.WIDE.U32 R114, R14, c[0x0][0x248], R4 ;  /* 0x000092000e727a25 */ /* 0x000fc800078e0004 */
[----:B------:R-:W-:Y:S01]  /*12b0*/  IMAD.SHL.U32 R32, R15, 0x4, RZ ;  /* 0x000000040f207824 */ /* 0x000fe200078e00ff */
[----:B------:R-:W-:Y:S01]  /*12c0*/  IADD3 R113, R115, UR4, RZ ;  /* 0x0000000473717c10 */ /* 0x000fe2000fffe0ff */
[C---:B------:R-:W-:Y:S02]  /*12d0*/  IMAD R0, R2.reuse, c[0x0][0x280], RZ ;  /* 0x0000a00002007a24 */ /* 0x040fe400078e02ff */
[----:B------:R-:W-:Y:S01]  /*12e0*/  IMAD R2, R2, c[0x0][0x290], RZ ;  /* 0x0000a40002027a24 */ /* 0x000fe200078e02ff */
[----:B------:R-:W-:Y:S01]  /*12f0*/  SHF.R.S32.HI R33, RZ, 0x1f, R32 ;  /* 0x0000001fff217819 */ /* 0x000fe20000011420 */
[----:B------:R-:W-:Y:S01]  /*1300*/  IMAD.MOV.U32 R112, RZ, RZ, R114 ;  /* 0x000000ffff707224 */ /* 0x000fe200078e0072 */
[C---:B------:R-:W-:Y:S01]  /*1310*/  IADD3 R36, R32.reuse, 0x10, RZ ;  /* 0x0000001020247810 */ /* 0x040fe20007ffe0ff */
[----:B------:R-:W-:Y:S01]  /*1320*/  IMAD R13, R91, c[0x0][0x284], R0 ;  /* 0x0000a1005b0d7a24 */ /* 0x000fe200078e0200 */
[C---:B------:R-:W-:Y:S01]  /*1330*/  IADD3 R35, R32.reuse, 0x20, RZ ;  /* 0x0000002020237810 */ /* 0x040fe20007ffe0ff */
[----:B------:R-:W-:Y:S01]  /*1340*/  IMAD.SHL.U32 R24, R15, 0x8, RZ ;  /* 0x000000080f187824 */ /* 0x000fe200078e00ff */
[C---:B------:R-:W-:Y:S01]  /*1350*/  IADD3 R39, R32.reuse, 0x28, RZ ;  /* 0x0000002820277810 */ /* 0x040fe20007ffe0ff */
[C---:B------:R-:W-:Y:S01]  /*1360*/  IMAD R0, R91.reuse, c[0x0][0x294], R2 ;  /* 0x0000a5005b007a24 */ /* 0x040fe200078e0202 */
[----:B------:R-:W-:Y:S01]  /*1370*/  IADD3 R38, R32, 0x8, RZ ;  /* 0x0000000820267810 */ /* 0x000fe20007ffe0ff */
[----:B------:R-:W-:Y:S01]  /*1380*/  IMAD.WIDE.U32 R2, R91, c[0x0][0x290], R32 ;  /* 0x0000a4005b027a25 */ /* 0x000fe200078e0020 */
[----:B------:R-:W-:-:S02]  /*1390*/  SHF.R.S32.HI R25, RZ, 0x1f, R24 ;  /* 0x0000001fff197819 */ /* 0x000fc40000011418 */
[----:B------:R-:W-:Y:S01]  /*13a0*/  IADD3 R94, R24, 0x30, RZ ;  /* 0x00000030185e7810 */ /* 0x000fe20007ffe0ff */
[C---:B------:R-:W-:Y:S01]  /*13b0*/  IMAD R12, R152.reuse, UR5, R12 ;  /* 0x00000005980c7c24 */ /* 0x040fe2000f8e020c */
[----:B------:R-:W-:Y:S01]  /*13c0*/  ULDC.64 UR4, c[0x0][0x260] ;  /* 0x0000980000047ab9 */ /* 0x000fe20000000a00 */
[----:B------:R-:W-:Y:S01]  /*13d0*/  IMAD.WIDE.U32 R4, R152, UR19, R112 ;  /* 0x0000001398047c25 */ /* 0x000fe2000f8e0070 */
[----:B------:R-:W-:Y:S01]  /*13e0*/  UIMAD UR4, UR10, UR4, URZ ;  /* 0x000000040a0472a4 */ /* 0x000fe2000f8e023f */
[C---:B------:R-:W-:Y:S02]  /*13f0*/  IADD3 R93, R24.reuse, 0x40, RZ ;  /* 0x00000040185d7810 */ /* 0x040fe40007ffe0ff */
[----:B------:R-:W-:Y:S01]  /*1400*/  IMAD.WIDE.U32 R6, R91, c[0x0][0x280], R32 ;  /* 0x0000a0005b067a25 */ /* 0x000fe200078e0020 */
[----:B------:R-:W-:Y:S01]  /*1410*/  UIMAD UR4, UR11, UR5, UR4 ;  /* 0x000000050b0472a4 */ /* 0x000fe2000f8e0204 */
[----:B------:R-:W-:Y:S02]  /*1420*/  IADD3 R92, R24, 0x50, RZ ;  /* 0x00000050185c7810 */ /* 0x000fe40007ffe0ff */
[----:B------:R-:W-:Y:S01]  /*1430*/  IMAD.MOV.U32 R20, RZ, RZ, R2 ;  /* 0x000000ffff147224 */ /* 0x000fe200078e0002 */
[C---:B------:R-:W-:Y:S01]  /*1440*/  @P1 LEA R2, P3, R4.reuse, c[0x0][0x220], 0x1 ;  /* 0x0000880004021a11 */ /* 0x040fe200078608ff */
[----:B------:R-:W-:Y:S01]  /*1450*/  IMAD.IADD R12, R5, 0x1, R12 ;  /* 0x00000001050c7824 */ /* 0x000fe200078e020c */
[----:B------:R-:W-:Y:S01]  /*1460*/  IADD3 R5, R11, UR4, RZ ;  /* 0x000000040b057c10 */ /* 0x000fe2000fffe0ff */
[----:B------:R-:W-:Y:S01]  /*1470*/  IMAD.IADD R23, R7, 0x1, R13 ;  /* 0x0000000107177824 */ /* 0x000fe200078e020d */
[----:B------:R-:W-:Y:S01]  /*1480*/  ULDC.64 UR4, c[0x0][0x1e8] ;  /* 0x00007a0000047ab9 */ /* 0x000fe20000000a00 */
[----:B------:R-:W-:Y:S01]  /*1490*/  IMAD.IADD R21, R3, 0x1, R0 ;  /* 0x0000000103157824 */ /* 0x000fe200078e0200 */
[----:B------:R-:W-:Y:S01]  /*14a0*/  @P1 LEA.HI.X R3, R4, c[0x0][0x224], R12, 0x1, P3 ;  /* 0x0000890004031a11 */ /* 0x000fe200018f0c0c */
[----:B------:R-:W-:Y:S01]  /*14b0*/  IMAD.MOV.U32 R22, RZ, RZ, R6 ;  /* 0x000000ffff167224 */ /* 0x000fe200078e0006 */
[----:B------:R-:W-:Y:S01]  /*14c0*/  ISETP.GE.AND P3, PT, R24, c[0x0][0x27c], PT ;  /* 0x00009f0018007a0c */ /* 0x000fe20003f66270 */
[----:B------:R-:W-:Y:S01]  /*14d0*/  IMAD.WIDE.U32 R6, R91, c[0x0][0x290], R24 ;  /* 0x0000a4005b067a25 */ /* 0x000fe200078e0018 */
[----:B------:R-:W-:Y:S01]  /*14e0*/  UIMAD UR25, UR10, UR4, URZ ;  /* 0x000000040a1972a4 */ /* 0x000fe2000f8e023f */
[----:B------:R-:W-:Y:S01]  /*14f0*/  @!PT LDS RZ, [RZ] ;  /* 0x00000000fffff984 */ /* 0x000fe20000000800 */
[----:B------:R-:W-:Y:S01]  /*1500*/  @!PT LDS RZ, [RZ] ;  /* 0x00000000fffff984 */ /* 0x000fe20000000800 */
[----:B------:R-:W-:Y:S01]  /*1510*/  @!PT LDS RZ, [RZ] ;  /* 0x00000000fffff984 */ /* 0x000fe20000000800 */
[----:B------:R1:W-:Y:S01]  /*1520*/  @P1 LDGSTS.E.BYPASS.LTC128B.128 [R79+0x3100], [R2.64], !P4 ;  /* 0x03100000024f1fae */ /* 0x0003e2000e101d54 */
[----:B------:R-:W-:Y:S01]  /*1530*/  P2R R144, PR, RZ, 0x8 ;  /* 0x00000008ff907803 */ /* 0x000fe20000000000 */
[----:B------:R-:W-:Y:S01]  /*1540*/  IMAD.IADD R17, R0, 0x1, R7 ;  /* 0x0000000100117824 */ /* 0x000fe200078e0207 */
[----:B------:R-:W-:Y:S01]  /*1550*/  SEL R0, RZ, c[0x0][0x27c], !P3 ;  /* 0x00009f00ff007a07 */ /* 0x000fe20005800000 */
[----:B------:R-:W-:Y:S01]  /*1560*/  IMAD.MOV.U32 R16, RZ, RZ, R6 ;  /* 0x000000ffff107224 */ /* 0x000fe200078e0006 */
[----:B------:R1:W-:Y:S01]  /*1570*/  @P1 LDGSTS.E.BYPASS.LTC128B.128 [R79+0x4100], [R2.64+0x40], !P6 ;  /* 0x04100040024f1fae */ /* 0x0003e2000f101d54 */
[----:B------:R-:W-:Y:S01]  /*1580*/  IMAD.IADD R28, R32, 0x1, R36 ;  /* 0x00000001201c7824 */ /* 0x000fe200078e0224 */
[----:B------:R-:W-:Y:S01]  /*1590*/  UIMAD.WIDE.U32 UR28, UR11, UR4, URZ ;  /* 0x000000040b1c72a5 */ /* 0x000fe2000f8e003f */
[----:B------:R-:W-:Y:S01]  /*15a0*/  IMAD.IADD R6, R24, 0x1, R0 ;  /* 0x0000000118067824 */ /* 0x000fe200078e0200 */
[----:B------:R1:W-:Y:S01]  /*15b0*/  @P1 LDGSTS.E.BYPASS.LTC128B.128 [R79+0x5100], [R2.64+0x80], !P5 ;  /* 0x05100080024f1fae */ /* 0x0003e2000e901d54 */
[----:B------:R-:W-:Y:S01]  /*15c0*/  @P0 IADD3 R0, P1, R155, R4, RZ ;  /* 0x000000049b000210 */ /* 0x000fe20007f3e0ff */
[----:B------:R-:W-:Y:S01]  /*15d0*/  IMAD.MOV.U32 R4, RZ, RZ, R10 ;  /* 0x000000ffff047224 */ /* 0x000fe200078e000a */
[----:B------:R-:W-:Y:S01]  /*15e0*/  ISETP.GE.AND P3, PT, R28, c[0x0][0x27c], PT ;  /* 0x00009f001c007a0c */ /* 0x000fe20003f66270 */
[----:B------:R-:W-:Y:S01]  /*15f0*/  IMAD.WIDE.U32 R8, R91, c[0x0][0x280], R24 ;  /* 0x0000a0005b087a25 */ /* 0x000fe200078e0018 */
[----:B------:R-:W-:Y:S01]  /*1600*/  SHF.R.S32.HI R7, RZ, 0x1f, R6 ;  /* 0x0000001fff077819 */ /* 0x000fe20000011406 */
[----:B------:R-:W-:Y:S01]  /*1610*/  UIMAD UR25, UR11, UR5, UR25 ;  /* 0x000000050b1972a4 */ /* 0x000fe2000f8e0219 */
[----:B------:R-:W-:Y:S01]  /*1620*/  P2R R142, PR, RZ, 0x8 ;  /* 0x00000008ff8e7803 */ /* 0x000fe20000000000 */
[----:B------:R-:W-:Y:S01]  /*1630*/  IMAD.WIDE.U32 R106, R14, c[0x0][0x268], R4 ;  /* 0x00009a000e6a7a25 */ /* 0x000fe200078e0004 */
[CC--:B------:R-:W-:Y:S01]  /*1640*/  LEA.HI R11, R7.reuse, R6.reuse, RZ, 0x3 ;  /* 0x00000006070b7211 */ /* 0x0c0fe200078f18ff */
[----:B------:R-:W-:Y:S01]  /*1650*/  ULDC.64 UR4, c[0x0][0x210] ;  /* 0x0000840000047ab9 */ /* 0x000fe20000000a00 */
[----:B------:R-:W-:Y:S01]  /*1660*/  LEA.HI R6, R7, R6, RZ, 0x5 ;  /* 0x0000000607067211 */ /* 0x000fe200078f28ff */
[----:B------:R-:W-:Y:S01]  /*1670*/  IMAD.IADD R19, R13, 0x1, R9 ;  /* 0x000000010d137824 */ /* 0x000fe200078e0209 */
[----:B------:R-:W-:Y:S01]  /*1680*/  UIMAD UR27, UR10, UR4, URZ ;  /* 0x000000040a1b72a4 */ /* 0x000fe2000f8e023f */
[----:B------:R-:W-:Y:S01]  /*1690*/  IMAD.MOV.U32 R18, RZ, RZ, R8 ;  /* 0x000000ffff127224 */ /* 0x000fe200078e0008 */
[----:B------:R-:W-:Y:S01]  /*16a0*/  UIMAD.WIDE.U32 UR30, UR11, UR4, URZ ;  /* 0x000000040b1e72a5 */ /* 0x000fe2000f8e003f */
[C---:B------:R-:W-:Y:S01]  /*16b0*/  IMAD.WIDE.U32 R122, R147.reuse, c[0x0][0x280], R22 ;  /* 0x0000a000937a7a25 */ /* 0x040fe200078e0016 */
[----:B------:R-:W-:Y:S01]  /*16c0*/  UIMAD UR27, UR11, UR5, UR27 ;  /* 0x000000050b1b72a4 */ /* 0x000fe2000f8e021b */
[----:B------:R-:W-:Y:S01]  /*16d0*/  SHF.R.S32.HI R8, RZ, 0x1f, R28 ;  /* 0x0000001fff087819 */ /* 0x000fe2000001141c */
[----:B------:R-:W-:Y:S01]  /*16e0*/  UIADD3 UR25, UR29, UR25, URZ ;  /* 0x000000191d197290 */ /* 0x000fe2000fffe03f */
[C---:B------:R-:W-:Y:S01]  /*16f0*/  IMAD.WIDE.U32 R120, R147.reuse, c[0x0][0x290], R20 ;  /* 0x0000a40093787a25 */ /* 0x040fe200078e0014 */
[----:B------:R-:W-:Y:S01]  /*1700*/  ULDC.64 UR4, c[0x0][0x268] ;  /* 0x00009a0000047ab9 */ /* 0x000fe20000000a00 */
[----:B------:R-:W-:Y:S01]  /*1710*/  LEA.HI R8, R8, R28, RZ, 0x3 ;  /* 0x0000001c08087211 */ /* 0x000fe200078f18ff */
[----:B------:R-:W-:Y:S01]  /*1720*/  UIMAD UR4, UR23, UR4, URZ ;  /* 0x00000004170472a4 */ /* 0x000fe2000f8e023f */
[C---:B------:R-:W-:Y:S01]  /*1730*/  IMAD.WIDE.U32 R118, R147.reuse, c[0x0][0x280], R18 ;  /* 0x0000a00093767a25 */ /* 0x040fe200078e0012 */
[----:B------:R-:W-:Y:S01]  /*1740*/  IADD3 R37, R32, 0x18, RZ ;  /* 0x0000001820257810 */ /* 0x000fe20007ffe0ff */
[----:B------:R-:W-:Y:S01]  /*1750*/  UIADD3 UR27, UR31, UR27, URZ ;  /* 0x0000001b1f1b7290 */ /* 0x000fe2000fffe03f */
[----:B------:R-:W-:Y:S01]  /*1760*/  LOP3.LUT R87, R8, 0xfffffff8, RZ, 0xc0, !PT ;  /* 0xfffffff808577812 */ /* 0x000fe200078ec0ff */
[----:B-1----:R-:W-:Y:S01]  /*1770*/  @P0 IMAD.X R3, R150, 0x1, R12, P1 ;  /* 0x0000000196030824 */ /* 0x002fe200008e060c */
[----:B------:R-:W-:Y:S01]  /*1780*/  @P0 LEA R2, P1, R0, c[0x0][0x220], 0x1 ;  /* 0x0000880000020a11 */ /* 0x000fe200078208ff */
[----:B------:R-:W-:Y:S01]  /*1790*/  IMAD.WIDE.U32 R116, R147, c[0x0][0x290], R16 ;  /* 0x0000a40093747a25 */ /* 0x000fe200078e0010 */
[----:B------:R-:W-:Y:S01]  /*17a0*/  UIMAD UR24, UR24, UR5, UR4 ;  /* 0x00000005181872a4 */ /* 0x000fe2000f8e0204 */
[----:B------:R-:W-:-:S02]  /*17b0*/  SHF.R.S32.HI R139, RZ, 0x3, R11 ;  /* 0x00000003ff8b7819 */ /* 0x000fc4000001140b */
[----:B------:R-:W-:Y:S01]  /*17c0*/  @P0 LEA.HI.X R3, R0, c[0x0][0x224], R3, 0x1, P1 ;  /* 0x0000890000030a11 */ /* 0x000fe200008f0c03 */
[----:B------:R-:W-:Y:S01]  /*17d0*/  ULDC.64 UR4, c[0x0][0x2b0] ;  /* 0x0000ac0000047ab9 */ /* 0x000fe20000000a00 */
[----:B------:R-:W-:Y:S01]  /*17e0*/  SEL R0, RZ, c[0x0][0x27c], !P3 ;  /* 0x00009f00ff007a07 */ /* 0x000fe20005800000 */
[----:B------:R-:W-:Y:S01]  /*17f0*/  IMAD.SHL.U32 R153, R153, 0x40, RZ ;  /* 0x0000004099997824 */ /* 0x000fe200078e00ff */
[----:B------:R-:W-:Y:S01]  /*1800*/  SHF.R.S32.HI R100, RZ, 0x1f, R87 ;  /* 0x0000001fff647819 */ /* 0x000fe20000011457 */
[----:B------:R1:W-:Y:S01]  /*1810*/  @P0 LDGSTS.E.BYPASS.LTC128B.128 [R79+0x3900], [R2.64], !P4 ;  /* 0x03900000024f0fae */ /* 0x0003e2000e101d54 */
[----:B------:R-:W-:Y:S01]  /*1820*/  IMAD.SHL.U32 R154, R154, 0x40, RZ ;  /* 0x000000409a9a7824 */ /* 0x000fe200078e00ff */
[----:B------:R-:W-:Y:S01]  /*1830*/  IADD3 R105, R107, UR24, RZ ;  /* 0x000000186b697c10 */ /* 0x000fe2000fffe0ff */
[----:B------:R-:W-:Y:S01]  /*1840*/  IMAD.IADD R0, R0, 0x1, R28 ;  /* 0x0000000100007824 */ /* 0x000fe200078e021c */
[----:B------:R1:W-:Y:S01]  /*1850*/  @P0 LDGSTS.E.BYPASS.LTC128B.128 [R79+0x4900], [R2.64+0x40], !P6 ;  /* 0x04900040024f0fae */ /* 0x0003e2000f101d54 */
[----:B------:R-:W-:-:S02]  /*1860*/  IMAD.SHL.U32 R146, R146, 0x2, RZ ;  /* 0x0000000292927824 */ /* 0x000fc400078e00ff */
[----:B------:R-:W-:Y:S01]  /*1870*/  IMAD.U32 R78, RZ, RZ, UR19 ;  /* 0x00000013ff4e7e24 */ /* 0x000fe2000f8e00ff */
[----:B------:R1:W-:Y:S01]  /*1880*/  @P0 LDGSTS.E.BYPASS.LTC128B.128 [R79+0x5900], [R2.64+0x80], !P5 ;  /* 0x05900080024f0fae */ /* 0x0003e2000e901d54 */
[C---:B------:R-:W-:Y:S01]  /*1890*/  LOP3.LUT P0, RZ, R26.reuse, 0x2, RZ, 0xc0, !PT ;  /* 0x000000021aff7812 */ /* 0x040fe2000780c0ff */
[----:B------:R-:W-:Y:S02]  /*18a0*/  IMAD R110, R15, 0x40, R91 ;  /* 0x000000400f6e7824 */ /* 0x000fe400078e025b */
[----:B------:R-:W0:Y:S01]  /*18b0*/  LDGDEPBAR ;  /* 0x00000000000079af */ /* 0x000e220000000000 */
[----:B-1----:R-:W-:Y:S01]  /*18c0*/  IMAD.SHL.U32 R3, R26, 0x40, RZ ;  /* 0x000000401a037824 */ /* 0x002fe200078e00ff */
[----:B------:R-:W-:-:S04]  /*18d0*/  SHF.R.S32.HI R2, RZ, 0x1f, R0 ;  /* 0x0000001fff027819 */ /* 0x000fc80000011400 */
[----:B------:R-:W-:Y:S02]  /*18e0*/  LOP3.LUT R97, R3, 0xc0, RZ, 0xc0, !PT ;  /* 0x000000c003617812 */ /* 0x000fe400078ec0ff */
[CC--:B------:R-:W-:Y:S02]  /*18f0*/  LEA.HI R10, R2.reuse, R0.reuse, RZ, 0x3 ;  /* 0x00000000020a7211 */ /* 0x0c0fe400078f18ff */
[----:B------:R-:W-:Y:S02]  /*1900*/  LEA.HI R5, R2, R0, RZ, 0x5 ;  /* 0x0000000002057211 */ /* 0x000fe400078f28ff */
[----:B------:R-:W-:Y:S02]  /*1910*/  SHF.R.U32.HI R98, RZ, 0x3, R97 ;  /* 0x00000003ff627819 */ /* 0x000fe40000011661 */
[----:B------:R-:W-:Y:S02]  /*1920*/  LOP3.LUT R4, R97, 0x18, R11, 0xf8, !PT ;  /* 0x0000001861047812 */ /* 0x000fe400078ef80b */
[----:B------:R-:W-:Y:S01]  /*1930*/  SHF.R.S32.HI R132, RZ, 0x3, R10 ;  /* 0x00000003ff847819 */ /* 0x000fe2000001140a */
[----:B--2---:R1:W2:Y:S02]  /*1940*/  @P2 R2UR UR26, R27 ;  /* 0x000000001b1a23c2 */ /* 0x0042a400000e0000 */
[----:B-1----:R-:W-:Y:S01]  /*1950*/  IMAD.IADD R27, R32, 0x1, R35 ;  /* 0x00000001201b7824 */ /* 0x002fe200078e0223 */
[----:B--2---:R-:W-:-:S02]  /*1960*/  @UP0 USHF.R.S32.HI UR33, URZ, 0x1f, UR26 ;  /* 0x0000001f3f210899 */ /* 0x004fc4000801141a */
[----:B------:R-:W-:Y:S01]  /*1970*/  @UP0 UMOV UR32, UR26 ;  /* 0x0000001a00200c82 */ /* 0x000fe20008000000 */
[----:B------:R-:W-:Y:S01]  /*1980*/  BAR.SYNC.DEFER_BLOCKING 0x0 ;  /* 0x0000000000007b1d */ /* 0x000fe20000010000 */
[----:B------:R-:W-:Y:S02]  /*1990*/  ISETP.GE.AND P1, PT, R27, c[0x0][0x27c], PT ;  /* 0x00009f001b007a0c */ /* 0x000fe40003f26270 */
[--C-:B------:R-:W-:Y:S02]  /*19a0*/  SHF.R.S32.HI R7, RZ, 0x1f, R27.reuse ;  /* 0x0000001fff077819 */ /* 0x100fe4000001141b */
[----:B------:R-:W-:Y:S01]  /*19b0*/  SEL R3, RZ, c[0x0][0x27c], !P1 ;  /* 0x00009f00ff037a07 */ /* 0x000fe20004800000 */
[----:B------:R-:W-:Y:S01]  /*19c0*/  @!UP0 UMOV UR33, UR22 ;  /* 0x0000001600218c82 */ /* 0x000fe20008000000 */
[----:B------:R-:W-:Y:S01]  /*19d0*/  LEA.HI R7, R7, R27, RZ, 0x3 ;  /* 0x0000001b07077211 */ /* 0x000fe200078f18ff */
[----:B------:R-:W-:Y:S01]  /*19e0*/  UIMAD UR22, UR33, UR4, URZ ;  /* 0x00000004211672a4 */ /* 0x000fe2000f8e023f */
[----:B------:R-:W-:Y:S01]  /*19f0*/  P2R R141, PR, RZ, 0x2 ;  /* 0x00000002ff8d7803 */ /* 0x000fe20000000000 */
[----:B------:R-:W-:Y:S01]  /*1a00*/  IMAD.IADD R0, R3, 0x1, R27 ;  /* 0x0000000103007824 */ /* 0x000fe200078e021b */
[----:B------:R-:W-:Y:S01]  /*1a10*/  LOP3.LUT R86, R7, 0xfffffff8, RZ, 0xc0, !PT ;  /* 0xfffffff807567812 */ /* 0x000fe200078ec0ff */
[----:B------:R-:W-:Y:S01]  /*1a20*/  IMAD.SHL.U32 R3, R6, 0x40, RZ ;  /* 0x0000004006037824 */ /* 0x000fe200078e00ff */
[----:B------:R-:W-:Y:S01]  /*1a30*/  @!UP0 UMOV UR32, UR18 ;  /* 0x0000001200208c82 */ /* 0x000fe20008000000 */
[----:B------:R-:W-:Y:S01]  /*1a40*/  ISETP.NE.AND P1, PT, R157, 0x1, PT ;  /* 0x000000019d00780c */ /* 0x000fe20003f25270 */
[----:B------:R-:W-:Y:S01]  /*1a50*/  UIMAD.WIDE.U32 UR34, UR32, UR4, URZ ;  /* 0x00000004202272a5 */ /* 0x000fe2000f8e003f */
[----:B------:R-:W-:Y:S01]  /*1a60*/  SHF.R.S32.HI R2, RZ, 0x1f, R0 ;  /* 0x0000001fff027819 */ /* 0x000fe20000011400 */
[----:B------:R-:W-:Y:S01]  /*1a70*/  UIMAD UR5, UR32, UR5, UR22 ;  /* 0x00000005200572a4 */ /* 0x000fe2000f8e0216 */
[----:B------:R-:W-:Y:S01]  /*1a80*/  LOP3.LUT R6, R3, 0x7ffff800, RZ, 0xc0, !PT ;  /* 0x7ffff80003067812 */ /* 0x000fe200078ec0ff */
[----:B------:R-:W-:Y:S01]  /*1a90*/  ULDC.U8 UR4, c[0x0][0x298] ;  /* 0x0000a60000047ab9 */ /* 0x000fe20000000000 */
[----:B------:R-:W-:Y:S01]  /*1aa0*/  LOP3.LUT R3, R4, R98, RZ, 0x3c, !PT ;  /* 0x0000006204037212 */ /* 0x000fe200078e3cff */
[----:B------:R-:W-:Y:S01]  /*1ab0*/  UIADD3 UR5, UR35, UR5, URZ ;  /* 0x0000000523057290 */ /* 0x000fe2000fffe03f */
[----:B------:R-:W-:-:S02]  /*1ac0*/  LEA.HI R9, R2, R0, RZ, 0x3 ;  /* 0x0000000002097211 */ /* 0x000fc400078f18ff */
[----:B------:R-:W-:Y:S01]  /*1ad0*/  LEA.HI R0, R2, R0, RZ, 0x5 ;  /* 0x0000000002007211 */ /* 0x000fe200078f28ff */
[----:B------:R-:W-:Y:S01]  /*1ae0*/  IMAD.SHL.U32 R2, R5, 0x40, RZ ;  /* 0x0000004005027824 */ /* 0x000fe200078e00ff */
[----:B------:R-:W-:Y:S02]  /*1af0*/  IADD3 R14, R3, R6, R104 ;  /* 0x00000006030e7210 */ /* 0x000fe40007ffe068 */
[C---:B------:R-:W-:Y:S01]  /*1b00*/  LOP3.LUT R3, R97.reuse, 0x18, R10, 0xf8, !PT ;  /* 0x0000001861037812 */ /* 0x040fe200078ef80a */
[----:B------:R-:W-:Y:S01]  /*1b10*/  IMAD.SHL.U32 R0, R0, 0x40, RZ ;  /* 0x0000004000007824 */ /* 0x000fe200078e00ff */
[----:B------:R-:W-:Y:S01]  /*1b20*/  LOP3.LUT R4, R97, 0x18, R9, 0xf8, !PT ;  /* 0x0000001861047812 */ /* 0x000fe200078ef809 */
[----:B------:R-:W-:Y:S01]  /*1b30*/  IMAD.SHL.U32 R130, R14, 0x2, RZ ;  /* 0x000000020e827824 */ /* 0x000fe200078e00ff */
[----:B------:R-:W-:Y:S02]  /*1b40*/  LOP3.LUT R5, R2, 0x7ffff800, RZ, 0xc0, !PT ;  /* 0x7ffff80002057812 */ /* 0x000fe400078ec0ff */
[----:B------:R-:W-:-:S02]  /*1b50*/  LOP3.LUT R3, R3, R98, RZ, 0x3c, !PT ;  /* 0x0000006203037212 */ /* 0x000fc400078e3cff */
[----:B------:R-:W-:Y:S02]  /*1b60*/  LOP3.LUT R2, R0, 0x7ffff800, RZ, 0xc0, !PT ;  /* 0x7ffff80000027812 */ /* 0x000fe400078ec0ff */
[----:B------:R-:W-:Y:S02]  /*1b70*/  LOP3.LUT R0, R4, R98, RZ, 0x3c, !PT ;  /* 0x0000006204007212 */ /* 0x000fe400078e3cff */
[----:B------:R-:W-:Y:S02]  /*1b80*/  IADD3 R13, R3, R5, R104 ;  /* 0x00000005030d7210 */ /* 0x000fe40007ffe068 */
[----:B------:R-:W-:Y:S02]  /*1b90*/  SHF.R.S32.HI R4, RZ, 0x1f, R94 ;  /* 0x0000001fff047819 */ /* 0x000fe4000001145e */
[----:B------:R-:W-:Y:S01]  /*1ba0*/  SHF.R.S32.HI R3, RZ, 0x1f, R93 ;  /* 0x0000001fff037819 */ /* 0x000fe2000001145d */
[----:B------:R-:W-:Y:S01]  /*1bb0*/  IMAD.SHL.U32 R125, R13, 0x2, RZ ;  /* 0x000000020d7d7824 */ /* 0x000fe200078e00ff */
[----:B------:R-:W-:-:S02]  /*1bc0*/  SHF.R.S32.HI R5, RZ, 0x1f, R92 ;  /* 0x0000001fff057819 */ /* 0x000fc4000001145c */
[----:B------:R-:W-:Y:S02]  /*1bd0*/  LEA.HI R6, R4, R94, RZ, 0x3 ;  /* 0x0000005e04067211 */ /* 0x000fe400078f18ff */
[----:B------:R-:W-:Y:S02]  /*1be0*/  LEA.HI R4, R3, R93, RZ, 0x3 ;  /* 0x0000005d03047211 */ /* 0x000fe400078f18ff */
[----:B------:R-:W-:Y:S02]  /*1bf0*/  LEA.HI R3, R5, R92, RZ, 0x3 ;  /* 0x0000005c05037211 */ /* 0x000fe400078f18ff */
[----:B------:R-:W-:Y:S02]  /*1c00*/  IADD3 R12, R0, R2, R104 ;  /* 0x00000002000c7210 */ /* 0x000fe40007ffe068 */
[----:B------:R-:W-:Y:S02]  /*1c10*/  SHF.R.S32.HI R0, RZ, 0x1f, R147 ;  /* 0x0000001fff007819 */ /* 0x000fe40000011493 */
[----:B------:R-:W-:Y:S01]  /*1c20*/  LOP3.LUT R85, R3, 0xfffffff8, RZ, 0xc0, !PT ;  /* 0xfffffff803557812 */ /* 0x000fe200078ec0ff */
[----:B------:R-:W-:Y:S01]  /*1c30*/  IMAD.SHL.U32 R124, R12, 0x2, RZ ;  /* 0x000000020c7c7824 */ /* 0x000fe200078e00ff */
[----:B------:R-:W-:Y:S01]  /*1c40*/  LOP3.LUT R3, R97, 0x8, R24, 0xf8, !PT ;  /* 0x0000000861037812 */ /* 0x000fe200078ef818 */
[----:B------:R-:W-:Y:S01]  /*1c50*/  IMAD R2, R0, c[0x0][0x280], RZ ;  /* 0x0000a00000027a24 */ /* 0x000fe200078e02ff */
[----:B------:R-:W-:Y:S01]  /*1c60*/  LOP3.LUT R88, R4, 0xfffffff8, RZ, 0xc0, !PT ;  /* 0xfffffff804587812 */ /* 0x000fe200078ec0ff */
[----:B------:R-:W-:Y:S01]  /*1c70*/  IMAD R0, R0, c[0x0][0x290], RZ ;  /* 0x0000a40000007a24 */ /* 0x000fe200078e02ff */
[----:B------:R-:W-:Y:S01]  /*1c80*/  LOP3.LUT R80, R3, R98, RZ, 0x3c, !PT ;  /* 0x0000006203507212 */ /* 0x000fe200078e3cff */
[----:B------:R-:W-:Y:S01]  /*1c90*/  IMAD R2, R147, c[0x0][0x284], R2 ;  /* 0x0000a10093027a24 */ /* 0x000fe200078e0202 */
[----:B------:R-:W-:Y:S01]  /*1ca0*/  LOP3.LUT R3, R11, 0xfffffff8, RZ, 0xc0, !PT ;  /* 0xfffffff80b037812 */ /* 0x000fe200078ec0ff */
[----:B------:R-:W-:Y:S01]  /*1cb0*/  IMAD R0, R147, c[0x0][0x294], R0 ;  /* 0x0000a50093007a24 */ /* 0x000fe200078e0200 */
[----:B------:R-:W-:Y:S01]  /*1cc0*/  LOP3.LUT R89, R6, 0xfffffff8, RZ, 0xc0, !PT ;  /* 0xfffffff806597812 */ /* 0x000fe200078ec0ff */
[----:B------:R-:W-:Y:S01]  /*1cd0*/  IMAD.IADD R80, R104, 0x1, R80 ;  /* 0x0000000168507824 */ /* 0x000fe200078e0250 */
[----:B------:R-:W-:Y:S01]  /*1ce0*/  SHF.R.S32.HI R4, RZ, 0x1f, R3 ;  /* 0x0000001fff047819 */ /* 0x000fe20000011403 */
[----:B------:R-:W-:Y:S01]  /*1cf0*/  IMAD.IADD R138, R123, 0x1, R2 ;  /* 0x000000017b8a7824 */ /* 0x000fe200078e0202 */
[----:B------:R-:W-:Y:S01]  /*1d00*/  SHF.R.S32.HI R103, RZ, 0x1f, R89 ;  /* 0x0000001fff677819 */ /* 0x000fe20000011459 */
[----:B------:R-:W-:Y:S01]  /*1d10*/  IMAD.IADD R136, R2, 0x1, R119 ;  /* 0x0000000102887824 */ /* 0x000fe200078e0277 */
[----:B------:R-:W-:Y:S01]  /*1d20*/  LOP3.LUT R2, R10, 0xfffffff8, RZ, 0xc0, !PT ;  /* 0xfffffff80a027812 */ /* 0x000fe200078ec0ff */
[----:B------:R-:W-:Y:S01]  /*1d30*/  IMAD.IADD R137, R121, 0x1, R0 ;  /* 0x0000000179897824 */ /* 0x000fe200078e0200 */
[----:B------:R-:W-:Y:S01]  /*1d40*/  LEA R80, R80, 0x100, 0x1 ;  /* 0x0000010050507811 */ /* 0x000fe200078e08ff */
[----:B------:R-:W-:Y:S01]  /*1d50*/  IMAD.IADD R135, R0, 0x1, R117 ;  /* 0x0000000100877824 */ /* 0x000fe200078e0275 */
[----:B------:R-:W-:Y:S01]  /*1d60*/  LOP3.LUT R0, R9, 0xfffffff8, RZ, 0xc0, !PT ;  /* 0xfffffff809007812 */ /* 0x000fe200078ec0ff */
[C---:B------:R-:W-:Y:S01]  /*1d70*/  IMAD.SHL.U32 R133, R3.reuse, 0x2, RZ ;  /* 0x0000000203857824 */ /* 0x040fe200078e00ff */
[----:B------:R-:W-:Y:S01]  /*1d80*/  SHF.L.U64.HI R134, R3, 0x1, R4 ;  /* 0x0000000103867819 */ /* 0x000fe20000010204 */
[----:B------:R-:W-:Y:S01]  /*1d90*/  IMAD.SHL.U32 R128, R2, 0x2, RZ ;  /* 0x0000000202807824 */ /* 0x000fe200078e00ff */
[----:B------:R-:W-:Y:S01]  /*1da0*/  SHF.R.S32.HI R3, RZ, 0x1f, R2 ;  /* 0x0000001fff037819 */ /* 0x000fe20000011402 */
[----:B------:R-:W-:Y:S01]  /*1db0*/  IMAD.SHL.U32 R126, R0, 0x2, RZ ;  /* 0x00000002007e7824 */ /* 0x000fe200078e00ff */
[----:B------:R-:W-:-:S02]  /*1dc0*/  SHF.R.S32.HI R4, RZ, 0x1f, R0 ;  /* 0x0000001fff047819 */ /* 0x000fc40000011400 */
[C---:B------:R-:W-:Y:S02]  /*1dd0*/  IADD3 R81, R80.reuse, 0x20, RZ ;  /* 0x0000002050517810 */ /* 0x040fe40007ffe0ff */
[----:B------:R-:W-:Y:S02]  /*1de0*/  @P0 IADD3 R81, R80, -0x20, RZ ;  /* 0xffffffe050510810 */ /* 0x000fe40007ffe0ff */
[----:B------:R-:W-:Y:S02]  /*1df0*/  SHF.R.S32.HI R102, RZ, 0x1f, R88 ;  /* 0x0000001fff667819 */ /* 0x000fe40000011458 */
[----:B------:R-:W-:Y:S02]  /*1e00*/  SHF.R.S32.HI R101, RZ, 0x1f, R85 ;  /* 0x0000001fff657819 */ /* 0x000fe40000011455 */
[----:B------:R-:W-:Y:S02]  /*1e10*/  SHF.R.S32.HI R99, RZ, 0x1f, R86 ;  /* 0x0000001fff637819 */ /* 0x000fe40000011456 */
[----:B------:R-:W-:-:S02]  /*1e20*/  SHF.R.S32.HI R131, RZ, 0x3, R9 ;  /* 0x00000003ff837819 */ /* 0x000fc40000011409 */
[----:B------:R-:W-:Y:S02]  /*1e30*/  SHF.L.U64.HI R129, R2, 0x1, R3 ;  /* 0x0000000102817819 */ /* 0x000fe40000010203 */
[----:B------:R-:W-:Y:S02]  /*1e40*/  SHF.L.U64.HI R127, R0, 0x1, R4 ;  /* 0x00000001007f7819 */ /* 0x000fe40000010204 */
[----:B------:R-:W-:Y:S02]  /*1e50*/  ISETP.GE.AND P0, PT, R156, 0x1, PT ;  /* 0x000000019c00780c */ /* 0x000fe40003f06270 */
.L_x_776:
[----:B------:R-:W-:Y:S01]  /*1e60*/  IMAD.SHL.U32 R90, R78, 0x40, RZ ;  /* 0x000000404e5a7824 */ /* 0x000fe200078e00ff */
[----:B------:R-:W-:Y:S04]  /*1e70*/  DEPBAR.LE SB0, 0x0 ;  /* 0x000080000000791a */ /* 0x000fe80000000000 */
[----:B------:R-:W-:Y:S01]  /*1e80*/  IMAD.IADD R0, R110, 0x1, R90 ;  /* 0x000000016e007824 */ /* 0x000fe200078e025a */
[----:B------:R-:W-:Y:S01]  /*1e90*/  ISETP.NE.AND P1, PT, R157, 0x1, PT ;  /* 0x000000019d00780c */ /* 0x000fe20003f25270 */
[----:B------:R-:W-:Y:S01]  /*1ea0*/  IMAD.MOV.U32 R82, RZ, RZ, RZ ;  /* 0x000000ffff527224 */ /* 0x000fe200078e00ff */
[----:B------:R-:W-:Y:S01]  /*1eb0*/  ISETP.GE.AND P2, PT, R156, 0x1, PT ;  /* 0x000000019c00780c */ /* 0x000fe20003f46270 */
[----:B-1----:R-:W-:Y:S01]  /*1ec0*/  IMAD.IADD R2, R140, 0x1, R0 ;  /* 0x000000018c027824 */ /* 0x002fe200078e0200 */
[----:B------:R-:W-:Y:S01]  /*1ed0*/  ISETP.GE.AND P0, PT, R0, UR15, PT ;  /* 0x0000000f00007c0c */ /* 0x000fe2000bf06270 */
[----:B------:R-:W-:Y:S02]  /*1ee0*/  BSSY B1, `(.L_x_752) ;  /* 0x00003d7000017945 */ /* 0x000fe40003800000 */
[----:B------:R-:W-:Y:S01]  /*1ef0*/  IMAD.MOV.U32 R0, RZ, RZ, R2 ;  /* 0x000000ffff007224 */ /* 0x000fe200078e0002 */
[----:B------:R-:W-:Y:S05]  /*1f00*/  ISETP.GT.OR P0, PT, R110, 0x3f, P0 ;  /* 0x0000003f6e00780c */ /* 0x000fea0000704670 */
[----:B------:R-:W-:Y:S05]  /*1f10*/  @P1 IMAD.HI.U32 R3, R2, c[0x0][0x2bc], RZ ;  /* 0x0000af0002031a27 */ /* 0x000fea00078e00ff */
[----:B------:R-:W-:Y:S04]  /*1f20*/  @P1 SHF.R.U32.HI R0, RZ, c[0x0][0x2c0], R3 ;  /* 0x0000b000ff001a19 */ /* 0x000fe80000011603 */
[C---:B------:R-:W-:Y:S04]  /*1f30*/  @!P0 IADD3 R3, P1, R0.reuse, UR34, RZ ;  /* 0x0000002200038c10 */ /* 0x040fe8000ff3e0ff */
[----:B------:R-:W-:Y:S01]  /*1f40*/  @!P0 LEA.HI.X.SX32 R5, R0, UR5, 0x1, P1 ;  /* 0x0000000500058c11 */ /* 0x000fe200088f0eff */
        /* <DEDUP_REMOVED lines=25> */
[----:B------:R-:W-:Y:S03]  /*20e0*/  IADD3 R4, -R90, UR15, RZ ;  /* 0x0000000f5a047c10 */ /* 0x000fe6000fffe1ff */
        /* <DEDUP_REMOVED lines=66> */
.L_x_756:
[----:B------:R-:W-:Y:S05]  /*2510*/  BSYNC B0 ;  /* 0x0000000000007941 */ /* 0x000fea0003800000 */
.L_x_755:
        /* <DEDUP_REMOVED lines=93> */
.L_x_759:
[----:B------:R-:W-:Y:S05]  /*2af0*/  BSYNC B0 ;  /* 0x0000000000007941 */ /* 0x000fea0003800000 */
.L_x_758:
        /* <DEDUP_REMOVED lines=58> */
.L_x_761:
[----:B------:R-:W-:Y:S05]  /*2ea0*/  BSYNC B0 ;  /* 0x0000000000007941 */ /* 0x000fea0003800000 */
.L_x_760:
        /* <DEDUP_REMOVED lines=58> */
.L_x_763:
[----:B------:R-:W-:Y:S05]  /*3250*/  BSYNC B0 ;  /* 0x0000000000007941 */ /* 0x000fea0003800000 */
.L_x_762:
        /* <DEDUP_REMOVED lines=58> */
.L_x_765:
[----:B------:R-:W-:Y:S05]  /*3600*/  BSYNC B0 ;  /* 0x0000000000007941 */ /* 0x000fea0003800000 */
.L_x_764:
        /* <DEDUP_REMOVED lines=58> */
.L_x_767:
[----:B------:R-:W-:Y:S05]  /*39b0*/  BSYNC B0 ;  /* 0x0000000000007941 */ /* 0x000fea0003800000 */
.L_x_766:
        /* <DEDUP_REMOVED lines=58> */
.L_x_754:
        /* <DEDUP_REMOVED lines=47> */
.L_x_769:
[----:B------:R-:W-:Y:S05]  /*4050*/  BSYNC B0 ;  /* 0x0000000000007941 */ /* 0x000fea0003800000 */
.L_x_768:
        /* <DEDUP_REMOVED lines=158> */
.L_x_771:
[----:B------:R-:W-:Y:S05]  /*4a40*/  BSYNC B0 ;  /* 0x0000000000007941 */ /* 0x000fea0003800000 */
.L_x_770:
        /* <DEDUP_REMOVED lines=123> */
.L_x_773:
[----:B------:R-:W-:Y:S05]  /*5200*/  BSYNC B0 ;  /* 0x0000000000007941 */ /* 0x000fea0003800000 */
.L_x_772:
        /* <DEDUP_REMOVED lines=126> */
.L_x_753:
[----:B------:R1:W2:Y:S01]  /*59f0*/  SHFL.IDX PT, R2, R26, RZ, 0x1e1f ;  /* 0x001e1fff1a027589 */ /* 0x0002a200000e0000 */
[----:B------:R-:W-:Y:S03]  /*5a00*/  IADD3 R3, -R90, UR15, RZ ;  /* 0x0000000f5a037c10 */ /* 0x000fe6000fffe1ff */
[----:B------:R1:W3:Y:S01]  /*5a10*/  SHFL.IDX PT, R0, R29, RZ, 0x1e1f ;  /* 0x001e1fff1d007589 */ /* 0x0002e200000e0000 */
        /* <DEDUP_REMOVED lines=35> */
.L_x_757:
[----:B------:R-:W-:Y:S05]  /*5c50*/  BSYNC B1 ;  /* 0x0000000000017941 */ /* 0x000fea0003800000 */
.L_x_752:
[----:B---3--:R-:W-:Y:S01]  /*5c60*/  IMAD.IADD R0, R143, 0x1, -R90 ;  /* 0x000000018f007824 */ /* 0x008fe200078e0a5a */
[C---:B-12--5:R-:W-:Y:S01]  /*5c70*/  LEA R2, P0, R78.reuse, R108, 0x6 ;  /* 0x0000006c4e027211 */ /* 0x066fe200078030ff */
        /* <DEDUP_REMOVED lines=13> */
[----:B------:R-:W-:Y:S04]  /*5d50*/  IADD3 R8, P1, R4, UR30, RZ ;  /* 0x0000001e04087c10 */ /* 0x000fe8000ff3e0ff */
[----:B------:R-:W-:Y:S02]  /*5d60*/  IADD3.X R9, R5, UR27, R6, P1, !PT ;  /* 0x0000001b05097c10 */ /* 0x000fe40008ffe406 */
[----:B------:R-:W-:Y:S11]  /*5d70*/  ISETP.GE.AND P1, PT, R0, 0x1, PT ;  /* 0x000000010000780c */ /* 0x000ff60003f26270 */
[----:B------:R-:W-:Y:S02]  /*5d80*/  @!UPT UIADD3 URZ, URZ, URZ, URZ ;  /* 0x0000003f3f3ff290 */ /* 0x000fe4000fffe03f */
[----:B------:R-:W-:Y:S01]  /*5d90*/  @P1 MOV R7, R105 ;  /* 0x0000006900071202 */ /* 0x000fe20000000f00 */
[----:B------:R-:W-:Y:S02]  /*5da0*/  @P1 IMAD R0, R3, c[0x0][0x258], RZ ;  /* 0x0000960003001a24 */ /* 0x000fe400078e02ff */
[----:B------:R-:W-:Y:S04]  /*5db0*/  @P1 IMAD.MOV.U32 R6, RZ, RZ, R106 ;  /* 0x000000ffff061224 */ /* 0x000fe800078e006a */
[C---:B------:R-:W-:Y:S04]  /*5dc0*/  @P1 IMAD.WIDE.U32 R6, R2.reuse, c[0x0][0x258], R6 ;  /* 0x0000960002061a25 */ /* 0x040fe800078e0006 */
[----:B------:R-:W-:Y:S01]  /*5dd0*/  @P1 IMAD R2, R2, c[0x0][0x25c], R0 ;  /* 0x0000970002021a24 */ /* 0x000fe200078e0200 */
[----:B------:R-:W-:Y:S01]  /*5de0*/  @P1 LEA R4, P2, R6, c[0x0][0x250], 0x1 ;  /* 0x0000940006041a11 */ /* 0x000fe200078408ff */
[----:B------:R-:W-:Y:S02]  /*5df0*/  @P0 IMAD R0, R12, c[0x0][0x258], RZ ;  /* 0x000096000c000a24 */ /* 0x000fe400078e02ff */
[----:B------:R-:W-:Y:S02]  /*5e00*/  @P1 IMAD.IADD R2, R7, 0x1, R2 ;  /* 0x0000000107021824 */ /* 0x000fe400078e0202 */
[----:B------:R-:W-:Y:S02]  /*5e10*/  @P0 IMAD.MOV.U32 R7, RZ, RZ, R105 ;  /* 0x000000ffff070224 */ /* 0x000fe400078e0069 */
[C---:B------:R-:W-:Y:S01]  /*5e20*/  @P0 IMAD R0, R11.reuse, c[0x0][0x25c], R0 ;  /* 0x000097000b000a24 */ /* 0x040fe200078e0200 */
[----:B------:R-:W-:Y:S02]  /*5e30*/  @P1 LEA.HI.X R5, R6, c[0x0][0x254], R2, 0x1, P2 ;  /* 0x0000950006051a11 */ /* 0x000fe400010f0c02 */
        /* <DEDUP_REMOVED lines=24> */
[----:B------:R-:W-:Y:S02]  /*5fc0*/  ISETP.GE.AND P1, PT, R28, c[0x0][0x1d4], PT ;  /* 0x000075001c007a0c */ /* 0x000fe40003f26270 */
[----:B------:R-:W-:Y:S02]  /*5fd0*/  ISETP.GE.AND P4, PT, R27, c[0x0][0x1d4], PT ;  /* 0x000075001b007a0c */ /* 0x000fe40003f86270 */
[----:B------:R-:W-:Y:S07]  /*5fe0*/  ISETP.GE.AND P3, PT, R94, c[0x0][0x1d4], PT ;  /* 0x000075005e007a0c */ /* 0x000fee0003f66270 */
[----:B------:R-:W2:Y:S01]  /*5ff0*/  @!P2 LDS.128 R12, [R80] ;  /* 0x00000000500ca984 */ /* 0x000ea20000000c00 */
[C---:B------:R-:W-:Y:S04]  /*6000*/  @!P2 LEA R6, P0, R24.reuse, R0, 0x1 ;  /* 0x000000001806a211 */ /* 0x040fe800078008ff */
[----:B---3--:R-:W-:Y:S02]  /*6010*/  @!P2 LEA.HI.X R7, R24, R2, R25, 0x1, P0 ;  /* 0x000000021807a211 */ /* 0x008fe400000f0c19 */
[C---:B-1----:R-:W-:Y:S04]  /*6020*/  @!P1 LEA R4, P0, R87.reuse, R0, 0x1 ;  /* 0x0000000057049211 */ /* 0x042fe800078008ff */
[----:B------:R-:W-:Y:S02]  /*6030*/  @!P1 LEA.HI.X R5, R87, R2, R100, 0x1, P0 ;  /* 0x0000000257059211 */ /* 0x000fe400000f0c64 */
[C---:B------:R-:W-:Y:S04]  /*6040*/  @!P4 LEA R10, P0, R86.reuse, R0, 0x1 ;  /* 0x00000000560ac211 */ /* 0x040fe800078008ff */
[----:B------:R-:W-:Y:S02]  /*6050*/  @!P4 LEA.HI.X R11, R86, R2, R99, 0x1, P0 ;  /* 0x00000002560bc211 */ /* 0x000fe400000f0c63 */
[C---:B------:R-:W-:Y:S04]  /*6060*/  @!P3 LEA R8, P0, R89.reuse, R0, 0x1 ;  /* 0x000000005908b211 */ /* 0x040fe800078008ff */
[----:B------:R-:W-:Y:S01]  /*6070*/  @!P3 LEA.HI.X R9, R89, R2, R103, 0x1, P0 ;  /* 0x000000025909b211 */ /* 0x000fe200000f0c67 */
[----:B--2---:R-:W-:Y:S04]  /*6080*/  @!P2 ST.E.128 [R6.64], R12 ;  /* 0x0000000c0600a985 */ /* 0x004fe8000c101d14 */
        /* <DEDUP_REMOVED lines=17> */
.L_x_775:
[----:B--2---:R-:W-:Y:S05]  /*61a0*/  BSYNC B0 ;  /* 0x0000000000007941 */ /* 0x004fea0003800000 */
.L_x_774:
[C---:B------:R-:W-:Y:S02]  /*61b0*/  ISETP.GT.AND P0, PT, R78.reuse, UR6, PT ;  /* 0x000000064e007c0c */ /* 0x040fe4000bf04270 */
[----:B------:R-:W-:Y:S02]  /*61c0*/  IADD3 R78, R78, -0x1, RZ ;  /* 0xffffffff4e4e7810 */ /* 0x000fe40007ffe0ff */
[----:B------:R-:W-:Y:S09]  /*61d0*/  ISETP.NE.AND P2, PT, R111, RZ, PT ;  /* 0x000000ff6f00720c */ /* 0x000ff20003f45270 */
[----:B---3--:R-:W-:Y:S01]  /*61e0*/  @P0 SHF.R.S32.HI R2, RZ, 0x1f, R78 ;  /* 0x0000001fff020819 */ /* 0x008fe2000001144e */
[----:B------:R-:W-:Y:S02]  /*61f0*/  @P0 IMAD R0, R151, R78, RZ ;  /* 0x0000004e97000224 */ /* 0x000fe400078e02ff */
[----:B-1----:R-:W-:Y:S02]  /*6200*/  @P0 IMAD.MOV.U32 R4, RZ, RZ, R114 ;  /* 0x000000ffff040224 */ /* 0x002fe400078e0072 */
        /* <DEDUP_REMOVED lines=20> */
.L_x_751:
[----:B-1----:R-:W-:Y:S01]  /*6350*/  UIADD3 UR6, UR12, 0x7f, URZ ;  /* 0x0000007f0c067890 */ /* 0x002fe2000fffe03f */
[----:B------:R-:W-:Y:S01]  /*6360*/  PLOP3.LUT P4, PT, PT, PT, PT, 0x80, 0x0 ;  /* 0x000000000000781c */ /* 0x000fe20003f8f070 */
[----:B------:R-:W-:Y:S01]  /*6370*/  ULDC.64 UR4, c[0x0][0x2c8] ;  /* 0x0000b20000047ab9 */ /* 0x000fe20000000a00 */
[----:B------:R-:W-:Y:S01]  /*6380*/  CS2R R94, SRZ ;  /* 0x00000000005e7805 */ /* 0x000fe2000001ff00 */
[----:B------:R-:W-:Y:S01]  /*6390*/  UIMAD.WIDE.U32 UR22, UR6, UR4, URZ ;  /* 0x00000004061672a5 */ /* 0x000fe2000f8e003f */
[----:B------:R-:W-:Y:S01]  /*63a0*/  CS2R R92, SRZ ;  /* 0x00000000005c7805 */ /* 0x000fe2000001ff00 */
[----:B------:R-:W-:Y:S01]  /*63b0*/  CS2R R98, SRZ ;  /* 0x0000000000627805 */ /* 0x000fe2000001ff00 */
[----:B------:R-:W-:Y:S01]  /*63c0*/  CS2R R96, SRZ ;  /* 0x0000000000607805 */ /* 0x000fe2000001ff00 */
[----:B------:R-:W-:Y:S01]  /*63d0*/  @UP2 USHF.R.U32.HI UR6, URZ, UR5, UR23 ;  /* 0x000000053f062299 */ /* 0x000fe20008011617 */
[----:B------:R-:W-:Y:S01]  /*63e0*/  CS2R R90, SRZ ;  /* 0x00000000005a7805 */ /* 0x000fe2000001ff00 */
[----:B------:R-:W-:Y:S01]  /*63f0*/  CS2R R88, SRZ ;  /* 0x0000000000587805 */ /* 0x000fe2000001ff00 */
[----:B------:R-:W-:Y:S01]  /*6400*/  IMAD.MOV.U32 R11, RZ, RZ, RZ ;  /* 0x000000ffff0b7224 */ /* 0x000fe200078e00ff */
[----:B------:R-:W-:Y:S01]  /*6410*/  UIADD3 UR6, UR7, UR6, URZ ;  /* 0x0000000607067290 */ /* 0x000fe2000fffe03f */
[----:B------:R-:W-:Y:S01]  /*6420*/  IMAD.MOV.U32 R86, RZ, RZ, RZ ;  /* 0x000000ffff567224 */ /* 0x000fe200078e00ff */
[----:B------:R-:W-:Y:S01]  /*6430*/  MOV R12, RZ ;  /* 0x000000ff000c7202 */ /* 0x000fe20000000f00 */
[----:B------:R-:W-:Y:S01]  /*6440*/  IMAD.MOV.U32 R84, RZ, RZ, RZ ;  /* 0x000000ffff547224 */ /* 0x000fe200078e00ff */
[----:B------:R-:W-:Y:S01]  /*6450*/  USHF.R.S32.HI UR4, URZ, 0x1f, UR6 ;  /* 0x0000001f3f047899 */ /* 0x000fe20008011406 */
[----:B------:R-:W-:Y:S01]  /*6460*/  CS2R R14, SRZ ;  /* 0x00000000000e7805 */ /* 0x000fe2000001ff00 */
[----:B------:R-:W-:Y:S01]  /*6470*/  MOV R78, RZ ;  /* 0x000000ff004e7202 */ /* 0x000fe20000000f00 */
[----:B------:R-:W-:Y:S01]  /*6480*/  IMAD.MOV.U32 R76, RZ, RZ, RZ ;  /* 0x000000ffff4c7224 */ /* 0x000fe200078e00ff */
[----:B------:R-:W-:Y:S01]  /*6490*/  ULEA.HI UR4, UR4, UR6, URZ, 0x6 ;  /* 0x0000000604047291 */ /* 0x000fe2000f8f303f */
[----:B------:R-:W-:Y:S01]  /*64a0*/  CS2R R16, SRZ ;  /* 0x0000000000107805 */ /* 0x000fe2000001ff00 */
[----:B------:R-:W-:Y:S01]  /*64b0*/  MOV R82, RZ ;  /* 0x000000ff00527202 */ /* 0x000fe20000000f00 */
[----:B------:R-:W-:Y:S01]  /*64c0*/  IMAD.MOV.U32 R80, RZ, RZ, RZ ;  /* 0x000000ffff507224 */ /* 0x000fe200078e00ff */
[----:B------:R-:W-:Y:S01]  /*64d0*/  USHF.R.S32.HI UR4, URZ, 0x6, UR4 ;  /* 0x000000063f047899 */ /* 0x000fe20008011404 */
[----:B------:R-:W-:Y:S01]  /*64e0*/  MOV R18, RZ ;  /* 0x000000ff00127202 */ /* 0x000fe20000000f00 */
[----:B------:R-:W-:Y:S01]  /*64f0*/  IMAD.MOV.U32 R74, RZ, RZ, RZ ;  /* 0x000000ffff4a7224 */ /* 0x000fe200078e00ff */
[----:B------:R-:W-:Y:S01]  /*6500*/  CS2R R20, SRZ ;  /* 0x0000000000147805 */ /* 0x000fe2000001ff00 */
[----:B------:R-:W-:Y:S01]  /*6510*/  UISETP.LT.AND UP0, UPT, UR8, UR4, UPT ;  /* 0x000000040800728c */ /* 0x000fe2000bf01270 */
[----:B------:R-:W-:Y:S01]  /*6520*/  MOV R72, RZ ;  /* 0x000000ff00487202 */ /* 0x000fe20000000f00 */
[----:B------:R-:W-:Y:S01]  /*6530*/  IMAD.MOV.U32 R70, RZ, RZ, RZ ;  /* 0x000000ffff467224 */ /* 0x000fe200078e00ff */
[----:B------:R-:W-:Y:S01]  /*6540*/  CS2R R22, SRZ ;  /* 0x0000000000167805 */ /* 0x000fe2000001ff00 */
[----:B------:R-:W-:Y:S01]  /*6550*/  USEL UR8, UR8, UR4, UP0 ;  /* 0x0000000408087287 */ /* 0x000fe20008000000 */
[----:B----4-:R-:W-:Y:S01]  /*6560*/  MOV R68, RZ ;  /* 0x000000ff00447202 */ /* 0x010fe20000000f00 */
[----:B------:R-:W-:Y:S01]  /*6570*/  IMAD.MOV.U32 R170, RZ, RZ, RZ ;  /* 0x000000ffffaa7224 */ /* 0x000fe200078e00ff */
[----:B------:R-:W-:Y:S01]  /*6580*/  CS2R R24, SRZ ;  /* 0x0000000000187805 */ /* 0x000fe2000001ff00 */
[----:B------:R-:W-:Y:S01]  /*6590*/  UISETP.GE.AND UP0, UPT, UR8, 0x1, UPT ;  /* 0x000000010800788c */ /* 0x000fe2000bf06270 */
[----:B------:R-:W-:Y:S01]  /*65a0*/  MOV R168, RZ ;  /* 0x000000ff00a87202 */ /* 0x000fe20000000f00 */
[----:B------:R-:W-:Y:S01]  /*65b0*/  IMAD.MOV.U32 R174, RZ, RZ, RZ ;  /* 0x000000ffffae7224 */ /* 0x000fe200078e00ff */
[----:B------:R-:W-:Y:S01]  /*65c0*/  CS2R R26, SRZ ;  /* 0x00000000001a7805 */ /* 0x000fe2000001ff00 */
[----:B------:R-:W-:Y:S01]  /*65d0*/  MOV R172, RZ ;  /* 0x000000ff00ac7202 */ /* 0x000fe20000000f00 */
[----:B------:R-:W-:Y:S01]  /*65e0*/  CS2R R166, SRZ ;  /* 0x0000000000a67805 */ /* 0x000fe2000001ff00 */
[----:B------:R-:W-:Y:S01]  /*65f0*/  PLOP3.LUT P0, PT, PT, PT, UP0, 0x80, 0x0 ;  /* 0x000000000000781c */ /* 0x000fe20003f0f008 */
[----:B------:R-:W-:Y:S01]  /*6600*/  IMAD.MOV.U32 R164, RZ, RZ, RZ ;  /* 0x000000ffffa47224 */ /* 0x000fe200078e00ff */
[----:B-----5:R-:W-:Y:S01]  /*6610*/  CS2R R28, SRZ ;  /* 0x00000000001c7805 */ /* 0x020fe2000001ff00 */
        /* <DEDUP_REMOVED lines=49> */
[----:B------:R-:W-:Y:S01]  /*6930*/  USHF.R.S32.HI UR6, URZ, 0x1f, UR14 ;  /* 0x0000001f3f067899 */ /* 0x000fe2000801140e */
[----:B------:R-:W-:Y:S01]  /*6940*/  SHF.R.S32.HI R8, RZ, 0x1f, R159 ;  /* 0x0000001fff087819 */ /* 0x000fe2000001149f */
[----:B------:R-:W-:Y:S02]  /*6950*/  ULDC.64 UR4, c[0x0][0x178] ;  /* 0x00005e0000047ab9 */ /* 0x000fe40000000a00 */
        /* <DEDUP_REMOVED lines=9> */
[----:B------:R-:W-:Y:S01]  /*69f0*/  LEA.HI R154, R8, R159, RZ, 0x5 ;  /* 0x0000009f089a7211 */ /* 0x000fe200078f28ff */
[----:B------:R-:W-:Y:S01]  /*6a00*/  UISETP.NE.U32.AND UP0, UPT, URZ, UR6, UPT ;  /* 0x000000063f00728c */ /* 0x000fe2000bf05070 */
[----:B------:R-:W-:Y:S01]  /*6a10*/  SHF.R.S32.HI R117, RZ, 0x3, R118 ;  /* 0x00000003ff757819 */ /* 0x000fe20000011476 */
[----:B------:R-:W-:Y:S01]  /*6a20*/  ULDC.64 UR4, c[0x0][0x1b8] ;  /* 0x00006e0000047ab9 */ /* 0x000fe20000000a00 */
[----:B------:R-:W-:Y:S01]  /*6a30*/  SHF.R.S32.HI R153, RZ, 0x5, R154 ;  /* 0x00000005ff997819 */ /* 0x000fe2000001149a */
[----:B------:R-:W-:-:S02]  /*6a40*/  UISETP.NE.AND.EX UP0, UPT, URZ, UR7, UPT, UP0 ;  /* 0x000000073f00728c */ /* 0x000fc4000bf05300 */
[----:B------:R-:W-:Y:S02]  /*6a50*/  USHF.R.S32.HI UR7, URZ, 0x1f, UR18 ;  /* 0x0000001f3f077899 */ /* 0x000fe40008011412 */
[----:B------:R-:W-:Y:S02]  /*6a60*/  UIADD3 UR23, UR23, UR14, URZ ;  /* 0x0000000e17177290 */ /* 0x000fe4000fffe03f */
[----:B------:R-:W-:Y:S02]  /*6a70*/  UIMAD UR6, UR10, UR4, URZ ;  /* 0x000000040a0672a4 */ /* 0x000fe4000f8e023f */
[----:B------:R-:W-:Y:S02]  /*6a80*/  USEL UR7, UR7, URZ, !UP0 ;  /* 0x0000003f07077287 */ /* 0x000fe4000c000000 */
[----:B------:R-:W-:Y:S01]  /*6a90*/  UIMAD UR6, UR11, UR5, UR6 ;  /* 0x000000050b0672a4 */ /* 0x000fe2000f8e0206 */
[----:B-1----:R-:W-:Y:S01]  /*6aa0*/  LEA.HI R2, R8, R159, RZ, 0x2 ;  /* 0x0000009f08027211 */ /* 0x002fe200078f10ff */
[----:B------:R-:W-:-:S02]  /*6ab0*/  UIMAD.WIDE.U32 UR22, UR11, UR4, UR22 ;  /* 0x000000040b1672a5 */ /* 0x000fc4000f8e0016 */
[----:B------:R-:W-:Y:S01]  /*6ac0*/  USEL UR14, UR18, URZ, !UP0 ;  /* 0x0000003f120e7287 */ /* 0x000fe2000c000000 */
[----:B------:R-:W-:Y:S01]  /*6ad0*/  LOP3.LUT R0, R2, 0xfffffffc, RZ, 0xc0, !PT ;  /* 0xfffffffc02007812 */ /* 0x000fe200078ec0ff */
[----:B------:R-:W-:Y:S01]  /*6ae0*/  ULDC.64 UR4, c[0x0][0x1c0] ;  /* 0x0000700000047ab9 */ /* 0x000fe20000000a00 */
[----:B------:R-:W-:Y:S01]  /*6af0*/  SHF.R.S32.HI R49, RZ, 0x2, R2 ;  /* 0x00000002ff317819 */ /* 0x000fe20000011402 */
[----:B------:R-:W-:Y:S02]  /*6b00*/  UIMAD UR7, UR7, UR4, URZ ;  /* 0x00000004070772a4 */ /* 0x000fe4000f8e023f */
[----:B------:R-:W-:Y:S01]  /*6b10*/  IMAD.IADD R152, R159, 0x1, -R0 ;  /* 0x000000019f987824 */ /* 0x000fe200078e0a00 */
[----:B------:R-:W-:Y:S01]  /*6b20*/  UIADD3 UR23, UR23, UR6, URZ ;  /* 0x0000000617177290 */ /* 0x000fe2000fffe03f */
[----:B------:R-:W-:Y:S01]  /*6b30*/  IADD3 R11, R49, UR12, RZ ;  /* 0x0000000c310b7c10 */ /* 0x000fe2000fffe0ff */
[----:B------:R-:W-:Y:S01]  /*6b40*/  UIMAD UR5, UR14, UR5, UR7 ;  /* 0x000000050e0572a4 */ /* 0x000fe2000f8e0207 */
[C---:B------:R-:W-:Y:S01]  /*6b50*/  IMAD R163, R152.reuse, 0x20, R49 ;  /* 0x0000002098a37824 */ /* 0x040fe200078e0231 */
[----:B------:R-:W-:Y:S01]  /*6b60*/  UIMAD.WIDE.U32 UR14, UR14, UR4, UR22 ;  /* 0x000000040e0e72a5 */ /* 0x000fe2000f8e0016 */
[----:B------:R-:W-:Y:S01]  /*6b70*/  IMAD.SHL.U32 R161, R152, 0x8, RZ ;  /* 0x0000000898a17824 */ /* 0x000fe200078e00ff */
[----:B------:R-:W-:-:S02]  /*6b80*/  ULDC UR7, c[0x0][0x2c4] ;  /* 0x0000b10000077ab9 */ /* 0x000fc40000000800 */
[----:B------:R-:W-:Y:S01]  /*6b90*/  IADD3 R4, R163, UR12, RZ ;  /* 0x0000000ca3047c10 */ /* 0x000fe2000fffe0ff */
[----:B------:R-:W-:Y:S01]  /*6ba0*/  UIADD3 UR5, UR15, UR5, URZ ;  /* 0x000000050f057290 */ /* 0x000fe2000fffe03f */
[----:B------:R-:W-:Y:S01]  /*6bb0*/  IMAD.U32 R3, RZ, RZ, UR15 ;  /* 0x0000000fff037e24 */ /* 0x000fe2000f8e00ff */
[----:B------:R1:W-:Y:S01]  /*6bc0*/  STL [R1+0x54], R163 ;  /* 0x000054a301007387 */ /* 0x0003e20000100800 */
[----:B------:R-:W-:Y:S01]  /*6bd0*/  UIMAD UR7, UR17, UR7, URZ ;  /* 0x00000007110772a4 */ /* 0x000fe2000f8e023f */
[----:B------:R-:W-:Y:S01]  /*6be0*/  @P1 IMAD.HI.U32 R2, R4, c[0x0][0x2c8], RZ ;  /* 0x0000b20004021a27 */ /* 0x000fe200078e00ff */
[C---:B------:R-:W-:Y:S01]  /*6bf0*/  IADD3 R102, R161.reuse, 0x20, RZ ;  /* 0x00000020a1667810 */ /* 0x040fe20007ffe0ff */
[----:B------:R1:W-:Y:S01]  /*6c00*/  STL [R1+0x20], R161 ;  /* 0x000020a101007387 */ /* 0x0003e20000100800 */
[C---:B------:R-:W-:Y:S01]  /*6c10*/  IADD3 R101, R161.reuse, 0x40, RZ ;  /* 0x00000040a1657810 */ /* 0x040fe20007ffe0ff */
[----:B------:R-:W-:Y:S01]  /*6c20*/  IMAD.MOV.U32 R0, RZ, RZ, R4 ;  /* 0x000000ffff007224 */ /* 0x000fe200078e0004 */
[----:B------:R-:W-:Y:S01]  /*6c30*/  @P0 SHF.R.U32.HI R0, RZ, c[0x0][0x2cc], R2 ;  /* 0x0000b300ff000a19 */ /* 0x000fe20000011602 */
[----:B------:R-:W-:Y:S01]  /*6c40*/  IMAD.U32 R2, RZ, RZ, UR14 ;  /* 0x0000000eff027e24 */ /* 0x000fe2000f8e00ff */
[----:B------:R-:W-:Y:S01]  /*6c50*/  ISETP.GE.AND P4, PT, R161, c[0x0][0x198], PT ;  /* 0x00006600a1007a0c */ /* 0x000fe20003f86270 */
[----:B------:R-:W-:Y:S01]  /*6c60*/  IMAD.U32 R3, RZ, RZ, UR5 ;  /* 0x00000005ff037e24 */ /* 0x000fe2000f8e00ff */
[--C-:B------:R-:W-:Y:S01]  /*6c70*/  SHF.R.S32.HI R6, RZ, 0x1f, R0.reuse ;  /* 0x0000001fff067819 */ /* 0x100fe20000011400 */
[----:B------:R-:W-:Y:S01]  /*6c80*/  IMAD.MOV R5, RZ, RZ, -R0 ;  /* 0x000000ffff057224 */ /* 0x000fe200078e0a00 */
[----:B------:R-:W-:Y:S01]  /*6c90*/  ISETP.GE.AND P3, PT, R102, c[0x0][0x198], PT ;  /* 0x0000660066007a0c */ /* 0x000fe20003f66270 */
[----:B------:R-:W-:-:S04]  /*6ca0*/  IMAD.WIDE.U32 R2, R0, c[0x0][0x1b0], R2 ;  /* 0x00006c0000027a25 */ /* 0x000fc800078e0002 */
[----:B------:R-:W-:Y:S02]  /*6cb0*/  IMAD R6, R6, c[0x0][0x1b0], RZ ;  /* 0x00006c0006067a24 */ /* 0x000fe400078e02ff */
[----:B------:R-:W-:Y:S02]  /*6cc0*/  IMAD R4, R5, c[0x0][0x2c4], R4 ;  /* 0x0000b10005047a24 */ /* 0x000fe400078e0204 */
[----:B------:R-:W-:Y:S01]  /*6cd0*/  IMAD R5, R0, c[0x0][0x1b4], R6 ;  /* 0x00006d0000057a24 */ /* 0x000fe200078e0206 */
[----:B------:R-:W-:Y:S02]  /*6ce0*/  LEA.HI R6, R8, R159, RZ, 0x4 ;  /* 0x0000009f08067211 */ /* 0x000fe400078f20ff */
[----:B------:R-:W-:Y:S01]  /*6cf0*/  SHF.R.S32.HI R0, RZ, 0x1f, R4 ;  /* 0x0000001fff007819 */ /* 0x000fe20000011404 */
[----:B------:R-:W-:Y:S01]  /*6d00*/  IMAD.IADD R3, R3, 0x1, R5 ;  /* 0x0000000103037824 */ /* 0x000fe200078e0205 */
[----:B------:R-:W-:-:S03]  /*6d10*/  LOP3.LUT R6, R6, 0xfffffff0, RZ, 0xc0, !PT ;  /* 0xfffffff006067812 */ /* 0x000fc600078ec0ff */
[----:B------:R-:W-:Y:S02]  /*6d20*/  IMAD R5, R0, c[0x0][0x1a8], RZ ;  /* 0x00006a0000057a24 */ /* 0x000fe400078e02ff */
[----:B------:R-:W-:Y:S02]  /*6d30*/  IMAD.SHL.U32 R0, R117, 0x40, RZ ;  /* 0x0000004075007824 */ /* 0x000fe400078e00ff */
[----:B------:R-:W-:Y:S02]  /*6d40*/  IMAD.IADD R108, R159, 0x1, -R6 ;  /* 0x000000019f6c7824 */ /* 0x000fe400078e0a06 */
[----:B------:R-:W-:Y:S01]  /*6d50*/  IMAD R5, R4, c[0x0][0x1ac], R5 ;  /* 0x00006b0004057a24 */ /* 0x000fe200078e0205 */
[----:B------:R-:W-:Y:S01]  /*6d60*/  LOP3.LUT R0, R0, 0xc0, RZ, 0xc0, !PT ;  /* 0x000000c000007812 */ /* 0x000fe200078ec0ff */
[----:B------:R-:W-:Y:S01]  /*6d70*/  IMAD.WIDE.U32 R2, R4, c[0x0][0x1a8], R2 ;  /* 0x00006a0004027a25 */ /* 0x000fe200078e0002 */
[----:B------:R-:W-:Y:S02]  /*6d80*/  LEA.HI R113, R108, R108, RZ, 0x1 ;  /* 0x0000006c6c717211 */ /* 0x000fe400078f08ff */
[----:B------:R-:W-:Y:S01]  /*6d90*/  SHF.R.U32.HI R4, RZ, 0x3, R0 ;  /* 0x00000003ff047819 */ /* 0x000fe20000011600 */
[----:B------:R-:W-:Y:S01]  /*6da0*/  IMAD.IADD R5, R3, 0x1, R5 ;  /* 0x0000000103057824 */ /* 0x000fe200078e0205 */
[----:B------:R-:W-:-:S02]  /*6db0*/  LOP3.LUT R0, R0, 0x18, R161, 0xf8, !PT ;  /* 0x0000001800007812 */ /* 0x000fc400078ef8a1 */
[--C-:B------:R-:W-:Y:S02]  /*6dc0*/  SHF.R.S32.HI R3, RZ, 0x1, R113.reuse ;  /* 0x00000001ff037819 */ /* 0x100fe40000011471 */
[----:B------:R-:W-:Y:S02]  /*6dd0*/  LOP3.LUT R6, R0, R4, RZ, 0x3c, !PT ;  /* 0x0000000400067212 */ /* 0x000fe400078e3cff */
        /* <DEDUP_REMOVED lines=22> */
[----:B------:R-:W-:Y:S01]  /*6f40*/  IMAD.WIDE R8, R161, 0x2, R4 ;  /* 0x00000002a1087825 */ /* 0x000fe200078e0204 */
[----:B------:R-:W-:Y:S02]  /*6f50*/  SHF.R.S32.HI R0, RZ, 0x1f, R101 ;  /* 0x0000001fff007819 */ /* 0x000fe40000011465 */
[----:B------:R-:W-:Y:S02]  /*6f60*/  LEA.HI R3, R3, R102, RZ, 0x3 ;  /* 0x0000006603037211 */ /* 0x000fe400078f18ff */
[----:B------:R-:W-:-:S02]  /*6f70*/  LEA.HI R0, R0, R101, RZ, 0x3 ;  /* 0x0000006500007211 */ /* 0x000fc400078f18ff */
[----:B------:R-:W-:Y:S02]  /*6f80*/  LOP3.LUT R3, R3, 0xfffffff8, RZ, 0xc0, !PT ;  /* 0xfffffff803037812 */ /* 0x000fe400078ec0ff */
[----:B------:R-:W-:Y:S01]  /*6f90*/  LOP3.LUT R10, R0, 0xfffffff8, RZ, 0xc0, !PT ;  /* 0xfffffff8000a7812 */ /* 0x000fe200078ec0ff */
[----:B------:R-:W-:Y:S02]  /*6fa0*/  IMAD.SHL.U32 R0, R96, 0x2, RZ ;  /* 0x0000000260007824 */ /* 0x000fe400078e00ff */
[----:B-1----:R-:W-:-:S03]  /*6fb0*/  IMAD.WIDE R6, R3, 0x2, R4 ;  /* 0x0000000203067825 */ /* 0x002fc600078e0204 */
[----:B------:R-:W-:Y:S01]  /*6fc0*/  @!PT LDS RZ, [RZ] ;  /* 0x00000000fffff984 */ /* 0x000fe20000000800 */
[----:B------:R1:W-:Y:S01]  /*6fd0*/  LDGSTS.E.BYPASS.LTC128B.128 [R0+0x6100], [R8.64], !P4 ;  /* 0x0610000008007fae */ /* 0x0003e2000e101d54 */
[----:B------:R-:W-:-:S03]  /*6fe0*/  IMAD.WIDE R4, R10, 0x2, R4 ;  /* 0x000000020a047825 */ /* 0x000fc600078e0204 */
[----:B------:R1:W-:Y:S04]  /*6ff0*/  LDGSTS.E.BYPASS.LTC128B.128 [R0+0x8100], [R6.64], !P3 ;  /* 0x0810000006007fae */ /* 0x0003e8000d901d54 */
[----:B------:R1:W-:Y:S02]  /*7000*/  LDGSTS.E.BYPASS.LTC128B.128 [R0+0xa100], [R4.64], !P2 ;  /* 0x0a10000004007fae */ /* 0x0003e4000d101d54 */
.L_x_779:
[----:B---34-:R-:W-:Y:S05]  /*7010*/  BSYNC B0 ;  /* 0x0000000000007941 */ /* 0x018fea0003800000 */
.L_x_778:
        /* <DEDUP_REMOVED lines=20> */
.L_x_781:
[----:B------:R-:W-:Y:S05]  /*7160*/  BSYNC B0 ;  /* 0x0000000000007941 */ /* 0x000fea0003800000 */
.L_x_780:
        /* <DEDUP_REMOVED lines=20> */
.L_x_783:
[----:B------:R-:W-:Y:S05]  /*72b0*/  BSYNC B0 ;  /* 0x0000000000007941 */ /* 0x000fea0003800000 */
.L_x_782:
[----:B------:R-:W-:Y:S01]  /*72c0*/  IMAD.MOV.U32 R164, RZ, RZ, c[0x0][0x2b8] ;  /* 0x0000ae00ffa47624 */ /* 0x000fe200078e00ff */
[----:B---3--:R-:W-:Y:S01]  /*72d0*/  IADD3 R6, R11, 0x60, RZ ;  /* 0x000000600b067810 */ /* 0x008fe20007ffe0ff */
[----:B------:R-:W-:Y:S01]  /*72e0*/  IMAD.U32 R3, RZ, RZ, UR8 ;  /* 0x00000008ff037e24 */ /* 0x000fe2000f8e00ff */
[----:B------:R-:W-:Y:S01]  /*72f0*/  SHFL.IDX PT, R4, R13, 0x3, 0x1c1f ;  /* 0x007c1f000d047f89 */ /* 0x000fe200000e0000 */
[----:B------:R-:W-:Y:S01]  /*7300*/  USHF.R.S32.HI UR6, URZ, 0x1f, UR16 ;  /* 0x0000001f3f067899 */ /* 0x000fe20008011410 */
[----:B------:R-:W-:Y:S01]  /*7310*/  ISETP.NE.AND P5, PT, R164, 0x1, PT ;  /* 0x00000001a400780c */ /* 0x000fe20003fa5270 */
[----:B------:R-:W-:Y:S01]  /*7320*/  IMAD R3, R3, 0x40, R163 ;  /* 0x0000004003037824 */ /* 0x000fe200078e02a3 */
[----:B------:R-:W-:Y:S01]  /*7330*/  ISETP.GE.AND P0, PT, R6, UR7, PT ;  /* 0x0000000706007c0c */ /* 0x000fe2000bf06270 */
[----:B----4-:R-:W3:Y:S01]  /*7340*/  SHFL.IDX PT, R5, R12, 0x3, 0x1c1f ;  /* 0x007c1f000c057f89 */ /* 0x010ee200000e0000 */
[----:B------:R-:W-:Y:S01]  /*7350*/  ULDC.64 UR4, c[0x0][0x2b0] ;  /* 0x0000ac0000047ab9 */ /* 0x000fe20000000a00 */
[----:B------:R-:W-:Y:S01]  /*7360*/  IMAD.MOV.U32 R119, RZ, RZ, RZ ;  /* 0x000000ffff777224 */ /* 0x000fe200078e00ff */
[----:B------:R-:W-:Y:S01]  /*7370*/  IADD3 R3, R3, -0x40, RZ ;  /* 0xffffffc003037810 */ /* 0x000fe20007ffe0ff */
[----:B------:R-:W-:-:S02]  /*7380*/  UIMAD UR6, UR6, UR4, URZ ;  /* 0x00000004060672a4 */ /* 0x000fc4000f8e023f */
[----:B------:R-:W-:Y:S01]  /*7390*/  UIMAD.WIDE.U32 UR14, UR16, UR4, URZ ;  /* 0x00000004100e72a5 */ /* 0x000fe2000f8e003f */
[C---:B------:R-:W-:Y:S01]  /*73a0*/  IADD3 R11, R3.reuse, UR13, RZ ;  /* 0x0000000d030b7c10 */ /* 0x040fe2000fffe0ff */
[----:B------:R-:W-:Y:S01]  /*73b0*/  UIMAD UR6, UR16, UR5, UR6 ;  /* 0x00000005100672a4 */ /* 0x000fe2000f8e0206 */
[----:B------:R-:W-:Y:S02]  /*73c0*/  ISETP.GE.AND P1, PT, R3, UR9, PT ;  /* 0x0000000903007c0c */ /* 0x000fe4000bf26270 */
[----:B------:R-:W-:Y:S01]  /*73d0*/  ULDC.64 UR4, c[0x0][0x1e8] ;  /* 0x00007a0000047ab9 */ /* 0x000fe20000000a00 */
[----:B------:R-:W-:Y:S01]  /*73e0*/  @P5 IMAD.HI.U32 R3, R11, c[0x0][0x2bc], RZ ;  /* 0x0000af000b035a27 */ /* 0x000fe200078e00ff */
[----:B------:R-:W-:Y:S01]  /*73f0*/  @!P0 SHF.R.S32.HI R8, RZ, 0x1f, R101 ;  /* 0x0000001fff088819 */ /* 0x000fe20000011465 */
[----:B------:R-:W-:Y:S01]  /*7400*/  UIADD3 UR6, UR15, UR6, URZ ;  /* 0x000000060f067290 */ /* 0x000fe2000fffe03f */
[----:B------:R-:W-:Y:S01]  /*7410*/  ISETP.GT.OR P1, PT, R163, 0x3f, P1 ;  /* 0x0000003fa300780c */ /* 0x000fe20000f24670 */
[----:B------:R-:W-:Y:S01]  /*7420*/  IMAD.MOV.U32 R0, RZ, RZ, R11 ;  /* 0x000000ffff007224 */ /* 0x000fe200078e000b */
[----:B------:R-:W-:Y:S01]  /*7430*/  @P5 SHF.R.U32.HI R0, RZ, c[0x0][0x2c0], R3 ;  /* 0x0000b000ff005a19 */ /* 0x000fe20000011603 */
[----:B------:R-:W-:Y:S01]  /*7440*/  @!P0 IMAD.SHL.U32 R10, R96, 0x2, RZ ;  /* 0x00000002600a8824 */ /* 0x000fe200078e00ff */
[----:B------:R-:W-:-:S02]  /*7450*/  @!P0 SHF.R.S32.HI R3, RZ, 0x1f, R102 ;  /* 0x0000001fff038819 */ /* 0x000fc40000011466 */
[----:B------:R-:W-:Y:S02]  /*7460*/  @!P0 LEA.HI R9, R8, R101, RZ, 0x3 ;  /* 0x0000006508098211 */ /* 0x000fe400078f18ff */
[----:B------:R-:W-:Y:S01]  /*7470*/  @!P0 LEA.HI R3, R3, R102, RZ, 0x3 ;  /* 0x0000006603038211 */ /* 0x000fe200078f18ff */
[--C-:B---3--:R-:W-:Y:S01]  /*7480*/  @!P0 IMAD.WIDE R6, R161, 0x2, R4.reuse ;  /* 0x00000002a1068825 */ /* 0x108fe200078e0204 */
[----:B-12---:R-:W-:Y:S02]  /*7490*/  @!P0 LOP3.LUT R12, R9, 0xfffffff8, RZ, 0xc0, !PT ;  /* 0xfffffff8090c8812 */ /* 0x006fe400078ec0ff */
[----:B------:R-:W-:Y:S02]  /*74a0*/  @!P0 LOP3.LUT R8, R3, 0xfffffff8, RZ, 0xc0, !PT ;  /* 0xfffffff803088812 */ /* 0x000fe400078ec0ff */
[----:B------:R-:W-:Y:S01]  /*74b0*/  @!PT LDS RZ, [RZ] ;  /* 0x00000000fffff984 */ /* 0x000fe20000000800 */
[----:B------:R1:W-:Y:S01]  /*74c0*/  @!P0 LDGSTS.E.BYPASS.LTC128B.128 [R10+0x7900], [R6.64], !P4 ;  /* 0x07900000060a8fae */ /* 0x0003e2000e101d54 */
[----:B------:R-:W-:Y:S02]  /*74d0*/  @!P1 IADD3 R3, P5, R0, UR14, RZ ;  /* 0x0000000e00039c10 */ /* 0x000fe4000ffbe0ff */
[----:B------:R-:W-:-:S04]  /*74e0*/  @!P0 IMAD.WIDE R8, R8, 0x2, R4 ;  /* 0x0000000208088825 */ /* 0x000fc800078e0204 */
[----:B------:R-:W-:Y:S01]  /*74f0*/  @!P0 IMAD.WIDE R4, R12, 0x2, R4 ;  /* 0x000000020c048825 */ /* 0x000fe200078e0204 */
[----:B------:R2:W-:Y:S04]  /*7500*/  @!P0 LDGSTS.E.BYPASS.LTC128B.128 [R10+0x9900], [R8.64], !P3 ;  /* 0x09900000080a8fae */ /* 0x0005e8000d901d54 */
[----:B------:R3:W-:Y:S04]  /*7510*/  @!P0 LDGSTS.E.BYPASS.LTC128B.128 [R10+0xb900], [R4.64], !P2 ;  /* 0x0b900000040a8fae */ /* 0x0007e8000d101d54 */
[----:B------:R-:W0:Y:S01]  /*7520*/  LDGDEPBAR ;  /* 0x00000000000079af */ /* 0x000e220000000000 */
[----:B-1----:R-:W-:-:S02]  /*7530*/  @!P1 LEA.HI.X.SX32 R7, R0, UR6, 0x1, P5 ;  /* 0x0000000600079c11 */ /* 0x002fc4000a8f0eff */
[----:B------:R-:W-:-:S04]  /*7540*/  @!P1 LEA R6, P4, R3, c[0x0][0x2a0], 0x2 ;  /* 0x0000a80003069a11 */ /* 0x000fc800078810ff */
[----:B------:R-:W-:Y:S01]  /*7550*/  @!P1 LEA.HI.X R7, R3, c[0x0][0x2a4], R7, 0x2, P4 ;  /* 0x0000a90003079a11 */ /* 0x000fe200020f1407 */
[----:B------:R-:W-:Y:S06]  /*7560*/  BAR.SYNC.DEFER_BLOCKING 0x0 ;  /* 0x0000000000007b1d */ /* 0x000fec0000010000 */
[----:B------:R-:W4:Y:S01]  /*7570*/  @!P1 LDG.E R119, [R6.64] ;  /* 0x0000001406779981 */ /* 0x000f22000c1e1900 */
[----:B------:R-:W-:Y:S01]  /*7580*/  IMAD.MOV R0, RZ, RZ, -R0 ;  /* 0x000000ffff007224 */ /* 0x000fe200078e0a00 */
[----:B------:R-:W-:Y:S01]  /*7590*/  UIMAD UR16, UR10, UR4, URZ ;  /* 0x000000040a1072a4 */ /* 0x000fe2000f8e023f */
[----:B------:R-:W-:Y:S01]  /*75a0*/  ISETP.GE.AND P5, PT, R161, c[0x0][0x1d4], PT ;  /* 0x00007500a1007a0c */ /* 0x000fe20003fa6270 */
[----:B------:R-:W-:Y:S01]  /*75b0*/  UIMAD.WIDE.U32 UR22, UR11, UR4, URZ ;  /* 0x000000040b1672a5 */ /* 0x000fe2000f8e003f */
[----:B------:R-:W-:Y:S01]  /*75c0*/  IMAD R120, R0, c[0x0][0x2b8], R11 ;  /* 0x0000ae0000787a24 */ /* 0x000fe200078e020b */
[----:B------:R-:W-:Y:S01]  /*75d0*/  UIMAD UR16, UR11, UR5, UR16 ;  /* 0x000000050b1072a4 */ /* 0x000fe2000f8e0210 */
[----:B------:R-:W-:Y:S01]  /*75e0*/  ISETP.GE.AND P6, PT, R102, c[0x0][0x1d4], PT ;  /* 0x0000750066007a0c */ /* 0x000fe20003fc6270 */
[----:B------:R-:W-:Y:S01]  /*75f0*/  ULEA UR19, UR8, 0xffffffc0, 0x6 ;  /* 0xffffffc008137891 */ /* 0x000fe2000f8e303f */
[----:B---3--:R-:W-:Y:S01]  /*7600*/  IMAD.WIDE.U32 R4, R120, c[0x0][0x1e0], RZ ;  /* 0x0000780078047a25 */ /* 0x008fe200078e00ff */
[----:B------:R-:W-:Y:S01]  /*7610*/  SHF.R.S32.HI R114, RZ, 0x1f, R120 ;  /* 0x0000001fff727819 */ /* 0x000fe20000011478 */
[----:B------:R-:W-:Y:S01]  /*7620*/  UIADD3 UR16, UR23, UR16, URZ ;  /* 0x0000001017107290 */ /* 0x000fe2000fffe03f */
[----:B------:R-:W-:Y:S01]  /*7630*/  ISETP.GE.AND P4, PT, R101, c[0x0][0x1d4], PT ;  /* 0x0000750065007a0c */ /* 0x000fe20003f86270 */
[----:B------:R-:W-:Y:S01]  /*7640*/  UIADD3 UR19, UR9, -UR19, URZ ;  /* 0x8000001309137290 */ /* 0x000fe2000fffe03f */
[----:B------:R-:W-:Y:S01]  /*7650*/  STL [R1+0x10], R120 ;  /* 0x0000107801007387 */ /* 0x000fe20000100800 */
[----:B------:R-:W-:Y:S01]  /*7660*/  IMAD R0, R114, c[0x0][0x1e0], RZ ;  /* 0x0000780072007a24 */ /* 0x000fe200078e02ff */
[----:B------:R-:W-:Y:S01]  /*7670*/  ULDC.64 UR4, c[0x0][0x210] ;  /* 0x0000840000047ab9 */ /* 0x000fe20000000a00 */
[----:B------:R-:W-:Y:S01]  /*7680*/  ISETP.GT.AND P3, PT, R163, 0x3f, PT ;  /* 0x0000003fa300780c */ /* 0x000fe20003f64270 */
[----:B------:R-:W-:Y:S01]  /*7690*/  UIMAD UR10, UR10, UR4, URZ ;  /* 0x000000040a0a72a4 */ /* 0x000fe2000f8e023f */
[----:B------:R-:W-:Y:S01]  /*76a0*/  IMAD R0, R120, c[0x0][0x1e4], R0 ;  /* 0x0000790078007a24 */ /* 0x000fe200078e0200 */
[----:B------:R-:W-:Y:S01]  /*76b0*/  IADD3 R104, -R49, UR19, RZ ;  /* 0x0000001331687c10 */ /* 0x000fe2000fffe1ff */
[----:B------:R-:W-:Y:S01]  /*76c0*/  UIMAD.WIDE.U32 UR24, UR11, UR4, URZ ;  /* 0x000000040b1872a5 */ /* 0x000fe2000f8e003f */
[----:B------:R-:W-:Y:S01]  /*76d0*/  SEL R151, RZ, 0x10, P4 ;  /* 0x00000010ff977807 */ /* 0x000fe20002000000 */
[----:B------:R-:W-:Y:S01]  /*76e0*/  IMAD.IADD R5, R5, 0x1, R0 ;  /* 0x0000000105057824 */ /* 0x000fe200078e0200 */
[----:B------:R-:W-:Y:S01]  /*76f0*/  ISETP.GE.AND P1, PT, R104, 0x1, PT ;  /* 0x000000016800780c */ /* 0x000fe20003f26270 */
[----:B------:R-:W-:-:S04]  /*7700*/  UIMAD UR10, UR11, UR5, UR10 ;  /* 0x000000050b0a72a4 */ /* 0x000fc8000f8e020a */
[----:B------:R-:W-:-:S08]  /*7710*/  UIADD3 UR10, UR25, UR10, URZ ;  /* 0x0000000a190a7290 */ /* 0x000fd0000fffe03f */
[----:B------:R-:W-:Y:S01]  /*7720*/  @P1 IMAD.SHL.U32 R17, R96, 0x2, RZ ;  /* 0x0000000260111824 */ /* 0x000fe200078e00ff */
[----:B----4-:R-:W-:Y:S01]  /*7730*/  SHF.R.S32.HI R115, RZ, 0x1f, R119 ;  /* 0x0000001fff737819 */ /* 0x010fe20000011477 */
[----:B------:R-:W-:Y:S01]  /*7740*/  IMAD.WIDE.U32 R4, R119, c[0x0][0x1f0], R4 ;  /* 0x00007c0077047a25 */ /* 0x000fe200078e0004 */
[----:B------:R-:W-:Y:S03]  /*7750*/  STL [R1+0xc], R119 ;  /* 0x00000c7701007387 */ /* 0x000fe60000100800 */
[----:B------:R-:W-:Y:S01]  /*7760*/  IMAD R3, R115, c[0x0][0x1f0], RZ ;  /* 0x00007c0073037a24 */ /* 0x000fe200078e02ff */
[----:B------:R-:W-:-:S03]  /*7770*/  IADD3 R0, P0, R4, UR22, RZ ;  /* 0x0000001604007c10 */ /* 0x000fc6000ff1e0ff */
[----:B------:R-:W-:-:S05]  /*7780*/  IMAD R3, R119, c[0x0][0x1f4], R3 ;  /* 0x00007d0077037a24 */ /* 0x000fca00078e0203 */
[----:B------:R-:W-:Y:S02]  /*7790*/  IADD3.X R4, R5, UR16, R3, P0, !PT ;  /* 0x0000001005047c10 */ /* 0x000fe400087fe403 */
[C---:B------:R-:W-:Y:S02]  /*77a0*/  LEA R5, P0, R0.reuse, c[0x0][0x1c8], 0x1 ;  /* 0x0000720000057a11 */ /* 0x040fe400078008ff */
[----:B------:R-:W-:Y:S02]  /*77b0*/  @P1 SHF.R.S32.HI R3, RZ, 0x1f, R102 ;  /* 0x0000001fff031819 */ /* 0x000fe40000011466 */
[----:B------:R-:W-:Y:S01]  /*77c0*/  LEA.HI.X R0, R0, c[0x0][0x1cc], R4, 0x1, P0 ;  /* 0x0000730000007a11 */ /* 0x000fe200000f0c04 */
[----:B------:R-:W-:Y:S01]  /*77d0*/  SHFL.IDX PT, R6, R5, RZ, 0x1c1f ;  /* 0x001c1fff05067589 */ /* 0x000fe200000e0000 */
[----:B------:R-:W-:Y:S02]  /*77e0*/  ISETP.GE.AND P0, PT, R104, 0x21, PT ;  /* 0x000000216800780c */ /* 0x000fe40003f06270 */
[----:B--2---:R-:W-:Y:S01]  /*77f0*/  @P1 LEA.HI R9, R3, R102, RZ, 0x3 ;  /* 0x0000006603091211 */ /* 0x004fe200078f18ff */
[----:B------:R-:W1:Y:S03]  /*7800*/  SHFL.IDX PT, R7, R0, RZ, 0x1c1f ;  /* 0x001c1fff00077589 */ /* 0x000e6600000e0000 */
[----:B------:R-:W-:Y:S01]  /*7810*/  @P1 LOP3.LUT R9, R9, 0xfffffff8, RZ, 0xc0, !PT ;  /* 0xfffffff809091812 */ /* 0x000fe200078ec0ff */
[----:B------:R-:W-:Y:S04]  /*7820*/  SHFL.IDX PT, R4, R5, 0x1, 0x1c1f ;  /* 0x003c1f0005047f89 */ /* 0x000fe800000e0000 */
[----:B------:R2:W3:Y:S02]  /*7830*/  SHFL.IDX PT, R5, R0, 0x1, 0x1c1f ;  /* 0x003c1f0000057f89 */ /* 0x0004e400000e0000 */
[----:B------:R-:W-:Y:S01]  /*7840*/  @P0 SHF.R.S32.HI R10, RZ, 0x1f, R102 ;  /* 0x0000001fff0a0819 */ /* 0x000fe20000011466 */
[----:B------:R-:W-:Y:S01]  /*7850*/  @P0 IMAD.SHL.U32 R16, R96, 0x2, RZ ;  /* 0x0000000260100824 */ /* 0x000fe200078e00ff */
[----:B------:R-:W-:-:S02]  /*7860*/  @P0 SHF.R.S32.HI R11, RZ, 0x1f, R101 ;  /* 0x0000001fff0b0819 */ /* 0x000fc40000011465 */
[----:B------:R-:W-:-:S04]  /*7870*/  @P0 LEA.HI R3, R10, R102, RZ, 0x3 ;  /* 0x000000660a030211 */ /* 0x000fc800078f18ff */
[----:B------:R-:W-:Y:S01]  /*7880*/  @P0 LOP3.LUT R3, R3, 0xfffffff8, RZ, 0xc0, !PT ;  /* 0xfffffff803030812 */ /* 0x000fe200078ec0ff */
        /* <DEDUP_REMOVED lines=8> */
[----:B------:R-:W-:-:S03]  /*7910*/  @P1 IMAD.WIDE R12, R8, 0x2, R6 ;  /* 0x00000002080c1825 */ /* 0x000fc600078e0206 */
[----:B------:R1:W-:Y:S01]  /*7920*/  @P1 LDGSTS.E.BYPASS.LTC128B.128 [R17+0x4100], [R14.64], !P6 ;  /* 0x041000000e111fae */ /* 0x0003e2000f101d54 */
[----:B---3--:R-:W-:-:S03]  /*7930*/  @P0 IMAD.WIDE R8, R161, 0x2, R4 ;  /* 0x00000002a1080825 */ /* 0x008fc600078e0204 */
[----:B------:R1:W-:Y:S01]  /*7940*/  @P1 LDGSTS.E.BYPASS.LTC128B.128 [R17+0x5100], [R12.64], !P4 ;  /* 0x051000000c111fae */ /* 0x0003e2000e101d54 */
[----:B------:R-:W-:-:S03]  /*7950*/  @P0 IMAD.WIDE R6, R3, 0x2, R4 ;  /* 0x0000000203060825 */ /* 0x000fc600078e0204 */
[----:B------:R1:W-:Y:S01]  /*7960*/  @P0 LDGSTS.E.BYPASS.LTC128B.128 [R16+0x3900], [R8.64], !P5 ;  /* 0x0390000008100fae */ /* 0x0003e2000e901d54 */
[----:B------:R-:W-:Y:S01]  /*7970*/  @P0 IMAD.WIDE R4, R0, 0x2, R4 ;  /* 0x0000000200040825 */ /* 0x000fe200078e0204 */
[----:B------:R-:W-:Y:S02]  /*7980*/  SHF.R.S32.HI R0, RZ, 0x1f, R159 ;  /* 0x0000001fff007819 */ /* 0x000fe4000001149f */
[----:B------:R1:W-:Y:S02]  /*7990*/  @P0 LDGSTS.E.BYPASS.LTC128B.128 [R16+0x4900], [R6.64], !P6 ;  /* 0x0490000006100fae */ /* 0x0003e4000f101d54 */
[----:B------:R-:W-:Y:S02]  /*79a0*/  LEA.HI R0, R0, R159, RZ, 0x4 ;  /* 0x0000009f00007211 */ /* 0x000fe400078f20ff */
[----:B------:R1:W-:Y:S01]  /*79b0*/  @P0 LDGSTS.E.BYPASS.LTC128B.128 [R16+0x5900], [R4.64], !P4 ;  /* 0x0590000004100fae */ /* 0x0003e2000e101d54 */
[----:B------:R-:W-:Y:S02]  /*79c0*/  ISETP.LT.AND P0, PT, RZ, c[0x0][0x27c], PT ;  /* 0x00009f00ff007a0c */ /* 0x000fe40003f01270 */
[----:B------:R-:W-:Y:S01]  /*79d0*/  SHF.R.S32.HI R93, RZ, 0x4, R0 ;  /* 0x00000004ff5d7819 */ /* 0x000fe20000011400 */
[----:B------:R-:W0:Y:S10]  /*79e0*/  LDGDEPBAR ;  /* 0x00000000000079af */ /* 0x000e340000000000 */
[----:B------:R-:W-:Y:S05]  /*79f0*/  @P0 BRA `(.L_x_784) ;  /* 0x0000002000000947 */ /* 0x000fea0003800000 */
[----:B------:R-:W-:-:S04]  /*7a00*/  DEPBAR.LE SB0, 0x1 ;  /* 0x000080400000791a */ /* 0x000fc80000000000 */
[----:B------:R-:W-:Y:S05]  /*7a10*/  BRA `(.L_x_785) ;  /* 0x0000712000007947 */ /* 0x000fea0003800000 */
.L_x_784:
[----:B------:R-:W-:Y:S01]  /*7a20*/  ULDC.U8 UR4, c[0x0][0x298] ;  /* 0x0000a60000047ab9 */ /* 0x000fe20000000000 */
[----:B------:R-:W-:Y:S01]  /*7a30*/  SHF.R.S32.HI R0, RZ, 0x1f, R147 ;  /* 0x0000001fff007819 */ /* 0x000fe20000011493 */
[----:B-1----:R-:W-:Y:S01]  /*7a40*/  IMAD.WIDE.U32 R10, R147, c[0x0][0x280], RZ ;  /* 0x0000a000930a7a25 */ /* 0x002fe200078e00ff */
[----:B------:R-:W-:Y:S01]  /*7a50*/  ISETP.NE.AND P0, PT, RZ, UR4, PT ;  /* 0x00000004ff007c0c */ /* 0x000fe2000bf05270 */
[----:B------:R-:W-:Y:S01]  /*7a60*/  BSSY B2, `(.L_x_785) ;  /* 0x000070d000027945 */ /* 0x000fe20003800000 */
[-C--:B------:R-:W-:Y:S01]  /*7a70*/  LEA.HI R4, R159, R159.reuse, RZ, 0x1 ;  /* 0x0000009f9f047211 */ /* 0x080fe200078f08ff */
[C---:B------:R-:W-:Y:S02]  /*7a80*/  IMAD R3, R0.reuse, c[0x0][0x280], RZ ;  /* 0x0000a00000037a24 */ /* 0x040fe400078e02ff */
[----:B------:R-:W-:Y:S01]  /*7a90*/  IMAD R0, R0, c[0x0][0x290], RZ ;  /* 0x0000a40000007a24 */ /* 0x000fe200078e02ff */
[----:B------:R-:W-:Y:S01]  /*7aa0*/  SHF.R.S32.HI R60, RZ, 0x1, R4 ;  /* 0x00000001ff3c7819 */ /* 0x000fe20000011404 */
[C---:B------:R-:W-:Y:S01]  /*7ab0*/  IMAD R3, R147.reuse, c[0x0][0x284], R3 ;  /* 0x0000a10093037a24 */ /* 0x040fe200078e0203 */
[----:B------:R-:W-:Y:S01]  /*7ac0*/  LOP3.LUT R4, R4, 0xfffffffe, RZ, 0xc0, !PT ;  /* 0xfffffffe04047812 */ /* 0x000fe200078ec0ff */
[C---:B------:R-:W-:Y:S01]  /*7ad0*/  IMAD R0, R147.reuse, c[0x0][0x294], R0 ;  /* 0x0000a50093007a24 */ /* 0x040fe200078e0200 */
[----:B------:R-:W-:Y:S01]  /*7ae0*/  IADD3 R24, R60, UR12, RZ ;  /* 0x0000000c3c187c10 */ /* 0x000fe2000fffe0ff */
[----:B------:R-:W-:Y:S01]  /*7af0*/  IMAD.WIDE.U32 R8, R147, c[0x0][0x290], RZ ;  /* 0x0000a40093087a25 */ /* 0x000fe200078e00ff */
[----:B------:R-:W-:-:S02]  /*7b00*/  IADD3 R48, -R4, R159, RZ ;  /* 0x0000009f04307210 */ /* 0x000fc40007ffe1ff */
[----:B------:R-:W-:Y:S01]  /*7b10*/  IADD3 R7, R3, R11, RZ ;  /* 0x0000000b03077210 */ /* 0x000fe20007ffe0ff */
[----:B------:R-:W-:Y:S01]  /*7b20*/  IMAD.IADD R5, R0, 0x1, R9 ;  /* 0x0000000100057824 */ /* 0x000fe200078e0209 */
[C---:B------:R-:W-:Y:S01]  /*7b30*/  SHF.L.U32 R61, R48.reuse, 0x3, RZ ;  /* 0x00000003303d7819 */ /* 0x040fe200000006ff */
[----:B------:R-:W-:Y:S01]  /*7b40*/  IMAD R0, R48, 0x40, R24 ;  /* 0x0000004030007824 */ /* 0x000fe200078e0218 */
[----:B------:R-:W-:Y:S05]  /*7b50*/  @!P0 BRA `(.L_x_786) ;  /* 0x000035b000008947 */ /* 0x000fea0003800000 */
[----:B------:R-:W-:Y:S01]  /*7b60*/  PLOP3.LUT P1, PT, PT, PT, UP2, 0x80, 0x0 ;  /* 0x000000000000781c */ /* 0x000fe20003f2f028 */
[----:B------:R-:W-:Y:S01]  /*7b70*/  IMAD.MOV.U32 R6, RZ, RZ, R10 ;  /* 0x000000ffff067224 */ /* 0x000fe200078e000a */
[----:B------:R-:W-:Y:S01]  /*7b80*/  PLOP3.LUT P0, PT, PT, PT, UP2, 0x80, 0x0 ;  /* 0x000000000000781c */ /* 0x000fe20003f0f028 */
[----:B------:R-:W-:Y:S01]  /*7b90*/  BSSY B0, `(.L_x_787) ;  /* 0x0000063000007945 */ /* 0x000fe20003800000 */
[----:B------:R-:W-:Y:S01]  /*7ba0*/  MOV R4, R8 ;  /* 0x0000000800047202 */ /* 0x000fe20000000f00 */
[----:B------:R-:W-:Y:S01]  /*7bb0*/  IMAD.SHL.U32 R16, R48, 0x4, RZ ;  /* 0x0000000430107824 */ /* 0x000fe200078e00ff */
[----:B------:R-:W-:Y:S01]  /*7bc0*/  CS2R R68, SRZ ;  /* 0x0000000000447805 */ /* 0x000fe2000001ff00 */
[----:B------:R-:W-:Y:S01]  /*7bd0*/  CS2R R40, SRZ ;  /* 0x0000000000287805 */ /* 0x000fe2000001ff00 */
[----:B------:R-:W-:Y:S01]  /*7be0*/  CS2R R36, SRZ ;  /* 0x0000000000247805 */ /* 0x000fe2000001ff00 */
[----:B------:R-:W-:Y:S01]  /*7bf0*/  CS2R R32, SRZ ;  /* 0x0000000000207805 */ /* 0x000fe2000001ff00 */
[----:B------:R-:W-:Y:S01]  /*7c00*/  CS2R R30, SRZ ;  /* 0x00000000001e7805 */ /* 0x000fe2000001ff00 */
[----:B------:R-:W-:Y:S01]  /*7c10*/  CS2R R20, SRZ ;  /* 0x0000000000147805 */ /* 0x000fe2000001ff00 */
[----:B------:R-:W-:Y:S01]  /*7c20*/  CS2R R14, SRZ ;  /* 0x00000000000e7805 */ /* 0x000fe2000001ff00 */
[----:B------:R-:W-:Y:S01]  /*7c30*/  @P1 IMAD.HI.U32 R3, R0, c[0x0][0x2c8], RZ ;  /* 0x0000b20000031a27 */ /* 0x000fe200078e00ff */
[----:B------:R-:W-:Y:S01]  /*7c40*/  CS2R R42, SRZ ;  /* 0x00000000002a7805 */ /* 0x000fe2000001ff00 */
[----:B------:R-:W-:Y:S01]  /*7c50*/  CS2R R38, SRZ ;  /* 0x0000000000267805 */ /* 0x000fe2000001ff00 */
[----:B------:R-:W-:Y:S01]  /*7c60*/  CS2R R34, SRZ ;  /* 0x0000000000227805 */ /* 0x000fe2000001ff00 */
[----:B------:R-:W-:Y:S01]  /*7c70*/  CS2R R28, SRZ ;  /* 0x00000000001c7805 */ /* 0x000fe2000001ff00 */
[----:B------:R-:W-:Y:S01]  /*7c80*/  @P0 SHF.R.U32.HI R0, RZ, c[0x0][0x2cc], R3 ;  /* 0x0000b300ff000a19 */ /* 0x000fe20000011603 */
[----:B------:R-:W-:Y:S01]  /*7c90*/  CS2R R22, SRZ ;  /* 0x0000000000167805 */ /* 0x000fe2000001ff00 */
[----:B------:R-:W-:-:S02]  /*7ca0*/  CS2R R18, SRZ ;  /* 0x0000000000127805 */ /* 0x000fc4000001ff00 */
[----:B------:R-:W-:Y:S01]  /*7cb0*/  SHF.R.S32.HI R3, RZ, 0x1f, R0 ;  /* 0x0000001fff037819 */ /* 0x000fe20000011400 */
[----:B------:R-:W-:-:S04]  /*7cc0*/  IMAD.WIDE.U32 R6, R0, c[0x0][0x280], R6 ;  /* 0x0000a00000067a25 */ /* 0x000fc800078e0006 */
[C---:B------:R-:W-:Y:S01]  /*7cd0*/  IMAD R9, R3.reuse, c[0x0][0x280], RZ ;  /* 0x0000a00003097a24 */ /* 0x040fe200078e02ff */
[----:B------:R-:W-:Y:S01]  /*7ce0*/  LEA R26, P1, R6, c[0x0][0x270], 0x1 ;  /* 0x00009c00061a7a11 */ /* 0x000fe200078208ff */
[----:B------:R-:W-:Y:S02]  /*7cf0*/  IMAD R8, R3, c[0x0][0x290], RZ ;  /* 0x0000a40003087a24 */ /* 0x000fe400078e02ff */
[----:B------:R-:W-:-:S04]  /*7d00*/  IMAD.WIDE.U32 R4, R0, c[0x0][0x290], R4 ;  /* 0x0000a40000047a25 */ /* 0x000fc800078e0004 */
[----:B------:R-:W-:Y:S01]  /*7d10*/  IMAD R3, R0, c[0x0][0x284], R9 ;  /* 0x0000a10000037a24 */ /* 0x000fe200078e0209 */
[----:B------:R-:W-:Y:S01]  /*7d20*/  LEA R27, P0, R4, c[0x0][0x288], 0x1 ;  /* 0x0000a200041b7a11 */ /* 0x000fe200078008ff */
[----:B------:R-:W-:Y:S02]  /*7d30*/  IMAD R0, R0, c[0x0][0x294], R8 ;  /* 0x0000a50000007a24 */ /* 0x000fe400078e0208 */
[----:B------:R-:W-:-:S03]  /*7d40*/  IMAD.IADD R3, R7, 0x1, R3 ;  /* 0x0000000107037824 */ /* 0x000fc600078e0203 */
[----:B------:R-:W-:Y:S02]  /*7d50*/  IADD3 R0, R5, R0, RZ ;  /* 0x0000000005007210 */ /* 0x000fe40007ffe0ff */
[----:B------:R-:W-:Y:S02]  /*7d60*/  LEA.HI.X R25, R6, c[0x0][0x274], R3, 0x1, P1 ;  /* 0x00009d0006197a11 */ /* 0x000fe400008f0c03 */
[----:B------:R-:W-:Y:S01]  /*7d70*/  LEA.HI.X R17, R4, c[0x0][0x28c], R0, 0x1, P0 ;  /* 0x0000a30004117a11 */ /* 0x000fe200000f0c00 */
[----:B------:R1:W2:Y:S01]  /*7d80*/  SHFL.IDX PT, R6, R27, RZ, 0x1e1f ;  /* 0x001e1fff1b067589 */ /* 0x0002a200000e0000 */
[----:B------:R-:W-:-:S03]  /*7d90*/  ISETP.GE.AND P0, PT, R24, UR7, PT ;  /* 0x0000000718007c0c */ /* 0x000fc6000bf06270 */
[----:B------:R1:W3:Y:S04]  /*7da0*/  SHFL.IDX PT, R4, R26, RZ, 0x1e1f ;  /* 0x001e1fff1a047589 */ /* 0x0002e800000e0000 */
[----:B------:R1:W4:Y:S04]  /*7db0*/  SHFL.IDX PT, R5, R25, RZ, 0x1e1f ;  /* 0x001e1fff19057589 */ /* 0x00032800000e0000 */
[----:B------:R1:W1:Y:S02]  /*7dc0*/  SHFL.IDX PT, R7, R17, RZ, 0x1e1f ;  /* 0x001e1fff11077589 */ /* 0x00026400000e0000 */
[----:B------:R-:W-:Y:S05]  /*7dd0*/  @P0 BRA `(.L_x_788) ;  /* 0x000003e000000947 */ /* 0x000fea0003800000 */
[C---:B------:R-:W-:Y:S01]  /*7de0*/  IADD3 R3, R16.reuse, 0x8, RZ ;  /* 0x0000000810037810 */ /* 0x040fe20007ffe0ff */
[----:B------:R-:W-:Y:S01]  /*7df0*/  CS2R R14, SRZ ;  /* 0x00000000000e7805 */ /* 0x000fe2000001ff00 */
[----:B------:R-:W-:Y:S01]  /*7e00*/  ISETP.GE.AND P0, PT, R16, c[0x0][0x27c], PT ;  /* 0x00009f0010007a0c */ /* 0x000fe20003f06270 */
[----:B------:R-:W-:Y:S01]  /*7e10*/  CS2R R18, SRZ ;  /* 0x0000000000127805 */ /* 0x000fe2000001ff00 */
[----:B------:R-:W-:-:S02]  /*7e20*/  ISETP.GE.AND P2, PT, R3, c[0x0][0x27c], PT ;  /* 0x00009f0003007a0c */ /* 0x000fc40003f46270 */
[----:B------:R-:W-:-:S09]  /*7e30*/  IADD3 R12, R16, 0x18, RZ ;  /* 0x00000018100c7810 */ /* 0x000fd20007ffe0ff */
[C---:B---34-:R-:W-:Y:S02]  /*7e40*/  @!P0 IMAD.WIDE R10, R16.reuse, 0x2, R4 ;  /* 0x00000002100a8825 */ /* 0x058fe400078e0204 */
[----:B------:R-:W-:Y:S02]  /*7e50*/  @!P2 SHF.R.S32.HI R0, RZ, 0x1f, R3 ;  /* 0x0000001fff00a819 */ /* 0x000fe40000011403 */
[----:B-12---:R-:W-:Y:S01]  /*7e60*/  @!P0 IMAD.WIDE R8, R16, 0x2, R6 ;  /* 0x0000000210088825 */ /* 0x006fe200078e0206 */
[----:B------:R1:W5:Y:S01]  /*7e70*/  @!P0 LD.E.64 R14, [R10.64] ;  /* 0x000000140a0e8980 */ /* 0x000362000c101b00 */
[----:B------:R-:W-:Y:S02]  /*7e80*/  @!P2 LEA.HI R0, R0, R3, RZ, 0x2 ;  /* 0x000000030000a211 */ /* 0x000fe400078f10ff */
[----:B------:R-:W-:Y:S01]  /*7e90*/  IADD3 R3, R16, 0x10, RZ ;  /* 0x0000001010037810 */ /* 0x000fe20007ffe0ff */
[----:B------:R2:W5:Y:S03]  /*7ea0*/  @!P0 LD.E.64 R18, [R8.64] ;  /* 0x0000001408128980 */ /* 0x000566000c101b00 */
[----:B------:R-:W-:-:S02]  /*7eb0*/  ISETP.GE.AND P1, PT, R3, c[0x0][0x27c], PT ;  /* 0x00009f0003007a0c */ /* 0x000fc40003f26270 */
[----:B------:R-:W-:Y:S01]  /*7ec0*/  ISETP.GE.AND P0, PT, R12, c[0x0][0x27c], PT ;  /* 0x00009f000c007a0c */ /* 0x000fe20003f06270 */
[----:B------:R-:W-:Y:S01]  /*7ed0*/  CS2R R22, SRZ ;  /* 0x0000000000167805 */ /* 0x000fe2000001ff00 */
[----:B------:R-:W-:Y:S01]  /*7ee0*/  CS2R R30, SRZ ;  /* 0x00000000001e7805 */ /* 0x000fe2000001ff00 */
[----:B--2---:R-:W-:-:S08]  /*7ef0*/  @!P2 LOP3.LUT R8, R0, 0xfffffffc, RZ, 0xc0, !PT ;  /* 0xfffffffc0008a812 */ /* 0x004fd000078ec0ff */
[----:B------:R-:W-:-:S04]  /*7f00*/  @!P1 SHF.R.S32.HI R0, RZ, 0x1f, R3 ;  /* 0x0000001fff009819 */ /* 0x000fc80000011403 */
[----:B------:R-:W-:Y:S01]  /*7f10*/  @!P1 LEA.HI R0, R0, R3, RZ, 0x2 ;  /* 0x0000000300009211 */ /* 0x000fe200078f10ff */
[----:B-1----:R-:W-:-:S03]  /*7f20*/  @!P2 IMAD.WIDE R10, R8, 0x2, R4 ;  /* 0x00000002080aa825 */ /* 0x002fc600078e0204 */
[----:B------:R-:W-:Y:S01]  /*7f30*/  @!P1 LOP3.LUT R0, R0, 0xfffffffc, RZ, 0xc0, !PT ;  /* 0xfffffffc00009812 */ /* 0x000fe200078ec0ff */
[----:B------:R-:W-:Y:S01]  /*7f40*/  @!P2 IMAD.WIDE R8, R8, 0x2, R6 ;  /* 0x000000020808a825 */ /* 0x000fe200078e0206 */
[----:B------:R-:W-:-:S04]  /*7f50*/  @!P0 SHF.R.S32.HI R3, RZ, 0x1f, R12 ;  /* 0x0000001fff038819 */ /* 0x000fc8000001140c */
[----:B------:R1:W5:Y:S01]  /*7f60*/  @!P2 LD.E.64 R22, [R8.64] ;  /* 0x000000140816a980 */ /* 0x000362000c101b00 */
[----:B------:R-:W-:Y:S01]  /*7f70*/  @!P0 LEA.HI R3, R3, R12, RZ, 0x2 ;  /* 0x0000000c03038211 */ /* 0x000fe200078f10ff */
[----:B------:R-:W-:Y:S01]  /*7f80*/  CS2R R20, SRZ ;  /* 0x0000000000147805 */ /* 0x000fe2000001ff00 */
[----:B------:R-:W-:Y:S01]  /*7f90*/  CS2R R28, SRZ ;  /* 0x00000000001c7805 */ /* 0x000fe2000001ff00 */
[C---:B------:R-:W-:Y:S01]  /*7fa0*/  @!P1 IMAD.WIDE R12, R0.reuse, 0x2, R6 ;  /* 0x00000002000c9825 */ /* 0x040fe200078e0206 */
[----:B------:R-:W-:Y:S01]  /*7fb0*/  CS2R R32, SRZ ;  /* 0x0000000000207805 */ /* 0x000fe2000001ff00 */
[----:B------:R-:W-:Y:S02]  /*7fc0*/  CS2R R34, SRZ ;  /* 0x0000000000227805 */ /* 0x000fe4000001ff00 */
[----:B------:R2:W5:Y:S04]  /*7fd0*/  @!P2 LD.E.64 R20, [R10.64] ;  /* 0x000000140a14a980 */ /* 0x000568000c101b00 */
[----:B------:R3:W5:Y:S01]  /*7fe0*/  @!P1 LD.E.64 R28, [R12.64] ;  /* 0x000000140c1c9980 */ /* 0x000762000c101b00 */
[----:B-1----:R-:W-:-:S05]  /*7ff0*/  @!P1 IMAD.WIDE R8, R0, 0x2, R4 ;  /* 0x0000000200089825 */ /* 0x002fca00078e0204 */
[----:B------:R1:W5:Y:S01]  /*8000*/  @!P1 LD.E.64 R30, [R8.64] ;  /* 0x00000014081e9980 */ /* 0x000362000c101b00 */
[C---:B---3--:R-:W-:Y:S02]  /*8010*/  IADD3 R12, R16.reuse, 0x20, RZ ;  /* 0x00000020100c7810 */ /* 0x048fe40007ffe0ff */
[----:B------:R-:W-:Y:S02]  /*8020*/  IADD3 R13, R16, 0x28, RZ ;  /* 0x00000028100d7810 */ /* 0x000fe40007ffe0ff */
[----:B------:R-:W-:Y:S02]  /*8030*/  ISETP.GE.AND P1, PT, R12, c[0x0][0x27c], PT ;  /* 0x00009f000c007a0c */ /* 0x000fe40003f26270 */
[----:B-1----:R-:W-:-:S05]  /*8040*/  @!P0 LOP3.LUT R8, R3, 0xfffffffc, RZ, 0xc0, !PT ;  /* 0xfffffffc03088812 */ /* 0x002fca00078ec0ff */
[----:B--2---:R-:W-:-:S04]  /*8050*/  @!P0 IMAD.WIDE R10, R8, 0x2, R4 ;  /* 0x00000002080a8825 */ /* 0x004fc800078e0204 */
[----:B------:R-:W-:Y:S01]  /*8060*/  @!P0 IMAD.WIDE R8, R8, 0x2, R6 ;  /* 0x0000000208088825 */ /* 0x000fe200078e0206 */
[----:B------:R1:W5:Y:S04]  /*8070*/  @!P0 LD.E.64 R32, [R10.64] ;  /* 0x000000140a208980 */ /* 0x000368000c101b00 */
[----:B------:R2:W5:Y:S01]  /*8080*/  @!P0 LD.E.64 R34, [R8.64] ;  /* 0x0000001408228980 */ /* 0x000562000c101b00 */
[----:B------:R-:W-:Y:S02]  /*8090*/  ISETP.GE.AND P0, PT, R13, c[0x0][0x27c], PT ;  /* 0x00009f000d007a0c */ /* 0x000fe40003f06270 */
[----:B------:R-:W-:-:S11]  /*80a0*/  @!P1 SHF.R.S32.HI R3, RZ, 0x1f, R12 ;  /* 0x0000001fff039819 */ /* 0x000fd6000001140c */
[----:B------:R-:W-:Y:S02]  /*80b0*/  @!P0 SHF.R.S32.HI R0, RZ, 0x1f, R13 ;  /* 0x0000001fff008819 */ /* 0x000fe4000001140d */
[----:B--2---:R-:W-:Y:S02]  /*80c0*/  @!P1 LEA.HI R8, R3, R12, RZ, 0x2 ;  /* 0x0000000c03089211 */ /* 0x004fe400078f10ff */
[----:B------:R-:W-:Y:S02]  /*80d0*/  @!P0 LEA.HI R3, R0, R13, RZ, 0x2 ;  /* 0x0000000d00038211 */ /* 0x000fe400078f10ff */
[----:B------:R-:W-:Y:S02]  /*80e0*/  @!P1 LOP3.LUT R0, R8, 0xfffffffc, RZ, 0xc0, !PT ;  /* 0xfffffffc08009812 */ /* 0x000fe400078ec0ff */
[----:B------:R-:W-:Y:S01]  /*80f0*/  @!P0 LOP3.LUT R3, R3, 0xfffffffc, RZ, 0xc0, !PT ;  /* 0xfffffffc03038812 */ /* 0x000fe200078ec0ff */
[----:B------:R-:W-:Y:S01]  /*8100*/  CS2R R36, SRZ ;  /* 0x0000000000247805 */ /* 0x000fe2000001ff00 */
[----:B------:R-:W-:Y:S01]  /*8110*/  CS2R R40, SRZ ;  /* 0x0000000000287805 */ /* 0x000fe2000001ff00 */
[----:B-1----:R-:W-:Y:S01]  /*8120*/  @!P1 IMAD.WIDE R10, R0, 0x2, R4 ;  /* 0x00000002000a9825 */ /* 0x002fe200078e0204 */
[----:B------:R-:W-:Y:S01]  /*8130*/  CS2R R38, SRZ ;  /* 0x0000000000267805 */ /* 0x000fe2000001ff00 */
[----:B------:R-:W-:-:S02]  /*8140*/  CS2R R42, SRZ ;  /* 0x00000000002a7805 */ /* 0x000fc4000001ff00 */
[C---:B------:R-:W-:Y:S01]  /*8150*/  @!P0 IMAD.WIDE R8, R3.reuse, 0x2, R4 ;  /* 0x0000000203088825 */ /* 0x040fe200078e0204 */
[----:B------:R1:W5:Y:S03]  /*8160*/  @!P1 LD.E.64 R36, [R10.64] ;  /* 0x000000140a249980 */ /* 0x000366000c101b00 */
[--C-:B------:R-:W-:Y:S01]  /*8170*/  @!P1 IMAD.WIDE R4, R0, 0x2, R6.reuse ;  /* 0x0000000200049825 */ /* 0x100fe200078e0206 */
[----:B------:R1:W5:Y:S03]  /*8180*/  @!P0 LD.E.64 R40, [R8.64] ;  /* 0x0000001408288980 */ /* 0x000366000c101b00 */
[----:B------:R-:W-:Y:S01]  /*8190*/  @!P0 IMAD.WIDE R6, R3, 0x2, R6 ;  /* 0x0000000203068825 */ /* 0x000fe200078e0206 */
[----:B------:R1:W5:Y:S04]  /*81a0*/  @!P1 LD.E.64 R38, [R4.64] ;  /* 0x0000001404269980 */ /* 0x000368000c101b00 */
[----:B------:R1:W5:Y:S02]  /*81b0*/  @!P0 LD.E.64 R42, [R6.64] ;  /* 0x00000014062a8980 */ /* 0x000364000c101b00 */
.L_x_788:
[----:B------:R-:W-:Y:S05]  /*81c0*/  BSYNC B0 ;  /* 0x0000000000007941 */ /* 0x000fea0003800000 */
.L_x_787:
[----:B------:R-:W-:Y:S01]  /*81d0*/  IADD3 R3, R24, 0x40, RZ ;  /* 0x0000004018037810 */ /* 0x000fe20007ffe0ff */
[----:B-----5:R-:W-:Y:S01]  /*81e0*/  IMAD.MOV.U32 R0, RZ, RZ, R40 ;  /* 0x000000ffff007224 */ /* 0x020fe200078e0028 */
[----:B-1----:R-:W-:Y:S01]  /*81f0*/  MOV R9, R22 ;  /* 0x0000001600097202 */ /* 0x002fe20000000f00 */
[----:B---3--:R-:W-:Y:S01]  /*8200*/  IMAD.MOV.U32 R4, RZ, RZ, R36 ;  /* 0x000000ffff047224 */ /* 0x008fe200078e0024 */
[----:B------:R-:W-:Y:S01]  /*8210*/  ISETP.GE.AND P0, PT, R3, UR7, PT ;  /* 0x0000000703007c0c */ /* 0x000fe2000bf06270 */
        /* <DEDUP_REMOVED lines=8> */
[----:B----4-:R-:W-:Y:S01]  /*82a0*/  IMAD.MOV.U32 R5, RZ, RZ, R41 ;  /* 0x000000ffff057224 */ /* 0x010fe200078e0029 */
[----:B------:R-:W-:Y:S01]  /*82b0*/  MOV R0, R20 ;  /* 0x0000001400007202 */ /* 0x000fe20000000f00 */
[----:B------:R-:W-:Y:S01]  /*82c0*/  IMAD.MOV.U32 R8, RZ, RZ, R35 ;  /* 0x000000ffff087224 */ /* 0x000fe200078e0023 */
[----:B------:R-:W-:Y:S01]  /*82d0*/  PRMT R74, R4, 0x5410, R3 ;  /* 0x00005410044a7816 */ /* 0x000fe20000000003 */
[----:B------:R-:W-:Y:S01]  /*82e0*/  IMAD.MOV.U32 R4, RZ, RZ, R14 ;  /* 0x000000ffff047224 */ /* 0x000fe200078e000e */
[----:B------:R-:W-:Y:S01]  /*82f0*/  PRMT R72, R0, 0x7610, R72 ;  /* 0x0000761000487816 */ /* 0x000fe20000000048 */
[----:B------:R-:W-:Y:S01]  /*8300*/  IMAD.MOV.U32 R3, RZ, RZ, R15 ;  /* 0x000000ffff037224 */ /* 0x000fe200078e000f */
[----:B------:R-:W-:Y:S01]  /*8310*/  PRMT R82, R5, 0x7610, R82 ;  /* 0x0000761005527816 */ /* 0x000fe20000000052 */
[----:B------:R-:W-:Y:S01]  /*8320*/  IMAD.MOV.U32 R0, RZ, RZ, R42 ;  /* 0x000000ffff007224 */ /* 0x000fe200078e002a */
[----:B------:R-:W1:Y:S01]  /*8330*/  SHFL.IDX PT, R7, R17, 0x1, 0x1e1f ;  /* 0x003e1f0011077f89 */ /* 0x000e6200000e0000 */
[----:B------:R-:W-:Y:S01]  /*8340*/  IMAD.MOV.U32 R5, RZ, RZ, R33 ;  /* 0x000000ffff057224 */ /* 0x000fe200078e0021 */
[----:B------:R-:W-:Y:S01]  /*8350*/  PRMT R70, R4, 0x5410, R3 ;  /* 0x0000541004467816 */ /* 0x000fe20000000003 */
[----:B------:R-:W-:Y:S01]  /*8360*/  IMAD.MOV.U32 R3, RZ, RZ, R39 ;  /* 0x000000ffff037224 */ /* 0x000fe200078e0027 */
[----:B------:R-:W-:Y:S01]  /*8370*/  PRMT R80, R0, 0x7610, R80 ;  /* 0x0000761000507816 */ /* 0x000fe20000000050 */
[----:B------:R-:W-:Y:S01]  /*8380*/  IMAD.MOV.U32 R0, RZ, RZ, R34 ;  /* 0x000000ffff007224 */ /* 0x000fe200078e0022 */
[----:B------:R-:W-:Y:S01]  /*8390*/  PRMT R76, R76, 0x5410, R5 ;  /* 0x000054104c4c7816 */ /* 0x000fe20000000005 */
[----:B------:R-:W-:Y:S01]  /*83a0*/  IMAD.MOV.U32 R5, RZ, RZ, R21 ;  /* 0x000000ffff057224 */ /* 0x000fe200078e0015 */
[----:B------:R-:W-:Y:S01]  /*83b0*/  MOV R4, R38 ;  /* 0x0000002600047202 */ /* 0x000fe20000000f00 */
[----:B--2---:R-:W2:Y:S01]  /*83c0*/  SHFL.IDX PT, R6, R27, 0x1, 0x1e1f ;  /* 0x003e1f001b067f89 */ /* 0x004ea200000e0000 */
        /* <DEDUP_REMOVED lines=12> */
[----:B------:R-:W3:Y:S01]  /*8490*/  SHFL.IDX PT, R5, R25, 0x1, 0x1e1f ;  /* 0x003e1f0019057f89 */ /* 0x000ee200000e0000 */
[----:B------:R-:W-:Y:S01]  /*84a0*/  BSSY B0, `(.L_x_789) ;  /* 0x000004e000007945 */ /* 0x000fe20003800000 */
[----:B------:R-:W-:Y:S01]  /*84b0*/  PRMT R71, R9, 0x5410, R8 ;  /* 0x0000541009477816 */ /* 0x000fe20000000008 */
[----:B------:R-:W-:Y:S01]  /*84c0*/  CS2R R62, SRZ ;  /* 0x00000000003e7805 */ /* 0x000fe2000001ff00 */
[----:B------:R4:W1:Y:S01]  /*84d0*/  SHFL.IDX PT, R4, R26, 0x1, 0x1e1f ;  /* 0x003e1f001a047f89 */ /* 0x00086200000e0000 */
[----:B------:R-:W-:Y:S01]  /*84e0*/  PRMT R48, R3, 0x5410, R0 ;  /* 0x0000541003307816 */ /* 0x000fe20000000000 */
        /* <DEDUP_REMOVED lines=9> */
[----:B----4-:R-:W-:Y:S01]  /*8580*/  CS2R R26, SRZ ;  /* 0x00000000001a7805 */ /* 0x010fe2000001ff00 */
[----:B------:R-:W-:Y:S05]  /*8590*/  @P0 BRA `(.L_x_790) ;  /* 0x000003e000000947 */ /* 0x000fea0003800000 */
[C---:B-123--:R-:W-:Y:S01]  /*85a0*/  IADD3 R3, R16.reuse, 0x8, RZ ;  /* 0x0000000810037810 */ /* 0x04efe20007ffe0ff */
        /* <DEDUP_REMOVED lines=9> */
[----:B------:R-:W-:Y:S02]  /*8640*/  @!P2 LEA.HI R0, R0, R3, RZ, 0x2 ;  /* 0x000000030000a211 */ /* 0x000fe400078f10ff */
[----:B------:R-:W-:Y:S01]  /*8650*/  IADD3 R3, R16, 0x10, RZ ;  /* 0x0000001010037810 */ /* 0x000fe20007ffe0ff */
[----:B------:R2:W5:Y:S03]  /*8660*/  @!P0 LD.E.64 R44, [R8.64] ;  /* 0x00000014082c8980 */ /* 0x000566000c101b00 */
[----:B------:R-:W-:-:S02]  /*8670*/  ISETP.GE.AND P1, PT, R3, c[0x0][0x27c], PT ;  /* 0x00009f0003007a0c */ /* 0x000fc40003f26270 */
[----:B------:R-:W-:Y:S02]  /*8680*/  @!P2 LOP3.LUT R0, R0, 0xfffffffc, RZ, 0xc0, !PT ;  /* 0xfffffffc0000a812 */ /* 0x000fe400078ec0ff */
[----:B------:R-:W-:Y:S01]  /*8690*/  ISETP.GE.AND P0, PT, R12, c[0x0][0x27c], PT ;  /* 0x00009f000c007a0c */ /* 0x000fe20003f06270 */
[----:B------:R-:W-:Y:S02]  /*86a0*/  CS2R R50, SRZ ;  /* 0x0000000000327805 */ /* 0x000fe4000001ff00 */
[----:B-1----:R-:W-:-:S04]  /*86b0*/  @!P2 IMAD.WIDE R10, R0, 0x2, R4 ;  /* 0x00000002000aa825 */ /* 0x002fc800078e0204 */
[----:B--2---:R-:W-:Y:S02]  /*86c0*/  @!P2 IMAD.WIDE R8, R0, 0x2, R6 ;  /* 0x000000020008a825 */ /* 0x004fe400078e0206 */
[----:B------:R-:W-:-:S04]  /*86d0*/  @!P1 SHF.R.S32.HI R0, RZ, 0x1f, R3 ;  /* 0x0000001fff009819 */ /* 0x000fc80000011403 */
[----:B------:R-:W-:Y:S01]  /*86e0*/  @!P1 LEA.HI R0, R0, R3, RZ, 0x2 ;  /* 0x0000000300009211 */ /* 0x000fe200078f10ff */
[----:B------:R1:W5:Y:S03]  /*86f0*/  @!P2 LD.E.64 R50, [R8.64] ;  /* 0x000000140832a980 */ /* 0x000366000c101b00 */
[----:B------:R-:W-:Y:S01]  /*8700*/  @!P1 LOP3.LUT R0, R0, 0xfffffffc, RZ, 0xc0, !PT ;  /* 0xfffffffc00009812 */ /* 0x000fe200078ec0ff */
[----:B------:R-:W-:Y:S01]  /*8710*/  CS2R R54, SRZ ;  /* 0x0000000000367805 */ /* 0x000fe2000001ff00 */
[----:B------:R-:W-:Y:S01]  /*8720*/  @!P0 SHF.R.S32.HI R3, RZ, 0x1f, R12 ;  /* 0x0000001fff038819 */ /* 0x000fe2000001140c */
[----:B------:R-:W-:-:S03]  /*8730*/  CS2R R46, SRZ ;  /* 0x00000000002e7805 */ /* 0x000fc6000001ff00 */
[----:B------:R-:W-:Y:S01]  /*8740*/  @!P0 LEA.HI R3, R3, R12, RZ, 0x2 ;  /* 0x0000000c03038211 */ /* 0x000fe200078f10ff */
[----:B------:R-:W-:Y:S01]  /*8750*/  CS2R R52, SRZ ;  /* 0x0000000000347805 */ /* 0x000fe2000001ff00 */
[C---:B------:R-:W-:Y:S01]  /*8760*/  @!P1 IMAD.WIDE R12, R0.reuse, 0x2, R6 ;  /* 0x00000002000c9825 */ /* 0x040fe200078e0206 */
[----:B------:R2:W5:Y:S01]  /*8770*/  @!P2 LD.E.64 R46, [R10.64] ;  /* 0x000000140a2ea980 */ /* 0x000562000c101b00 */
[----:B------:R-:W-:Y:S01]  /*8780*/  CS2R R56, SRZ ;  /* 0x0000000000387805 */ /* 0x000fe2000001ff00 */
[----:B------:R-:W-:Y:S02]  /*8790*/  CS2R R58, SRZ ;  /* 0x00000000003a7805 */ /* 0x000fe4000001ff00 */
[----:B------:R3:W5:Y:S01]  /*87a0*/  @!P1 LD.E.64 R52, [R12.64] ;  /* 0x000000140c349980 */ /* 0x000762000c101b00 */
[----:B-1----:R-:W-:-:S05]  /*87b0*/  @!P1 IMAD.WIDE R8, R0, 0x2, R4 ;  /* 0x0000000200089825 */ /* 0x002fca00078e0204 */
[----:B------:R1:W5:Y:S01]  /*87c0*/  @!P1 LD.E.64 R54, [R8.64] ;  /* 0x0000001408369980 */ /* 0x000362000c101b00 */
[C---:B---3--:R-:W-:Y:S02]  /*87d0*/  IADD3 R12, R16.reuse, 0x20, RZ ;  /* 0x00000020100c7810 */ /* 0x048fe40007ffe0ff */
[----:B------:R-:W-:Y:S02]  /*87e0*/  IADD3 R13, R16, 0x28, RZ ;  /* 0x00000028100d7810 */ /* 0x000fe40007ffe0ff */
[----:B-1----:R-:W-:-:S05]  /*87f0*/  @!P0 LOP3.LUT R8, R3, 0xfffffffc, RZ, 0xc0, !PT ;  /* 0xfffffffc03088812 */ /* 0x002fca00078ec0ff */
[----:B--2---:R-:W-:-:S04]  /*8800*/  @!P0 IMAD.WIDE R10, R8, 0x2, R4 ;  /* 0x00000002080a8825 */ /* 0x004fc800078e0204 */
[----:B------:R-:W-:Y:S01]  /*8810*/  @!P0 IMAD.WIDE R8, R8, 0x2, R6 ;  /* 0x0000000208088825 */ /* 0x000fe200078e0206 */
[----:B------:R1:W5:Y:S01]  /*8820*/  @!P0 LD.E.64 R56, [R10.64] ;  /* 0x000000140a388980 */ /* 0x000362000c101b00 */
[----:B------:R-:W-:-:S03]  /*8830*/  ISETP.GE.AND P1, PT, R12, c[0x0][0x27c], PT ;  /* 0x00009f000c007a0c */ /* 0x000fc60003f26270 */
[----:B------:R2:W5:Y:S01]  /*8840*/  @!P0 LD.E.64 R58, [R8.64] ;  /* 0x00000014083a8980 */ /* 0x000562000c101b00 */
[----:B------:R-:W-:-:S09]  /*8850*/  ISETP.GE.AND P0, PT, R13, c[0x0][0x27c], PT ;  /* 0x00009f000d007a0c */ /* 0x000fd20003f06270 */
[----:B------:R-:W-:-:S04]  /*8860*/  @!P1 SHF.R.S32.HI R3, RZ, 0x1f, R12 ;  /* 0x0000001fff039819 */ /* 0x000fc8000001140c */
        /* <DEDUP_REMOVED lines=17> */
.L_x_790:
[----:B-123--:R-:W-:Y:S05]  /*8980*/  BSYNC B0 ;  /* 0x0000000000007941 */ /* 0x00efea0003800000 */
.L_x_789:
[----:B-----5:R-:W-:Y:S01]  /*8990*/  IMAD.MOV.U32 R0, RZ, RZ, R68 ;  /* 0x000000ffff007224 */ /* 0x020fe200078e0044 */
[----:B------:R-:W-:Y:S01]  /*89a0*/  UIADD3 UR4, -UR12, UR7, URZ ;  /* 0x000000070c047290 */ /* 0x000fe2000fffe13f */
[----:B------:R-:W-:Y:S01]  /*89b0*/  IMAD.MOV.U32 R5, RZ, RZ, R69 ;  /* 0x000000ffff057224 */ /* 0x000fe200078e0045 */
[----:B------:R-:W-:Y:S01]  /*89c0*/  LEA.HI R7, R60, R60, RZ, 0x1 ;  /* 0x0000003c3c077211 */ /* 0x000fe200078f08ff */
[----:B------:R-:W-:Y:S01]  /*89d0*/  IMAD.MOV.U32 R4, RZ, RZ, R62 ;  /* 0x000000ffff047224 */ /* 0x000fe200078e003e */
[----:B------:R-:W-:Y:S01]  /*89e0*/  UISETP.LT.AND UP0, UPT, UR4, 0x80, UPT ;  /* 0x000000800400788c */ /* 0x000fe2000bf01270 */
[----:B------:R-:W-:Y:S01]  /*89f0*/  IMAD.MOV.U32 R3, RZ, RZ, R63 ;  /* 0x000000ffff037224 */ /* 0x000fe200078e003f */
[----:B------:R-:W-:Y:S01]  /*8a00*/  PRMT R90, R0, 0x5410, R5 ;  /* 0x00005410005a7816 */ /* 0x000fe20000000005 */
[----:B------:R-:W-:Y:S01]  /*8a10*/  IMAD.MOV.U32 R0, RZ, RZ, R56 ;  /* 0x000000ffff007224 */ /* 0x000fe200078e0038 */
[----:B------:R-:W-:Y:S01]  /*8a20*/  USEL UR4, UR4, 0x80, UP0 ;  /* 0x0000008004047887 */ /* 0x000fe20008000000 */
[----:B------:R-:W-:Y:S01]  /*8a30*/  IMAD.MOV.U32 R5, RZ, RZ, R57 ;  /* 0x000000ffff057224 */ /* 0x000fe200078e0039 */
[----:B------:R-:W-:Y:S01]  /*8a40*/  PRMT R88, R4, 0x5410, R3 ;  /* 0x0000541004587816 */ /* 0x000fe20000000003 */
[----:B------:R-:W-:Y:S01]  /*8a50*/  IMAD.MOV.U32 R4, RZ, RZ, R54 ;  /* 0x000000ffff047224 */ /* 0x000fe200078e0036 */
[----:B------:R-:W-:Y:S01]  /*8a60*/  PRMT R86, R0, 0x7610, R86 ;  /* 0x0000761000567816 */ /* 0x000fe20000000056 */
[----:B------:R-:W-:Y:S01]  /*8a70*/  IMAD.MOV.U32 R0, RZ, RZ, R46 ;  /* 0x000000ffff007224 */ /* 0x000fe200078e002e */
[----:B------:R-:W-:Y:S01]  /*8a80*/  ISETP.GE.AND P0, PT, R60, UR4, PT ;  /* 0x000000043c007c0c */ /* 0x000fe2000bf06270 */
[----:B------:R-:W-:Y:S01]  /*8a90*/  IMAD.MOV.U32 R3, RZ, RZ, R55 ;  /* 0x000000ffff037224 */ /* 0x000fe200078e0037 */
[----:B------:R-:W-:Y:S01]  /*8aa0*/  PRMT R86, R86, 0x5410, R5 ;  /* 0x0000541056567816 */ /* 0x000fe20000000005 */
[----:B------:R-:W-:-:S04]  /*8ab0*/  DEPBAR.LE SB0, 0x1 ;  /* 0x000080400000791a */ /* 0x000fc80000000000 */
[----:B------:R-:W-:Y:S01]  /*8ac0*/  PRMT R81, R81, 0x5410, R0 ;  /* 0x0000541051517816 */ /* 0x000fe20000000000 */
[----:B------:R-:W-:Y:S01]  /*8ad0*/  IMAD.MOV.U32 R0, RZ, RZ, R47 ;  /* 0x000000ffff007224 */ /* 0x000fe200078e002f */
[----:B------:R-:W-:Y:S01]  /*8ae0*/  SHF.R.S32.HI R5, RZ, 0x1f, R49 ;  /* 0x0000001fff057819 */ /* 0x000fe20000011431 */
[----:B------:R-:W-:Y:S01]  /*8af0*/  BSSY B1, `(.L_x_791) ;  /* 0x0000146000017945 */ /* 0x000fe20003800000 */
[----:B------:R-:W-:Y:S01]  /*8b00*/  PRMT R84, R4, 0x5410, R3 ;  /* 0x0000541004547816 */ /* 0x000fe20000000003 */
[----:B------:R-:W-:Y:S01]  /*8b10*/  IMAD.MOV.U32 R4, RZ, RZ, R26 ;  /* 0x000000ffff047224 */ /* 0x000fe200078e001a */
[----:B------:R-:W-:Y:S01]  /*8b20*/  PRMT R82, R82, 0x5410, R0 ;  /* 0x0000541052527816 */ /* 0x000fe20000000000 */
[----:B------:R-:W-:Y:S01]  /*8b30*/  IMAD.MOV.U32 R3, RZ, RZ, R27 ;  /* 0x000000ffff037224 */ /* 0x000fe200078e001b */
[----:B------:R-:W-:Y:S01]  /*8b40*/  LEA.HI R0, R5, R49, RZ, 0x2 ;  /* 0x0000003105007211 */ /* 0x000fe200078f10ff */
[----:B------:R-:W-:Y:S01]  /*8b50*/  IMAD.MOV.U32 R5, RZ, RZ, R66 ;  /* 0x000000ffff057224 */ /* 0x000fe200078e0042 */
[----:B------:R-:W-:-:S02]  /*8b60*/  PRMT R78, R78, 0x5410, R4 ;  /* 0x000054104e4e7816 */ /* 0x000fc40000000004 */
[----:B------:R-:W-:Y:S01]  /*8b70*/  LOP3.LUT R4, R0, 0xfffffffc, RZ, 0xc0, !PT ;  /* 0xfffffffc00047812 */ /* 0x000fe200078ec0ff */
[----:B------:R-:W-:Y:S01]  /*8b80*/  IMAD.MOV.U32 R0, RZ, RZ, R64 ;  /* 0x000000ffff007224 */ /* 0x000fe200078e0040 */
[----:B------:R-:W-:Y:S01]  /*8b90*/  PRMT R79, R79, 0x5410, R3 ;  /* 0x000054104f4f7816 */ /* 0x000fe20000000003 */
[----:B------:R-:W-:Y:S02]  /*8ba0*/  IMAD.MOV.U32 R3, RZ, RZ, R67 ;  /* 0x000000ffff037224 */ /* 0x000fe400078e0043 */
[----:B------:R-:W-:Y:S01]  /*8bb0*/  IMAD.IADD R6, R49, 0x1, -R4 ;  /* 0x0000000131067824 */ /* 0x000fe200078e0a04 */
[----:B------:R-:W-:Y:S01]  /*8bc0*/  PRMT R87, R0, 0x7610, R87 ;  /* 0x0000761000577816 */ /* 0x000fe20000000057 */
[----:B------:R-:W-:Y:S01]  /*8bd0*/  IMAD.MOV.U32 R0, RZ, RZ, R65 ;  /* 0x000000ffff007224 */ /* 0x000fe200078e0041 */
[----:B------:R-:W-:Y:S01]  /*8be0*/  PRMT R89, R5, 0x5410, R3 ;  /* 0x0000541005597816 */ /* 0x000fe20000000003 */
[C---:B------:R-:W-:Y:S01]  /*8bf0*/  IMAD.SHL.U32 R3, R6.reuse, 0x40, RZ ;  /* 0x0000004006037824 */ /* 0x040fe200078e00ff */
[----:B------:R-:W-:Y:S01]  /*8c00*/  BAR.SYNC.DEFER_BLOCKING 0x0 ;  /* 0x0000000000007b1d */ /* 0x000fe20000010000 */
[----:B------:R-:W-:Y:S01]  /*8c10*/  IMAD.MOV.U32 R5, RZ, RZ, R58 ;  /* 0x000000ffff057224 */ /* 0x000fe200078e003a */
[----:B------:R-:W-:Y:S01]  /*8c20*/  PRMT R87, R87, 0x5410, R0 ;  /* 0x0000541057577816 */ /* 0x000fe20000000000 */
[----:B------:R-:W-:Y:S01]  /*8c30*/  IMAD.MOV.U32 R4, RZ, RZ, R59 ;  /* 0x000000ffff047224 */ /* 0x000fe200078e003b */
[----:B------:R-:W-:Y:S01]  /*8c40*/  LOP3.LUT R0, R3, 0xc0, RZ, 0xc0, !PT ;  /* 0x000000c003007812 */ /* 0x000fe200078ec0ff */
[----:B------:R-:W-:Y:S01]  /*8c50*/  IMAD.MOV.U32 R3, RZ, RZ, R52 ;  /* 0x000000ffff037224 */ /* 0x000fe200078e0034 */
[----:B------:R-:W-:Y:S01]  /*8c60*/  LOP3.LUT P1, RZ, R6, 0x2, RZ, 0xc0, !PT ;  /* 0x0000000206ff7812 */ /* 0x000fe2000782c0ff */
[----:B------:R-:W-:Y:S01]  /*8c70*/  IMAD.MOV.U32 R6, RZ, RZ, R51 ;  /* 0x000000ffff067224 */ /* 0x000fe200078e0033 */
[----:B------:R-:W-:-:S02]  /*8c80*/  PRMT R85, R5, 0x5410, R4 ;  /* 0x0000541005557816 */ /* 0x000fc40000000004 */
[----:B------:R-:W-:Y:S02]  /*8c90*/  LOP3.LUT R4, R0, 0x8, R61, 0xf8, !PT ;  /* 0x0000000800047812 */ /* 0x000fe400078ef83d */
[----:B------:R-:W-:Y:S02]  /*8ca0*/  SHF.R.U32.HI R0, RZ, 0x3, R0 ;  /* 0x00000003ff007819 */ /* 0x000fe40000011600 */
[----:B------:R-:W-:Y:S01]  /*8cb0*/  PRMT R83, R3, 0x7610, R83 ;  /* 0x0000761003537816 */ /* 0x000fe20000000053 */
[----:B------:R-:W-:Y:S01]  /*8cc0*/  IMAD.MOV.U32 R3, RZ, RZ, R50 ;  /* 0x000000ffff037224 */ /* 0x000fe200078e0032 */
[----:B------:R-:W-:Y:S01]  /*8cd0*/  LOP3.LUT R5, R4, R0, RZ, 0x3c, !PT ;  /* 0x0000000004057212 */ /* 0x000fe200078e3cff */
[----:B------:R-:W-:Y:S01]  /*8ce0*/  IMAD.MOV.U32 R4, RZ, RZ, R53 ;  /* 0x000000ffff047224 */ /* 0x000fe200078e0035 */
[----:B------:R-:W-:Y:S02]  /*8cf0*/  LOP3.LUT R0, R7, 0x7fffffe, RZ, 0xc0, !PT ;  /* 0x07fffffe07007812 */ /* 0x000fe400078ec0ff */
[----:B------:R-:W-:-:S02]  /*8d00*/  PRMT R61, R3, 0x7610, R61 ;  /* 0x00007610033d7816 */ /* 0x000fc4000000003d */
[----:B------:R-:W-:Y:S01]  /*8d10*/  PRMT R83, R83, 0x5410, R4 ;  /* 0x0000541053537816 */ /* 0x000fe20000000004 */
[----:B------:R-:W-:Y:S01]  /*8d20*/  IMAD.IADD R0, R60, 0x1, -R0 ;  /* 0x000000013c007824 */ /* 0x000fe200078e0a00 */
[----:B------:R-:W-:Y:S01]  /*8d30*/  PRMT R61, R61, 0x5410, R6 ;  /* 0x000054103d3d7816 */ /* 0x000fe20000000006 */
[----:B------:R-:W-:Y:S02]  /*8d40*/  IMAD.MOV.U32 R4, RZ, RZ, R45 ;  /* 0x000000ffff047224 */ /* 0x000fe400078e002d */
[----:B------:R-:W-:-:S04]  /*8d50*/  IMAD R0, R93, 0x8, R0 ;  /* 0x000000085d007824 */ /* 0x000fc800078e0200 */
[----:B------:R-:W-:Y:S02]  /*8d60*/  IMAD.U32 R0, R0, 0x20, R5 ;  /* 0x0000002000007824 */ /* 0x000fe400078e0005 */
[----:B------:R-:W-:-:S03]  /*8d70*/  IMAD.MOV.U32 R5, RZ, RZ, R44 ;  /* 0x000000ffff057224 */ /* 0x000fc600078e002c */
[C---:B------:R-:W-:Y:S02]  /*8d80*/  IADD3 R3, R0.reuse, 0x10, RZ ;  /* 0x0000001000037810 */ /* 0x040fe40007ffe0ff */
[C---:B------:R-:W-:Y:S02]  /*8d90*/  @P1 IADD3 R3, R0.reuse, -0x10, RZ ;  /* 0xfffffff000031810 */ /* 0x040fe40007ffe0ff */
        /* <DEDUP_REMOVED lines=8> */
[----:B------:R-:W-:Y:S02]  /*8e20*/  SHF.R.U32.HI R0, RZ, 0x10, R19 ;  /* 0x00000010ff007819 */ /* 0x000fe40000011613 */
[--C-:B------:R-:W-:Y:S02]  /*8e30*/  SHF.R.U32.HI R3, RZ, 0x10, R15.reuse ;  /* 0x00000010ff037819 */ /* 0x100fe4000001160f */
[----:B------:R-:W-:Y:S02]  /*8e40*/  SHF.R.U64 R17, R14, 0x10, R15 ;  /* 0x000000100e117819 */ /* 0x000fe4000000120f */
[----:B------:R-:W-:Y:S01]  /*8e50*/  SHF.R.U64 R15, R18, 0x10, R19 ;  /* 0x00000010120f7819 */ /* 0x000fe20000001213 */
[----:B------:R-:W-:Y:S02]  /*8e60*/  HADD2.F32 R18, -RZ, R3.H0_H0 ;  /* 0x20000003ff127230 */ /* 0x000fe40000004100 */
[----:B------:R-:W-:-:S02]  /*8e70*/  HADD2.F32 R17, -RZ, R17.H0_H0 ;  /* 0x20000011ff117230 */ /* 0x000fc40000004100 */
[--C-:B-1----:R-:W-:Y:S02]  /*8e80*/  HADD2.F32 R8, -RZ, R7.reuse.H0_H0 ;  /* 0x20000007ff087230 */ /* 0x102fe40000004100 */
[--C-:B------:R-:W-:Y:S02]  /*8e90*/  HADD2.F32 R12, -RZ, R6.reuse.H0_H0 ;  /* 0x20000006ff0c7230 */ /* 0x100fe40000004100 */
[----:B------:R-:W-:Y:S02]  /*8ea0*/  HADD2.F32 R11, -RZ, R6.H1_H1 ;  /* 0x30000006ff0b7230 */ /* 0x000fe40000004100 */
[----:B------:R-:W-:Y:S02]  /*8eb0*/  HADD2.F32 R7, -RZ, R7.H1_H1 ;  /* 0x30000007ff077230 */ /* 0x000fe40000004100 */
[----:B------:R-:W-:Y:S02]  /*8ec0*/  HADD2.F32 R6, -RZ, R0.H0_H0 ;  /* 0x20000000ff067230 */ /* 0x000fe40000004100 */
[----:B------:R-:W-:-:S02]  /*8ed0*/  HADD2.F32 R10, -RZ, R4.H0_H0 ;  /* 0x20000004ff0a7230 */ /* 0x000fc40000004100 */
[----:B------:R-:W-:Y:S01]  /*8ee0*/  HADD2.F32 R9, -RZ, R4.H1_H1 ;  /* 0x30000004ff097230 */ /* 0x000fe20000004100 */
[-C--:B------:R-:W-:Y:S01]  /*8ef0*/  FMUL.FTZ R3, R7, R6.reuse ;  /* 0x0000000607037220 */ /* 0x080fe20000410000 */
[----:B------:R-:W-:Y:S02]  /*8f00*/  HADD2.F32 R0, -RZ, R48.H0_H0 ;  /* 0x20000030ff007230 */ /* 0x000fe40000004100 */
[--C-:B------:R-:W-:Y:S02]  /*8f10*/  HADD2.F32 R14, -RZ, R5.reuse.H0_H0 ;  /* 0x20000005ff0e7230 */ /* 0x100fe40000004100 */
[----:B------:R-:W-:Y:S01]  /*8f20*/  HADD2.F32 R13, -RZ, R5.H1_H1 ;  /* 0x30000005ff0d7230 */ /* 0x000fe20000004100 */
[C---:B------:R-:W-:Y:S01]  /*8f30*/  FMUL.FTZ R5, R8.reuse, R6 ;  /* 0x0000000608057220 */ /* 0x040fe20000410000 */
[----:B------:R-:W-:Y:S01]  /*8f40*/  HADD2.F32 R4, -RZ, R70.H0_H0 ;  /* 0x20000046ff047230 */ /* 0x000fe20000004100 */
[----:B------:R-:W-:Y:S02]  /*8f50*/  FFMA.FTZ R8, R8, R18, -R3 ;  /* 0x0000001208087223 */ /* 0x000fe40000010803 */
[----:B------:R-:W-:-:S02]  /*8f60*/  FMUL.FTZ R6, R9, R0 ;  /* 0x0000000009067220 */ /* 0x000fc40000410000 */
[C---:B------:R-:W-:Y:S01]  /*8f70*/  FMUL.FTZ R3, R10.reuse, R0 ;  /* 0x000000000a037220 */ /* 0x040fe20000410000 */
[----:B------:R-:W-:Y:S01]  /*8f80*/  HADD2.F32 R0, -RZ, R48.H1_H1 ;  /* 0x30000030ff007230 */ /* 0x000fe20000004100 */
[----:B------:R-:W-:Y:S01]  /*8f90*/  FFMA.FTZ R7, R7, R18, R5 ;  /* 0x0000001207077223 */ /* 0x000fe20000010005 */
[----:B------:R-:W-:Y:S01]  /*8fa0*/  HADD2.F32 R5, -RZ, R15.H0_H0 ;  /* 0x2000000fff057230 */ /* 0x000fe20000004100 */
[-C--:B------:R-:W-:Y:S02]  /*8fb0*/  FFMA.FTZ R10, R10, R4.reuse, -R6 ;  /* 0x000000040a0a7223 */ /* 0x080fe40000010806 */
[----:B------:R-:W-:Y:S01]  /*8fc0*/  FFMA.FTZ R9, R9, R4, R3 ;  /* 0x0000000409097223 */ /* 0x000fe20000010003 */
[----:B------:R-:W-:Y:S01]  /*8fd0*/  HADD2.F32 R3, -RZ, R70.H1_H1 ;  /* 0x30000046ff037230 */ /* 0x000fe20000004100 */
[----:B------:R-:W-:Y:S01]  /*8fe0*/  FMUL.FTZ R4, R11, R0 ;  /* 0x000000000b047220 */ /* 0x000fe20000410000 */
[----:B------:R-:W-:Y:S01]  /*8ff0*/  F2FP.PACK_AB R7, R7, R8 ;  /* 0x000000080707723e */ /* 0x000fe200000000ff */
[----:B------:R-:W-:-:S02]  /*9000*/  FMUL.FTZ R0, R12, R0 ;  /* 0x000000000c007220 */ /* 0x000fc40000410000 */
[-C--:B------:R-:W-:Y:S02]  /*9010*/  FMUL.FTZ R6, R13, R5.reuse ;  /* 0x000000050d067220 */ /* 0x080fe40000410000 */
[----:B------:R-:W-:Y:S02]  /*9020*/  FMUL.FTZ R5, R14, R5 ;  /* 0x000000050e057220 */ /* 0x000fe40000410000 */
[-C--:B------:R-:W-:Y:S02]  /*9030*/  FFMA.FTZ R4, R12, R3.reuse, -R4 ;  /* 0x000000030c047223 */ /* 0x080fe40000010804 */
[----:B------:R-:W-:Y:S02]  /*9040*/  FFMA.FTZ R0, R11, R3, R0 ;  /* 0x000000030b007223 */ /* 0x000fe40000010000 */
[-C--:B------:R-:W-:Y:S02]  /*9050*/  FFMA.FTZ R3, R14, R17.reuse, -R6 ;  /* 0x000000110e037223 */ /* 0x080fe40000010806 */
[----:B------:R-:W-:Y:S01]  /*9060*/  FFMA.FTZ R5, R13, R17, R5 ;  /* 0x000000110d057223 */ /* 0x000fe20000010005 */
[----:B------:R-:W-:-:S02]  /*9070*/  F2FP.PACK_AB R6, R0, R4 ;  /* 0x000000040006723e */ /* 0x000fc400000000ff */
[----:B------:R-:W-:Y:S02]  /*9080*/  F2FP.PACK_AB R4, R9, R10 ;  /* 0x0000000a0904723e */ /* 0x000fe400000000ff */
[----:B------:R-:W-:-:S05]  /*9090*/  F2FP.PACK_AB R5, R5, R3 ;  /* 0x000000030505723e */ /* 0x000fca00000000ff */
[----:B------:R1:W-:Y:S02]  /*90a0*/  STS.128 [R24], R4 ;  /* 0x0000000418007388 */ /* 0x0003e40000000c00 */
.L_x_794:
[----:B------:R-:W-:Y:S05]  /*90b0*/  BSYNC B0 ;  /* 0x0000000000007941 */ /* 0x000fea0003800000 */
.L_x_793:
[----:B------:R-:W-:Y:S01]  /*90c0*/  IADD3 R0, R16, 0x8, RZ ;  /* 0x0000000810007810 */ /* 0x000fe20007ffe0ff */
[----:B------:R-:W-:Y:S03]  /*90d0*/  BSSY B0, `(.L_x_795) ;  /* 0x000002d000007945 */ /* 0x000fe60003800000 */
[----:B------:R-:W-:-:S13]  /*90e0*/  ISETP.GE.AND P0, PT, R0, c[0x0][0x27c], PT ;  /* 0x00009f0000007a0c */ /* 0x000fda0003f06270 */
[----:B------:R-:W-:Y:S05]  /*90f0*/  @P0 BRA `(.L_x_796) ;  /* 0x000002a000000947 */ /* 0x000fea0003800000 */
[----:B-1----:R-:W1:Y:S01]  /*9100*/  LDS.128 R4, [R25] ;  /* 0x0000000019047984 */ /* 0x002e620000000c00 */
[----:B------:R-:W-:Y:S02]  /*9110*/  SHF.R.U32.HI R0, RZ, 0x10, R23 ;  /* 0x00000010ff007819 */ /* 0x000fe40000011617 */
[----:B------:R-:W-:Y:S02]  /*9120*/  SHF.R.U32.HI R3, RZ, 0x10, R21 ;  /* 0x00000010ff037819 */ /* 0x000fe40000011615 */
[----:B------:R-:W-:Y:S02]  /*9130*/  SHF.R.U64 R15, R22, 0x10, R23 ;  /* 0x00000010160f7819 */ /* 0x000fe40000001217 */
[----:B------:R-:W-:Y:S01]  /*9140*/  SHF.R.U64 R17, R20, 0x10, R21 ;  /* 0x0000001014117819 */ /* 0x000fe20000001215 */
[----:B------:R-:W-:-:S04]  /*9150*/  HADD2.F32 R18, -RZ, R3.H0_H0 ;  /* 0x20000003ff127230 */ /* 0x000fc80000004100 */
[----:B------:R-:W-:Y:S02]  /*9160*/  HADD2.F32 R17, -RZ, R17.H0_H0 ;  /* 0x20000011ff117230 */ /* 0x000fe40000004100 */
[--C-:B-1----:R-:W-:Y:S02]  /*9170*/  HADD2.F32 R8, -RZ, R7.reuse.H0_H0 ;  /* 0x20000007ff087230 */ /* 0x102fe40000004100 */
[--C-:B------:R-:W-:Y:S02]  /*9180*/  HADD2.F32 R12, -RZ, R6.reuse.H0_H0 ;  /* 0x20000006ff0c7230 */ /* 0x100fe40000004100 */
[----:B------:R-:W-:Y:S02]  /*9190*/  HADD2.F32 R11, -RZ, R6.H1_H1 ;  /* 0x30000006ff0b7230 */ /* 0x000fe40000004100 */
[----:B------:R-:W-:Y:S02]  /*91a0*/  HADD2.F32 R7, -RZ, R7.H1_H1 ;  /* 0x30000007ff077230 */ /* 0x000fe40000004100 */
[----:B------:R-:W-:-:S02]  /*91b0*/  HADD2.F32 R6, -RZ, R0.H0_H0 ;  /* 0x20000000ff067230 */ /* 0x000fc40000004100 */
[--C-:B------:R-:W-:Y:S02]  /*91c0*/  HADD2.F32 R10, -RZ, R4.reuse.H0_H0 ;  /* 0x20000004ff0a7230 */ /* 0x100fe40000004100 */
[----:B------:R-:W-:Y:S01]  /*91d0*/  HADD2.F32 R9, -RZ, R4.H1_H1 ;  /* 0x30000004ff097230 */ /* 0x000fe20000004100 */
[-C--:B------:R-:W-:Y:S01]  /*91e0*/  FMUL.FTZ R3, R7, R6.reuse ;  /* 0x0000000607037220 */ /* 0x080fe20000410000 */
[----:B------:R-:W-:Y:S02]  /*91f0*/  HADD2.F32 R0, -RZ, R71.H0_H0 ;  /* 0x20000047ff007230 */ /* 0x000fe40000004100 */
[--C-:B------:R-:W-:Y:S02]  /*9200*/  HADD2.F32 R14, -RZ, R5.reuse.H0_H0 ;  /* 0x20000005ff0e7230 */ /* 0x100fe40000004100 */
[----:B------:R-:W-:Y:S01]  /*9210*/  HADD2.F32 R13, -RZ, R5.H1_H1 ;  /* 0x30000005ff0d7230 */ /* 0x000fe20000004100 */
[C---:B------:R-:W-:Y:S01]  /*9220*/  FMUL.FTZ R5, R8.reuse, R6 ;  /* 0x0000000608057220 */ /* 0x040fe20000410000 */
[----:B------:R-:W-:Y:S01]  /*9230*/  HADD2.F32 R4, -RZ, R72.H0_H0 ;  /* 0x20000048ff047230 */ /* 0x000fe20000004100 */
[----:B------:R-:W-:-:S02]  /*9240*/  FFMA.FTZ R8, R8, R18, -R3 ;  /* 0x0000001208087223 */ /* 0x000fc40000010803 */
[-C--:B------:R-:W-:Y:S02]  /*9250*/  FMUL.FTZ R6, R9, R0.reuse ;  /* 0x0000000009067220 */ /* 0x080fe40000410000 */
        /* <DEDUP_REMOVED lines=20> */
.L_x_796:
[----:B------:R-:W-:Y:S05]  /*93a0*/  BSYNC B0 ;  /* 0x0000000000007941 */ /* 0x000fea0003800000 */
.L_x_795:
[----:B------:R-:W-:Y:S01]  /*93b0*/  IADD3 R0, R16, 0x10, RZ ;  /* 0x0000001010007810 */ /* 0x000fe20007ffe0ff */
[----:B------:R-:W-:Y:S03]  /*93c0*/  BSSY B0, `(.L_x_797) ;  /* 0x000002d000007945 */ /* 0x000fe60003800000 */
[----:B------:R-:W-:-:S13]  /*93d0*/  ISETP.GE.AND P0, PT, R0, c[0x0][0x27c], PT ;  /* 0x00009f0000007a0c */ /* 0x000fda0003f06270 */
[----:B------:R-:W-:Y:S05]  /*93e0*/  @P0 BRA `(.L_x_798) ;  /* 0x000002a000000947 */ /* 0x000fea0003800000 */
[----:B-1----:R-:W1:Y:S01]  /*93f0*/  LDS.128 R4, [R24+0x2000] ;  /* 0x0020000018047984 */ /* 0x002e620000000c00 */
        /* <DEDUP_REMOVED lines=40> */
[----:B------:R1:W-:Y:S02]  /*9680*/  STS.128 [R24+0x2000], R4 ;  /* 0x0020000418007388 */ /* 0x0003e40000000c00 */
.L_x_798:
[----:B------:R-:W-:Y:S05]  /*9690*/  BSYNC B0 ;  /* 0x0000000000007941 */ /* 0x000fea0003800000 */
.L_x_797:
        /* <DEDUP_REMOVED lines=46> */
.L_x_800:
[----:B------:R-:W-:Y:S05]  /*9980*/  BSYNC B0 ;  /* 0x0000000000007941 */ /* 0x000fea0003800000 */
.L_x_799:
        /* <DEDUP_REMOVED lines=32> */
[----:B------:R-:W-:Y:S01]  /*9b90*/  HADD2.F32 R3, -RZ, R79.H0_H0 ;  /* 0x2000004fff037230 */ /* 0x000fe20000004100 */
        /* <DEDUP_REMOVED lines=13> */
.L_x_802:
[----:B------:R-:W-:Y:S05]  /*9c70*/  BSYNC B0 ;  /* 0x0000000000007941 */ /* 0x000fea0003800000 */
.L_x_801:
[----:B------:R-:W-:-:S04]  /*9c80*/  IADD3 R0, R16, 0x28, RZ ;  /* 0x0000002810007810 */ /* 0x000fc80007ffe0ff */
        /* <DEDUP_REMOVED lines=44> */
.L_x_792:
[----:B------:R-:W-:Y:S05]  /*9f50*/  BSYNC B1 ;  /* 0x0000000000017941 */ /* 0x000fea0003800000 */
.L_x_791:
[----:B------:R-:W-:-:S04]  /*9f60*/  IADD3 R0, R60, 0x40, RZ ;  /* 0x000000403c007810 */ /* 0x000fc80007ffe0ff */
[----:B------:R-:W-:-:S13]  /*9f70*/  ISETP.GE.AND P0, PT, R0, UR4, PT ;  /* 0x0000000400007c0c */ /* 0x000fda000bf06270 */
[----:B------:R-:W-:Y:S05]  /*9f80*/  @P0 BRA `(.L_x_803) ;  /* 0x00004ba000000947 */ /* 0x000fea0003800000 */
[----:B------:R-:W-:Y:S01]  /*9f90*/  ISETP.GE.AND P0, PT, R16, c[0x0][0x27c], PT ;  /* 0x00009f0010007a0c */ /* 0x000fe20003f06270 */
[----:B------:R-:W-:-:S12]  /*9fa0*/  BSSY B0, `(.L_x_804) ;  /* 0x000002c000007945 */ /* 0x000fd80003800000 */
        /* <DEDUP_REMOVED lines=20> */
[----:B------:R-:W-:Y:S01]  /*a0f0*/  HADD2.F32 R4, -RZ, R78.H1_H1 ;  /* 0x3000004eff047230 */ /* 0x000fe20000004100 */
        /* <DEDUP_REMOVED lines=22> */
.L_x_805:
[----:B------:R-:W-:Y:S05]  /*a260*/  BSYNC B0 ;  /* 0x0000000000007941 */ /* 0x000fea0003800000 */
.L_x_804:
        /* <DEDUP_REMOVED lines=46> */
.L_x_807:
[----:B------:R-:W-:Y:S05]  /*a550*/  BSYNC B0 ;  /* 0x0000000000007941 */ /* 0x000fea0003800000 */
.L_x_806:
        /* <DEDUP_REMOVED lines=46> */
.L_x_809:
[----:B------:R-:W-:Y:S05]  /*a840*/  BSYNC B0 ;  /* 0x0000000000007941 */ /* 0x000fea0003800000 */
.L_x_808:
        /* <DEDUP_REMOVED lines=46> */
.L_x_811:
[----:B------:R-:W-:Y:S05]  /*ab30*/  BSYNC B0 ;  /* 0x0000000000007941 */ /* 0x000fea0003800000 */
.L_x_810:
        /* <DEDUP_REMOVED lines=46> */
.L_x_813:
[----:B------:R-:W-:Y:S05]  /*ae20*/  BSYNC B0 ;  /* 0x0000000000007941 */ /* 0x000fea0003800000 */
.L_x_812:
        /* <DEDUP_REMOVED lines=8> */
[----:B------:R-:W-:Y:S02]  /*aeb0*/  HADD2.F32 R16, -RZ, R3.H0_H0 ;  /* 0x20000003ff107230 */ /* 0x000fe40000004100 */
[----:B-1----:R-:W-:-:S02]  /*aec0*/  HADD2.F32 R8, -RZ, R7.H0_H0 ;  /* 0x20000007ff087230 */ /* 0x002fc40000004100 */
[--C-:B------:R-:W-:Y:S02]  /*aed0*/  HADD2.F32 R12, -RZ, R6.reuse.H0_H0 ;  /* 0x20000006ff0c7230 */ /* 0x100fe40000004100 */
[----:B------:R-:W-:Y:S02]  /*aee0*/  HADD2.F32 R11, -RZ, R6.H1_H1 ;  /* 0x30000006ff0b7230 */ /* 0x000fe40000004100 */
[----:B------:R-:W-:Y:S02]  /*aef0*/  HADD2.F32 R7, -RZ, R7.H1_H1 ;  /* 0x30000007ff077230 */ /* 0x000fe40000004100 */
[----:B------:R-:W-:Y:S02]  /*af00*/  HADD2.F32 R6, -RZ, R0.H0_H0 ;  /* 0x20000000ff067230 */ /* 0x000fe40000004100 */
[--C-:B------:R-:W-:Y:S02]  /*af10*/  HADD2.F32 R10, -RZ, R4.reuse.H0_H0 ;  /* 0x20000004ff0a7230 */ /* 0x100fe40000004100 */
[----:B------:R-:W-:Y:S01]  /*af20*/  HADD2.F32 R9, -RZ, R4.H1_H1 ;  /* 0x30000004ff097230 */ /* 0x000fe20000004100 */
[----:B------:R-:W-:Y:S01]  /*af30*/  FMUL.FTZ R3, R7, R6 ;  /* 0x0000000607037220 */ /* 0x000fe20000410000 */
[----:B------:R-:W-:-:S02]  /*af40*/  HADD2.F32 R0, -RZ, R89.H0_H0 ;  /* 0x20000059ff007230 */ /* 0x000fc40000004100 */
[--C-:B------:R-:W-:Y:S01]  /*af50*/  HADD2.F32 R14, -RZ, R5.reuse.H0_H0 ;  /* 0x20000005ff0e7230 */ /* 0x100fe20000004100 */
[C---:B------:R-:W-:Y:S01]  /*af60*/  FFMA.FTZ R18, R8.reuse, R16, -R3 ;  /* 0x0000001008127223 */ /* 0x040fe20000010803 */
[----:B------:R-:W-:Y:S01]  /*af70*/  HADD2.F32 R13, -RZ, R5.H1_H1 ;  /* 0x30000005ff0d7230 */ /* 0x000fe20000004100 */
[----:B------:R-:W-:Y:S01]  /*af80*/  FMUL.FTZ R5, R8, R6 ;  /* 0x0000000608057220 */ /* 0x000fe20000410000 */
[----:B------:R-:W-:Y:S01]  /*af90*/  HADD2.F32 R4, -RZ, R90.H0_H0 ;  /* 0x2000005aff047230 */ /* 0x000fe20000004100 */
[-C--:B------:R-:W-:Y:S01]  /*afa0*/  FMUL.FTZ R6, R9, R0.reuse ;  /* 0x0000000009067220 */ /* 0x080fe20000410000 */
[----:B------:R-:W-:Y:S01]  /*afb0*/  HADD2.F32 R8, -RZ, R17.H0_H0 ;  /* 0x20000011ff087230 */ /* 0x000fe20000004100 */
[C---:B------:R-:W-:Y:S01]  /*afc0*/  FMUL.FTZ R3, R10.reuse, R0 ;  /* 0x000000000a037220 */ /* 0x040fe20000410000 */
[----:B------:R-:W-:Y:S01]  /*afd0*/  HADD2.F32 R0, -RZ, R89.H1_H1 ;  /* 0x30000059ff007230 */ /* 0x000fe20000004100 */
[----:B------:R-:W-:Y:S01]  /*afe0*/  FFMA.FTZ R7, R7, R16, R5 ;  /* 0x0000001007077223 */ /* 0x000fe20000010005 */
[----:B------:R-:W-:Y:S01]  /*aff0*/  HADD2.F32 R5, -RZ, R15.H0_H0 ;  /* 0x2000000fff057230 */ /* 0x000fe20000004100 */
[----:B------:R-:W-:-:S02]  /*b000*/  FFMA.FTZ R10, R10, R4, -R6 ;  /* 0x000000040a0a7223 */ /* 0x000fc40000010806 */
[----:B------:R-:W-:Y:S01]  /*b010*/  FFMA.FTZ R9, R9, R4, R3 ;  /* 0x0000000409097223 */ /* 0x000fe20000010003 */
[----:B------:R-:W-:Y:S01]  /*b020*/  HADD2.F32 R3, -RZ, R90.H1_H1 ;  /* 0x3000005aff037230 */ /* 0x000fe20000004100 */
[----:B------:R-:W-:Y:S01]  /*b030*/  FMUL.FTZ R4, R11, R0 ;  /* 0x000000000b047220 */ /* 0x000fe20000410000 */
[----:B------:R-:W-:Y:S01]  /*b040*/  F2FP.PACK_AB R7, R7, R18 ;  /* 0x000000120707723e */ /* 0x000fe200000000ff */
[----:B------:R-:W-:Y:S02]  /*b050*/  FMUL.FTZ R0, R12, R0 ;  /* 0x000000000c007220 */ /* 0x000fe40000410000 */
[-C--:B------:R-:W-:Y:S02]  /*b060*/  FMUL.FTZ R6, R13, R5.reuse ;  /* 0x000000050d067220 */ /* 0x080fe40000410000 */
[----:B------:R-:W-:Y:S02]  /*b070*/  FMUL.FTZ R5, R14, R5 ;  /* 0x000000050e057220 */ /* 0x000fe40000410000 */
[----:B------:R-:W-:-:S02]  /*b080*/  FFMA.FTZ R4, R12, R3, -R4 ;  /* 0x000000030c047223 */ /* 0x000fc40000010804 */
[----:B------:R-:W-:Y:S02]  /*b090*/  FFMA.FTZ R0, R11, R3, R0 ;  /* 0x000000030b007223 */ /* 0x000fe40000010000 */
[-C--:B------:R-:W-:Y:S02]  /*b0a0*/  FFMA.FTZ R3, R14, R8.reuse, -R6 ;  /* 0x000000080e037223 */ /* 0x080fe40000010806 */
[----:B------:R-:W-:Y:S01]  /*b0b0*/  FFMA.FTZ R5, R13, R8, R5 ;  /* 0x000000080d057223 */ /* 0x000fe20000010005 */
[----:B------:R-:W-:Y:S02]  /*b0c0*/  F2FP.PACK_AB R6, R0, R4 ;  /* 0x000000040006723e */ /* 0x000fe400000000ff */
[----:B------:R-:W-:Y:S02]  /*b0d0*/  F2FP.PACK_AB R4, R9, R10 ;  /* 0x0000000a0904723e */ /* 0x000fe400000000ff */
[----:B------:R-:W-:-:S05]  /*b0e0*/  F2FP.PACK_AB R5, R5, R3 ;  /* 0x000000030505723e */ /* 0x000fca00000000ff */
[----:B------:R1:W-:Y:S01]  /*b0f0*/  STS.128 [R25+0x5000], R4 ;  /* 0x0050000419007388 */ /* 0x0003e20000000c00 */
[----:B------:R-:W-:Y:S05]  /*b100*/  BRA `(.L_x_803) ;  /* 0x00003a2000007947 */ /* 0x000fea0003800000 */
.L_x_786:
[----:B------:R-:W-:Y:S01]  /*b110*/  PLOP3.LUT P1, PT, PT, PT, UP2, 0x80, 0x0 ;  /* 0x000000000000781c */ /* 0x000fe20003f2f028 */
[----:B------:R-:W-:Y:S01]  /*b120*/  IMAD.MOV.U32 R6, RZ, RZ, R10 ;  /* 0x000000ffff067224 */ /* 0x000fe200078e000a */
[----:B------:R-:W-:Y:S01]  /*b130*/  PLOP3.LUT P0, PT, PT, PT, UP2, 0x80, 0x0 ;  /* 0x000000000000781c */ /* 0x000fe20003f0f028 */
[----:B------:R-:W-:Y:S01]  /*b140*/  IMAD.MOV.U32 R4, RZ, RZ, R8 ;  /* 0x000000ffff047224 */ /* 0x000fe200078e0008 */
        /* <DEDUP_REMOVED lines=15> */
[----:B------:R-:W-:-:S03]  /*b240*/  CS2R R16, SRZ ;  /* 0x0000000000107805 */ /* 0x000fc6000001ff00 */
        /* <DEDUP_REMOVED lines=8> */
[----:B------:R-:W-:-:S03]  /*b2d0*/  IMAD R0, R0, c[0x0][0x294], R8 ;  /* 0x0000a50000007a24 */ /* 0x000fc600078e0208 */
[----:B------:R-:W-:Y:S01]  /*b2e0*/  IADD3 R3, R7, R3, RZ ;  /* 0x0000000307037210 */ /* 0x000fe20007ffe0ff */
[----:B------:R-:W-:-:S03]  /*b2f0*/  IMAD.IADD R0, R5, 0x1, R0 ;  /* 0x0000000105007824 */ /* 0x000fc600078e0200 */
        /* <DEDUP_REMOVED lines=15> */
[----:B--2-4-:R-:W-:-:S04]  /*b3f0*/  @!P0 IMAD.WIDE R10, R61, 0x2, R6 ;  /* 0x000000023d0a8825 */ /* 0x014fc800078e0206 */
[----:B-1-3--:R-:W-:Y:S01]  /*b400*/  @!P0 IMAD.WIDE R8, R61, 0x2, R4 ;  /* 0x000000023d088825 */ /* 0x00afe200078e0204 */
        /* <DEDUP_REMOVED lines=12> */
[----:B------:R-:W-:-:S04]  /*b4d0*/  @!P1 SHF.R.S32.HI R3, RZ, 0x1f, R12 ;  /* 0x0000001fff039819 */ /* 0x000fc8000001140c */
[----:B------:R-:W-:Y:S02]  /*b4e0*/  @!P0 SHF.R.S32.HI R0, RZ, 0x1f, R13 ;  /* 0x0000001fff008819 */ /* 0x000fe4000001140d */
[----:B--2---:R-:W-:Y:S02]  /*b4f0*/  @!P1 LEA.HI R8, R3, R12, RZ, 0x3 ;  /* 0x0000000c03089211 */ /* 0x004fe400078f18ff */
[----:B------:R-:W-:Y:S02]  /*b500*/  @!P0 LEA.HI R3, R0, R13, RZ, 0x3 ;  /* 0x0000000d00038211 */ /* 0x000fe400078f18ff */
[----:B------:R-:W-:Y:S02]  /*b510*/  @!P1 LOP3.LUT R0, R8, 0xfffffff8, RZ, 0xc0, !PT ;  /* 0xfffffff808009812 */ /* 0x000fe400078ec0ff */
[----:B------:R-:W-:-:S03]  /*b520*/  @!P0 LOP3.LUT R3, R3, 0xfffffff8, RZ, 0xc0, !PT ;  /* 0xfffffff803038812 */ /* 0x000fc600078ec0ff */
[----:B-1----:R-:W-:-:S04]  /*b530*/  @!P1 IMAD.WIDE R10, R0, 0x2, R6 ;  /* 0x00000002000a9825 */ /* 0x002fc800078e0206 */
[C---:B------:R-:W-:Y:S01]  /*b540*/  @!P0 IMAD.WIDE R8, R3.reuse, 0x2, R6 ;  /* 0x0000000203088825 */ /* 0x040fe200078e0206 */
[----:B------:R1:W5:Y:S03]  /*b550*/  @!P1 LD.E.128 R36, [R10.64] ;  /* 0x000000140a249980 */ /* 0x000366000c101d00 */
[--C-:B------:R-:W-:Y:S01]  /*b560*/  @!P1 IMAD.WIDE R6, R0, 0x2, R4.reuse ;  /* 0x0000000200069825 */ /* 0x100fe200078e0204 */
[----:B------:R1:W5:Y:S03]  /*b570*/  @!P0 LD.E.128 R52, [R8.64] ;  /* 0x0000001408348980 */ /* 0x000366000c101d00 */
[----:B------:R-:W-:Y:S01]  /*b580*/  @!P0 IMAD.WIDE R4, R3, 0x2, R4 ;  /* 0x0000000203048825 */ /* 0x000fe200078e0204 */
[----:B------:R1:W5:Y:S04]  /*b590*/  @!P1 LD.E.128 R40, [R6.64] ;  /* 0x0000001406289980 */ /* 0x000368000c101d00 */
[----:B------:R1:W5:Y:S02]  /*b5a0*/  @!P0 LD.E.128 R56, [R4.64] ;  /* 0x0000001404388980 */ /* 0x000364000c101d00 */
.L_x_815:
[----:B------:R-:W-:Y:S05]  /*b5b0*/  BSYNC B0 ;  /* 0x0000000000007941 */ /* 0x000fea0003800000 */
.L_x_814:
[----:B------:R-:W-:Y:S01]  /*b5c0*/  IADD3 R3, R24, 0x40, RZ ;  /* 0x0000004018037810 */ /* 0x000fe20007ffe0ff */
[----:B-----5:R-:W-:Y:S01]  /*b5d0*/  IMAD.MOV.U32 R0, RZ, RZ, R54 ;  /* 0x000000ffff007224 */ /* 0x020fe200078e0036 */
[----:B-1--4-:R-:W1:Y:S01]  /*b5e0*/  SHFL.IDX PT, R7, R15, 0x1, 0x1e1f ;  /* 0x003e1f000f077f89 */ /* 0x012e6200000e0000 */
[----:B------:R-:W-:Y:S01]  /*b5f0*/  IMAD.MOV.U32 R5, RZ, RZ, R55 ;  /* 0x000000ffff057224 */ /* 0x000fe200078e0037 */
        /* <DEDUP_REMOVED lines=9> */
[----:B---3--:R-:W-:Y:S01]  /*b690*/  IMAD.MOV.U32 R4, RZ, RZ, R52 ;  /* 0x000000ffff047224 */ /* 0x008fe200078e0034 */
        /* <DEDUP_REMOVED lines=48> */
[----:B----4-:R-:W-:Y:S01]  /*b9a0*/  PRMT R26, R8, 0x5410, R0 ;  /* 0x00005410081a7816 */ /* 0x010fe20000000000 */
[----:B------:R-:W-:Y:S05]  /*b9b0*/  @P0 BRA `(.L_x_817) ;  /* 0x0000023000000947 */ /* 0x000fea0003800000 */
[C---:B-123--:R-:W-:Y:S01]  /*b9c0*/  ISETP.GE.AND P0, PT, R61.reuse, c[0x0][0x27c], PT ;  /* 0x00009f003d007a0c */ /* 0x04efe20003f06270 */
        /* <DEDUP_REMOVED lines=34> */
.L_x_817:
[----:B-123--:R-:W-:Y:S05]  /*bbf0*/  BSYNC B0 ;  /* 0x0000000000007941 */ /* 0x00efea0003800000 */
.L_x_816:
[----:B-----5:R-:W-:Y:S01]  /*bc00*/  IMAD.MOV.U32 R0, RZ, RZ, R86 ;  /* 0x000000ffff007224 */ /* 0x020fe200078e0056 */
[----:B------:R-:W-:Y:S01]  /*bc10*/  UIADD3 UR4, -UR12, UR7, URZ ;  /* 0x000000070c047290 */ /* 0x000fe2000fffe13f */
[----:B------:R-:W-:Y:S01]  /*bc20*/  IMAD.MOV.U32 R4, RZ, RZ, R84 ;  /* 0x000000ffff047224 */ /* 0x000fe200078e0054 */
[----:B------:R-:W-:-:S04]  /*bc30*/  DEPBAR.LE SB0, 0x1 ;  /* 0x000080400000791a */ /* 0x000fc80000000000 */
[----:B------:R-:W-:Y:S01]  /*bc40*/  IMAD.MOV.U32 R5, RZ, RZ, R87 ;  /* 0x000000ffff057224 */ /* 0x000fe200078e0057 */
[----:B------:R-:W-:Y:S01]  /*bc50*/  PRMT R112, R4, 0x5410, R0 ;  /* 0x0000541004707816 */ /* 0x000fe20000000000 */
[----:B------:R-:W-:Y:S01]  /*bc60*/  IMAD.MOV.U32 R3, RZ, RZ, R85 ;  /* 0x000000ffff037224 */ /* 0x000fe200078e0055 */
[----:B------:R-:W-:Y:S01]  /*bc70*/  UISETP.LT.AND UP0, UPT, UR4, 0x80, UPT ;  /* 0x000000800400788c */ /* 0x000fe2000bf01270 */
        /* <DEDUP_REMOVED lines=8> */
[----:B------:R-:W-:Y:S01]  /*bd00*/  USEL UR4, UR4, 0x80, UP0 ;  /* 0x0000008004047887 */ /* 0x000fe20008000000 */
        /* <DEDUP_REMOVED lines=15> */
[----:B------:R-:W-:Y:S01]  /*be00*/  BSSY B1, `(.L_x_818) ;  /* 0x000016d000017945 */ /* 0x000fe20003800000 */
[----:B------:R-:W-:Y:S01]  /*be10*/  MOV R4, R80 ;  /* 0x0000005000047202 */ /* 0x000fe20000000f00 */
[----:B------:R-:W-:Y:S01]  /*be20*/  BAR.SYNC.DEFER_BLOCKING 0x0 ;  /* 0x0000000000007b1d */ /* 0x000fe20000010000 */
[----:B------:R-:W-:-:S02]  /*be30*/  ISETP.GE.AND P0, PT, R60, UR4, PT ;  /* 0x000000043c007c0c */ /* 0x000fc4000bf06270 */
        /* <DEDUP_REMOVED lines=13> */
[----:B------:R-:W-:-:S04]  /*bf10*/  PRMT R98, R98, 0x5410, R3 ;  /* 0x0000541062627816 */ /* 0x000fc80000000003 */
        /* <DEDUP_REMOVED lines=31> */
[----:B------:R-:W-:Y:S01]  /*c110*/  SHF.R.U32.HI R15, RZ, 0x10, R23 ;  /* 0x00000010ff0f7819 */ /* 0x000fe20000011617 */
[----:B------:R-:W-:Y:S01]  /*c120*/  HADD2.F32 R47, -RZ, R47.H0_H0 ;  /* 0x2000002fff2f7230 */ /* 0x000fe20000004100 */
[--C-:B------:R-:W-:Y:S01]  /*c130*/  SHF.R.U64 R45, R18, 0x10, R19.reuse ;  /* 0x00000010122d7819 */ /* 0x100fe20000001213 */
[----:B------:R-:W2:Y:S01]  /*c140*/  LDS.128 R8, [R33+0x6100] ;  /* 0x0061000021087984 */ /* 0x000ea20000000c00 */
[----:B------:R-:W-:Y:S01]  /*c150*/  SHF.R.U32.HI R3, RZ, 0x10, R19 ;  /* 0x00000010ff037819 */ /* 0x000fe20000011613 */
[----:B------:R-:W-:Y:S01]  /*c160*/  HADD2.F32 R51, -RZ, R15.H0_H0 ;  /* 0x2000000fff337230 */ /* 0x000fe20000004100 */
[----:B------:R-:W-:-:S02]  /*c170*/  SHF.R.U64 R46, R20, 0x10, R21 ;  /* 0x00000010142e7819 */ /* 0x000fc40000001215 */
[----:B------:R-:W-:Y:S02]  /*c180*/  SHF.R.U32.HI R27, RZ, 0x10, R21 ;  /* 0x00000010ff1b7819 */ /* 0x000fe40000011615 */
[--C-:B------:R-:W-:Y:S01]  /*c190*/  SHF.R.U64 R28, R16, 0x10, R17.reuse ;  /* 0x00000010101c7819 */ /* 0x100fe20000001211 */
[----:B------:R-:W-:Y:S01]  /*c1a0*/  HADD2.F32 R16, -RZ, R3.H0_H0 ;  /* 0x20000003ff107230 */ /* 0x000fe20000004100 */
[----:B------:R-:W-:Y:S01]  /*c1b0*/  SHF.R.U32.HI R14, RZ, 0x10, R17 ;  /* 0x00000010ff0e7819 */ /* 0x000fe20000011611 */
[----:B------:R-:W-:Y:S02]  /*c1c0*/  HADD2.F32 R3, -RZ, R26.H1_H1 ;  /* 0x3000001aff037230 */ /* 0x000fe40000004100 */
[----:B------:R-:W-:Y:S02]  /*c1d0*/  HADD2.F32 R46, -RZ, R46.H0_H0 ;  /* 0x2000002eff2e7230 */ /* 0x000fe40000004100 */
[----:B------:R-:W-:Y:S02]  /*c1e0*/  HADD2.F32 R14, -RZ, R14.H0_H0 ;  /* 0x2000000eff0e7230 */ /* 0x000fe40000004100 */
[----:B-1----:R-:W-:-:S02]  /*c1f0*/  HADD2.F32 R19, -RZ, R7.H0_H0 ;  /* 0x20000007ff137230 */ /* 0x002fc40000004100 */
[--C-:B------:R-:W-:Y:S02]  /*c200*/  HADD2.F32 R21, -RZ, R5.reuse.H0_H0 ;  /* 0x20000005ff157230 */ /* 0x100fe40000004100 */
[----:B------:R-:W-:Y:S02]  /*c210*/  HADD2.F32 R20, -RZ, R5.H1_H1 ;  /* 0x30000005ff147230 */ /* 0x000fe40000004100 */
[--C-:B------:R-:W-:Y:S02]  /*c220*/  HADD2.F32 R23, -RZ, R4.reuse.H0_H0 ;  /* 0x20000004ff177230 */ /* 0x100fe40000004100 */
[----:B------:R-:W-:Y:S02]  /*c230*/  HADD2.F32 R25, -RZ, R4.H1_H1 ;  /* 0x30000004ff197230 */ /* 0x000fe40000004100 */
[--C-:B--2---:R-:W-:Y:S02]  /*c240*/  HADD2.F32 R5, -RZ, R11.reuse.H0_H0 ;  /* 0x2000000bff057230 */ /* 0x104fe40000004100 */
[----:B------:R-:W-:-:S02]  /*c250*/  HADD2.F32 R4, -RZ, R11.H1_H1 ;  /* 0x3000000bff047230 */ /* 0x000fc40000004100 */
[--C-:B------:R-:W-:Y:S01]  /*c260*/  HADD2.F32 R11, -RZ, R8.reuse.H0_H0 ;  /* 0x20000008ff0b7230 */ /* 0x100fe20000004100 */
[-C--:B------:R-:W-:Y:S01]  /*c270*/  FMUL.FTZ R31, R5, R0.reuse ;  /* 0x00000000051f7220 */ /* 0x080fe20000410000 */
[----:B------:R-:W-:Y:S02]  /*c280*/  HADD2.F32 R13, -RZ, R8.H1_H1 ;  /* 0x30000008ff0d7230 */ /* 0x000fe40000004100 */
[--C-:B------:R-:W-:Y:S02]  /*c290*/  HADD2.F32 R8, -RZ, R10.reuse.H0_H0 ;  /* 0x2000000aff087230 */ /* 0x100fe40000004100 */
[----:B------:R-:W-:Y:S02]  /*c2a0*/  HADD2.F32 R12, -RZ, R10.H1_H1 ;  /* 0x3000000aff0c7230 */ /* 0x000fe40000004100 */
[----:B------:R-:W-:Y:S01]  /*c2b0*/  HADD2.F32 R18, -RZ, R7.H1_H1 ;  /* 0x30000007ff127230 */ /* 0x000fe20000004100 */
[----:B------:R-:W-:Y:S01]  /*c2c0*/  FMUL.FTZ R7, R19, R0 ;  /* 0x0000000013077220 */ /* 0x000fe20000410000 */
[----:B------:R-:W-:-:S02]  /*c2d0*/  HADD2.F32 R10, -RZ, R29.H1_H1 ;  /* 0x3000001dff0a7230 */ /* 0x000fc40000004100 */
[--C-:B------:R-:W-:Y:S01]  /*c2e0*/  HADD2.F32 R22, -RZ, R6.reuse.H0_H0 ;  /* 0x20000006ff167230 */ /* 0x100fe20000004100 */
[----:B------:R-:W-:Y:S01]  /*c2f0*/  FMUL.FTZ R0, R18, R16 ;  /* 0x0000001012007220 */ /* 0x000fe20000410000 */
[----:B------:R-:W-:Y:S01]  /*c300*/  HADD2.F32 R24, -RZ, R6.H1_H1 ;  /* 0x30000006ff187230 */ /* 0x000fe20000004100 */
[----:B------:R-:W-:Y:S01]  /*c310*/  FFMA.FTZ R44, R5, R10, R7 ;  /* 0x0000000a052c7223 */ /* 0x000fe20000010007 */
[--C-:B------:R-:W-:Y:S01]  /*c320*/  HADD2.F32 R6, -RZ, R9.reuse.H0_H0 ;  /* 0x20000009ff067230 */ /* 0x100fe20000004100 */
[-C--:B------:R-:W-:Y:S01]  /*c330*/  FMUL.FTZ R5, R21, R3.reuse ;  /* 0x0000000315057220 */ /* 0x080fe20000410000 */
[----:B------:R-:W-:Y:S01]  /*c340*/  HADD2.F32 R7, -RZ, R30.H0_H0 ;  /* 0x2000001eff077230 */ /* 0x000fe20000004100 */
[----:B------:R-:W-:Y:S01]  /*c350*/  FMUL.FTZ R30, R4, R16 ;  /* 0x00000010041e7220 */ /* 0x000fe20000410000 */
[----:B------:R-:W-:Y:S01]  /*c360*/  HADD2.F32 R9, -RZ, R9.H1_H1 ;  /* 0x30000009ff097230 */ /* 0x000fe20000004100 */
[C---:B------:R-:W-:Y:S01]  /*c370*/  FMUL.FTZ R26, R6.reuse, R3 ;  /* 0x00000003061a7220 */ /* 0x040fe20000410000 */
[----:B------:R-:W-:Y:S01]  /*c380*/  HADD2.F32 R3, -RZ, R29.H0_H0 ;  /* 0x2000001dff037230 */ /* 0x000fe20000004100 */
[----:B------:R-:W-:Y:S01]  /*c390*/  FFMA.FTZ R32, R6, R7, R5 ;  /* 0x0000000706207223 */ /* 0x000fe20000010005 */
[----:B------:R-:W-:Y:S01]  /*c3a0*/  HADD2.F32 R6, -RZ, R50.H0_H0 ;  /* 0x20000032ff067230 */ /* 0x000fe20000004100 */
[----:B------:R-:W-:Y:S01]  /*c3b0*/  FFMA.FTZ R34, R4, R51, R0 ;  /* 0x0000003304227223 */ /* 0x000fe20000010000 */
[----:B------:R-:W-:Y:S01]  /*c3c0*/  HADD2.F32 R50, -RZ, R27.H0_H0 ;  /* 0x2000001bff327230 */ /* 0x000fe20000004100 */
[----:B------:R-:W-:Y:S01]  /*c3d0*/  FMUL.FTZ R5, R23, R3 ;  /* 0x0000000317057220 */ /* 0x000fe20000410000 */
[----:B------:R-:W-:Y:S01]  /*c3e0*/  HADD2.F32 R0, -RZ, R62.H0_H0 ;  /* 0x2000003eff007230 */ /* 0x000fe20000004100 */
[----:B------:R-:W-:-:S02]  /*c3f0*/  FMUL.FTZ R4, R20, R14 ;  /* 0x0000000e14047220 */ /* 0x000fc40000410000 */
[----:B------:R-:W-:Y:S01]  /*c400*/  FFMA.FTZ R27, R11, R6, R5 ;  /* 0x000000060b1b7223 */ /* 0x000fe20000010005 */
[----:B------:R-:W-:Y:S01]  /*c410*/  HADD2.F32 R5, -RZ, R28.H0_H0 ;  /* 0x2000001cff057230 */ /* 0x000fe20000004100 */
[C---:B------:R-:W-:Y:S01]  /*c420*/  FFMA.FTZ R29, R9.reuse, R50, R4 ;  /* 0x00000032091d7223 */ /* 0x040fe20000010004 */
[----:B------:R-:W-:Y:S01]  /*c430*/  HADD2.F32 R4, -RZ, R62.H1_H1 ;  /* 0x3000003eff047230 */ /* 0x000fe20000004100 */
[----:B------:R-:W-:Y:S01]  /*c440*/  FMUL.FTZ R17, R9, R14 ;  /* 0x0000000e09117220 */ /* 0x000fe20000410000 */
[----:B------:R-:W-:Y:S01]  /*c450*/  HADD2.F32 R9, -RZ, R45.H0_H0 ;  /* 0x2000002dff097230 */ /* 0x000fe20000004100 */
[----:B------:R-:W-:Y:S02]  /*c460*/  FMUL.FTZ R15, R11, R3 ;  /* 0x000000030b0f7220 */ /* 0x000fe40000410000 */
[-C--:B------:R-:W-:Y:S02]  /*c470*/  FMUL.FTZ R3, R22, R0.reuse ;  /* 0x0000000016037220 */ /* 0x080fe40000410000 */
[----:B------:R-:W-:-:S02]  /*c480*/  FMUL.FTZ R14, R8, R0 ;  /* 0x00000000080e7220 */ /* 0x000fc40000410000 */
[----:B------:R-:W-:Y:S02]  /*c490*/  FMUL.FTZ R0, R25, R5 ;  /* 0x0000000519007220 */ /* 0x000fe40000410000 */
[----:B------:R-:W-:Y:S02]  /*c4a0*/  FFMA.FTZ R28, R8, R4, R3 ;  /* 0x00000004081c7223 */ /* 0x000fe40000010003 */
[----:B------:R-:W-:Y:S02]  /*c4b0*/  FMUL.FTZ R3, R24, R9 ;  /* 0x0000000918037220 */ /* 0x000fe40000410000 */
[C---:B------:R-:W-:Y:S02]  /*c4c0*/  FMUL.FTZ R5, R13.reuse, R5 ;  /* 0x000000050d057220 */ /* 0x040fe40000410000 */
[----:B------:R-:W-:Y:S02]  /*c4d0*/  FFMA.FTZ R13, R13, R46, R0 ;  /* 0x0000002e0d0d7223 */ /* 0x000fe40000010000 */
[----:B------:R-:W-:-:S02]  /*c4e0*/  FMUL.FTZ R0, R12, R9 ;  /* 0x000000090c007220 */ /* 0x000fc40000410000 */
[----:B------:R-:W-:Y:S02]  /*c4f0*/  FFMA.FTZ R16, R12, R47, R3 ;  /* 0x0000002f0c107223 */ /* 0x000fe40000010003 */
[----:B------:R-:W-:Y:S02]  /*c500*/  FFMA.FTZ R8, R19, R10, -R31 ;  /* 0x0000000a13087223 */ /* 0x000fe4000001081f */
[----:B------:R-:W-:Y:S02]  /*c510*/  FFMA.FTZ R11, R18, R51, -R30 ;  /* 0x00000033120b7223 */ /* 0x000fe4000001081e */
[----:B------:R-:W-:Y:S01]  /*c520*/  FFMA.FTZ R10, R21, R7, -R26 ;  /* 0x00000007150a7223 */ /* 0x000fe2000001081a */
[----:B------:R-:W-:Y:S01]  /*c530*/  F2FP.PACK_AB R7, R34, R44 ;  /* 0x0000002c2207723e */ /* 0x000fe200000000ff */
[----:B------:R-:W-:Y:S01]  /*c540*/  FFMA.FTZ R9, R20, R50, -R17 ;  /* 0x0000003214097223 */ /* 0x000fe20000010811 */
[----:B------:R-:W-:Y:S01]  /*c550*/  F2FP.PACK_AB R11, R11, R8 ;  /* 0x000000080b0b723e */ /* 0x000fe200000000ff */
[----:B------:R-:W-:-:S02]  /*c560*/  FFMA.FTZ R12, R23, R6, -R15 ;  /* 0x00000006170c7223 */ /* 0x000fc4000001080f */
[----:B------:R-:W-:Y:S01]  /*c570*/  FFMA.FTZ R6, R22, R4, -R14 ;  /* 0x0000000416067223 */ /* 0x000fe2000001080e */
[----:B------:R-:W-:Y:S01]  /*c580*/  F2FP.PACK_AB R9, R9, R10 ;  /* 0x0000000a0909723e */ /* 0x000fe200000000ff */
[----:B------:R-:W-:Y:S01]  /*c590*/  FFMA.FTZ R3, R25, R46, -R5 ;  /* 0x0000002e19037223 */ /* 0x000fe20000010805 */
[----:B------:R-:W-:Y:S01]  /*c5a0*/  F2FP.PACK_AB R5, R29, R32 ;  /* 0x000000201d05723e */ /* 0x000fe200000000ff */
[----:B------:R-:W-:Y:S01]  /*c5b0*/  FFMA.FTZ R0, R24, R47, -R0 ;  /* 0x0000002f18007223 */ /* 0x000fe20000010800 */
[----:B------:R-:W-:Y:S02]  /*c5c0*/  F2FP.PACK_AB R4, R13, R27 ;  /* 0x0000001b0d04723e */ /* 0x000fe400000000ff */
[----:B------:R-:W-:Y:S02]  /*c5d0*/  F2FP.PACK_AB R8, R3, R12 ;  /* 0x0000000c0308723e */ /* 0x000fe400000000ff */
[----:B------:R-:W-:Y:S02]  /*c5e0*/  F2FP.PACK_AB R10, R0, R6 ;  /* 0x00000006000a723e */ /* 0x000fe400000000ff */
[----:B------:R-:W-:-:S03]  /*c5f0*/  F2FP.PACK_AB R6, R16, R28 ;  /* 0x0000001c1006723e */ /* 0x000fc600000000ff */
[----:B------:R1:W-:Y:S04]  /*c600*/  STS.128 [R35+0x6100], R8 ;  /* 0x0061000823007388 */ /* 0x0003e80000000c00 */
[----:B------:R1:W-:Y:S02]  /*c610*/  STS.128 [R33+0x6100], R4 ;  /* 0x0061000421007388 */ /* 0x0003e40000000c00 */
.L_x_821:
[----:B------:R-:W-:Y:S05]  /*c620*/  BSYNC B0 ;  /* 0x0000000000007941 */ /* 0x000fea0003800000 */
.L_x_820:
[----:B------:R-:W-:Y:S01]  /*c630*/  IADD3 R0, R61, 0x10, RZ ;  /* 0x000000103d007810 */ /* 0x000fe20007ffe0ff */
[----:B------:R-:W-:Y:S03]  /*c640*/  BSSY B0, `(.L_x_822) ;  /* 0x0000074000007945 */ /* 0x000fe60003800000 */
[----:B------:R-:W-:-:S13]  /*c650*/  ISETP.GE.AND P0, PT, R0, c[0x0][0x27c], PT ;  /* 0x00009f0000007a0c */ /* 0x000fda0003f06270 */
[----:B------:R-:W-:Y:S05]  /*c660*/  @P0 BRA `(.L_x_823) ;  /* 0x0000071000000947 */ /* 0x000fea0003800000 */
[----:B-1----:R-:W-:Y:S01]  /*c670*/  SHF.R.S32.HI R6, RZ, 0x1f, R0 ;  /* 0x0000001fff067819 */ /* 0x002fe20000011400 */
[----:B------:R-:W-:Y:S01]  /*c680*/  IMAD.SHL.U32 R7, R49, 0x40, RZ ;  /* 0x0000004031077824 */ /* 0x000fe200078e00ff */
[----:B------:R-:W-:Y:S01]  /*c690*/  LEA.HI R5, R60, R60, RZ, 0x1 ;  /* 0x0000003c3c057211 */ /* 0x000fe200078f08ff */
[----:B------:R-:W-:Y:S01]  /*c6a0*/  IMAD.MOV.U32 R8, RZ, RZ, c[0x0][0x27c] ;  /* 0x00009f00ff087624 */ /* 0x000fe200078e00ff */
        /* <DEDUP_REMOVED lines=9> */
[----:B------:R-:W-:Y:S02]  /*c740*/  LEA R4, R93, R5, 0x3 ;  /* 0x000000055d047211 */ /* 0x000fe400078e18ff */
[----:B------:R-:W-:-:S02]  /*c750*/  SHF.R.S32.HI R5, RZ, 0x1f, R3 ;  /* 0x0000001fff057819 */ /* 0x000fc40000011403 */
[----:B------:R-:W-:Y:S01]  /*c760*/  SHF.R.U32.HI R10, RZ, 0x3, R0 ;  /* 0x00000003ff0a7819 */ /* 0x000fe20000011600 */
[----:B------:R-:W-:Y:S01]  /*c770*/  IMAD.SHL.U32 R9, R4, 0x20, RZ ;  /* 0x0000002004097824 */ /* 0x000fe200078e00ff */
[----:B------:R-:W-:Y:S02]  /*c780*/  SHF.L.U32 R4, R3, 0x3, RZ ;  /* 0x0000000303047819 */ /* 0x000fe400000006ff */
[----:B------:R-:W-:Y:S02]  /*c790*/  LEA.HI R3, R5, R3, RZ, 0x2 ;  /* 0x0000000305037211 */ /* 0x000fe400078f10ff */
[----:B------:R-:W-:Y:S02]  /*c7a0*/  LOP3.LUT R4, R0, 0x18, R4, 0xf8, !PT ;  /* 0x0000001800047812 */ /* 0x000fe400078ef804 */
[----:B------:R-:W-:Y:S01]  /*c7b0*/  LOP3.LUT R8, R6, 0x7ffff000, RZ, 0xc0, !PT ;  /* 0x7ffff00006087812 */ /* 0x000fe200078ec0ff */
[----:B------:R-:W-:Y:S01]  /*c7c0*/  IMAD.SHL.U32 R0, R3, 0x400, RZ ;  /* 0x0000040003007824 */ /* 0x000fe200078e00ff */
[----:B------:R-:W-:-:S02]  /*c7d0*/  LOP3.LUT R6, R7, R10, RZ, 0x3c, !PT ;  /* 0x0000000a07067212 */ /* 0x000fc400078e3cff */
[----:B------:R-:W-:Y:S02]  /*c7e0*/  LOP3.LUT R3, R4, R10, RZ, 0x3c, !PT ;  /* 0x0000000a04037212 */ /* 0x000fe400078e3cff */
[----:B------:R-:W-:Y:S02]  /*c7f0*/  LOP3.LUT R0, R0, 0x7ffff000, RZ, 0xc0, !PT ;  /* 0x7ffff00000007812 */ /* 0x000fe400078ec0ff */
[--C-:B------:R-:W-:Y:S02]  /*c800*/  IADD3 R5, R6, R8, R9.reuse ;  /* 0x0000000806057210 */ /* 0x100fe40007ffe009 */
[----:B------:R-:W-:Y:S01]  /*c810*/  IADD3 R0, R3, R0, R9 ;  /* 0x0000000003007210 */ /* 0x000fe20007ffe009 */
[----:B------:R-:W-:Y:S01]  /*c820*/  HADD2.F32 R3, -RZ, R63.H0_H0 ;  /* 0x2000003fff037230 */ /* 0x000fe20000004100 */
[----:B------:R-:W-:Y:S02]  /*c830*/  SHF.L.U32 R44, R5, 0x1, RZ ;  /* 0x00000001052c7819 */ /* 0x000fe400000006ff */
[----:B------:R-:W-:Y:S01]  /*c840*/  SHF.R.U64 R45, R36, 0x10, R37 ;  /* 0x00000010242d7819 */ /* 0x000fe20000001225 */
[----:B------:R-:W-:Y:S01]  /*c850*/  IMAD.SHL.U32 R32, R0, 0x2, RZ ;  /* 0x0000000200207824 */ /* 0x000fe200078e00ff */
[----:B------:R-:W-:Y:S01]  /*c860*/  SHF.R.U32.HI R0, RZ, 0x10, R41 ;  /* 0x00000010ff007819 */ /* 0x000fe20000011629 */
[----:B------:R-:W1:Y:S01]  /*c870*/  LDS.128 R4, [R44+0x6100] ;  /* 0x006100002c047984 */ /* 0x000e620000000c00 */
[----:B------:R-:W-:-:S02]  /*c880*/  SHF.R.U32.HI R14, RZ, 0x10, R37 ;  /* 0x00000010ff0e7819 */ /* 0x000fc40000011625 */
[----:B------:R-:W-:Y:S01]  /*c890*/  SHF.R.U64 R35, R40, 0x10, R41 ;  /* 0x0000001028237819 */ /* 0x000fe20000001229 */
[----:B------:R-:W2:Y:S01]  /*c8a0*/  LDS.128 R8, [R32+0x6100] ;  /* 0x0061000020087984 */ /* 0x000ea20000000c00 */
[----:B------:R-:W-:Y:S01]  /*c8b0*/  HADD2.F32 R17, -RZ, R0.H0_H0 ;  /* 0x20000000ff117230 */ /* 0x000fe20000004100 */
[----:B------:R-:W-:Y:S01]  /*c8c0*/  SHF.R.U32.HI R15, RZ, 0x10, R43 ;  /* 0x00000010ff0f7819 */ /* 0x000fe2000001162b */
[----:B------:R-:W-:Y:S01]  /*c8d0*/  HADD2.F32 R0, -RZ, R63.H1_H1 ;  /* 0x3000003fff007230 */ /* 0x000fe20000004100 */
[--C-:B------:R-:W-:Y:S01]  /*c8e0*/  SHF.R.U32.HI R16, RZ, 0x10, R39.reuse ;  /* 0x00000010ff107819 */ /* 0x100fe20000011627 */
[----:B------:R-:W-:Y:S01]  /*c8f0*/  HADD2.F32 R40, -RZ, R14.H0_H0 ;  /* 0x2000000eff287230 */ /* 0x000fe20000004100 */
[----:B------:R-:W-:Y:S01]  /*c900*/  SHF.R.U64 R37, R38, 0x10, R39 ;  /* 0x0000001026257819 */ /* 0x000fe20000001227 */
[----:B------:R-:W-:Y:S01]  /*c910*/  HADD2.F32 R15, -RZ, R15.H0_H0 ;  /* 0x2000000fff0f7230 */ /* 0x000fe20000004100 */
[----:B------:R-:W-:Y:S01]  /*c920*/  SHF.R.U64 R29, R42, 0x10, R43 ;  /* 0x000000102a1d7819 */ /* 0x000fe2000000122b */
[----:B------:R-:W-:-:S02]  /*c930*/  HADD2.F32 R39, -RZ, R16.H0_H0 ;  /* 0x20000010ff277230 */ /* 0x000fc40000004100 */
[----:B------:R-:W-:Y:S02]  /*c940*/  HADD2.F32 R38, -RZ, R45.H0_H0 ;  /* 0x2000002dff267230 */ /* 0x000fe40000004100 */
[--C-:B-1----:R-:W-:Y:S02]  /*c950*/  HADD2.F32 R19, -RZ, R5.reuse.H0_H0 ;  /* 0x20000005ff137230 */ /* 0x102fe40000004100 */
[----:B------:R-:W-:Y:S02]  /*c960*/  HADD2.F32 R18, -RZ, R5.H1_H1 ;  /* 0x30000005ff127230 */ /* 0x000fe40000004100 */
[--C-:B------:R-:W-:Y:S02]  /*c970*/  HADD2.F32 R22, -RZ, R6.reuse.H0_H0 ;  /* 0x20000006ff167230 */ /* 0x100fe40000004100 */
[----:B------:R-:W-:Y:S02]  /*c980*/  HADD2.F32 R24, -RZ, R6.H1_H1 ;  /* 0x30000006ff187230 */ /* 0x000fe40000004100 */
[----:B--2---:R-:W-:-:S02]  /*c990*/  HADD2.F32 R6, -RZ, R9.H0_H0 ;  /* 0x20000009ff067230 */ /* 0x004fc40000004100 */
[----:B------:R-:W-:Y:S02]  /*c9a0*/  HADD2.F32 R5, -RZ, R9.H1_H1 ;  /* 0x30000009ff057230 */ /* 0x000fe40000004100 */
[--C-:B------:R-:W-:Y:S01]  /*c9b0*/  HADD2.F32 R9, -RZ, R8.reuse.H0_H0 ;  /* 0x20000008ff097230 */ /* 0x100fe20000004100 */
[----:B------:R-:W-:Y:S01]  /*c9c0*/  FMUL.FTZ R33, R6, R3 ;  /* 0x0000000306217220 */ /* 0x000fe20000410000 */
[----:B------:R-:W-:Y:S01]  /*c9d0*/  HADD2.F32 R13, -RZ, R8.H1_H1 ;  /* 0x30000008ff0d7230 */ /* 0x000fe20000004100 */
[----:B------:R-:W-:Y:S01]  /*c9e0*/  FMUL.FTZ R30, R5, R17 ;  /* 0x00000011051e7220 */ /* 0x000fe20000410000 */
[--C-:B------:R-:W-:Y:S02]  /*c9f0*/  HADD2.F32 R8, -RZ, R10.reuse.H0_H0 ;  /* 0x2000000aff087230 */ /* 0x100fe40000004100 */
[----:B------:R-:W-:Y:S02]  /*ca00*/  HADD2.F32 R12, -RZ, R10.H1_H1 ;  /* 0x3000000aff0c7230 */ /* 0x000fe40000004100 */
[----:B------:R-:W-:-:S02]  /*ca10*/  HADD2.F32 R21, -RZ, R7.H0_H0 ;  /* 0x20000007ff157230 */ /* 0x000fc40000004100 */
[----:B------:R-:W-:Y:S01]  /*ca20*/  HADD2.F32 R20, -RZ, R7.H1_H1 ;  /* 0x30000007ff147230 */ /* 0x000fe20000004100 */
[----:B------:R-:W-:Y:S01]  /*ca30*/  FMUL.FTZ R7, R19, R3 ;  /* 0x0000000313077220 */ /* 0x000fe20000410000 */
[----:B------:R-:W-:Y:S01]  /*ca40*/  HADD2.F32 R10, -RZ, R88.H1_H1 ;  /* 0x30000058ff0a7230 */ /* 0x000fe20000004100 */
[----:B------:R-:W-:Y:S01]  /*ca50*/  FMUL.FTZ R3, R21, R0 ;  /* 0x0000000015037220 */ /* 0x000fe20000410000 */
[--C-:B------:R-:W-:Y:S02]  /*ca60*/  HADD2.F32 R23, -RZ, R4.reuse.H0_H0 ;  /* 0x20000004ff177230 */ /* 0x100fe40000004100 */
[----:B------:R-:W-:Y:S01]  /*ca70*/  HADD2.F32 R25, -RZ, R4.H1_H1 ;  /* 0x30000004ff197230 */ /* 0x000fe20000004100 */
[-C--:B------:R-:W-:Y:S01]  /*ca80*/  FFMA.FTZ R36, R6, R10.reuse, R7 ;  /* 0x0000000a06247223 */ /* 0x080fe20000010007 */
[----:B------:R-:W-:Y:S01]  /*ca90*/  HADD2.F32 R4, -RZ, R11.H0_H0 ;  /* 0x2000000bff047230 */ /* 0x000fe20000004100 */
[----:B------:R-:W-:Y:S01]  /*caa0*/  FMUL.FTZ R6, R18, R17 ;  /* 0x0000001112067220 */ /* 0x000fe20000410000 */
[----:B------:R-:W-:Y:S01]  /*cab0*/  HADD2.F32 R7, -RZ, R89.H1_H1 ;  /* 0x30000059ff077230 */ /* 0x000fe20000004100 */
[----:B------:R-:W-:Y:S01]  /*cac0*/  FFMA.FTZ R10, R19, R10, -R33 ;  /* 0x0000000a130a7223 */ /* 0x000fe20000010821 */
[----:B------:R-:W-:Y:S01]  /*cad0*/  HADD2.F32 R11, -RZ, R11.H1_H1 ;  /* 0x3000000bff0b7230 */ /* 0x000fe20000004100 */
[----:B------:R-:W-:Y:S01]  /*cae0*/  FFMA.FTZ R34, R5, R40, R6 ;  /* 0x0000002805227223 */ /* 0x000fe20000010006 */
[----:B------:R-:W-:Y:S01]  /*caf0*/  HADD2.F32 R6, -RZ, R90.H0_H0 ;  /* 0x2000005aff067230 */ /* 0x000fe20000004100 */
[C---:B------:R-:W-:Y:S01]  /*cb00*/  FFMA.FTZ R31, R4.reuse, R7, R3 ;  /* 0x00000007041f7223 */ /* 0x040fe20000010003 */
[----:B------:R-:W-:Y:S01]  /*cb10*/  HADD2.F32 R3, -RZ, R88.H0_H0 ;  /* 0x20000058ff037230 */ /* 0x000fe20000004100 */
[----:B------:R-:W-:Y:S01]  /*cb20*/  FMUL.FTZ R26, R4, R0 ;  /* 0x00000000041a7220 */ /* 0x000fe20000410000 */
[----:B------:R-:W-:Y:S01]  /*cb30*/  HADD2.F32 R0, -RZ, R89.H0_H0 ;  /* 0x20000059ff007230 */ /* 0x000fe20000004100 */
[----:B------:R-:W-:-:S02]  /*cb40*/  FMUL.FTZ R4, R20, R15 ;  /* 0x0000000f14047220 */ /* 0x000fc40000410000 */
[----:B------:R-:W-:Y:S02]  /*cb50*/  FMUL.FTZ R5, R23, R3 ;  /* 0x0000000317057220 */ /* 0x000fe40000410000 */
[----:B------:R-:W-:Y:S02]  /*cb60*/  FMUL.FTZ R16, R11, R15 ;  /* 0x0000000f0b107220 */ /* 0x000fe40000410000 */
[----:B------:R-:W-:Y:S01]  /*cb70*/  FFMA.FTZ R27, R9, R6, R5 ;  /* 0x00000006091b7223 */ /* 0x000fe20000010005 */
[----:B------:R-:W-:Y:S01]  /*cb80*/  HADD2.F32 R5, -RZ, R35.H0_H0 ;  /* 0x20000023ff057230 */ /* 0x000fe20000004100 */
[----:B------:R-:W-:Y:S01]  /*cb90*/  FFMA.FTZ R28, R11, R39, R4 ;  /* 0x000000270b1c7223 */ /* 0x000fe20000010004 */
        /* <DEDUP_REMOVED lines=14> */
[----:B------:R-:W-:Y:S01]  /*cc80*/  FFMA.FTZ R8, R21, R7, -R26 ;  /* 0x0000000715087223 */ /* 0x000fe2000001081a */
[----:B------:R-:W-:Y:S01]  /*cc90*/  F2FP.PACK_AB R7, R28, R31 ;  /* 0x0000001f1c07723e */ /* 0x000fe200000000ff */
        /* <DEDUP_REMOVED lines=8> */
[----:B------:R-:W-:-:S02]  /*cd20*/  F2FP.PACK_AB R4, R13, R27 ;  /* 0x0000001b0d04723e */ /* 0x000fc400000000ff */
[----:B------:R-:W-:Y:S02]  /*cd30*/  F2FP.PACK_AB R8, R3, R12 ;  /* 0x0000000c0308723e */ /* 0x000fe400000000ff */
[----:B------:R-:W-:Y:S02]  /*cd40*/  F2FP.PACK_AB R10, R0, R6 ;  /* 0x00000006000a723e */ /* 0x000fe400000000ff */
[----:B------:R-:W-:-:S03]  /*cd50*/  F2FP.PACK_AB R6, R17, R29 ;  /* 0x0000001d1106723e */ /* 0x000fc600000000ff */
[----:B------:R1:W-:Y:S04]  /*cd60*/  STS.128 [R44+0x6100], R8 ;  /* 0x006100082c007388 */ /* 0x0003e80000000c00 */
[----:B------:R1:W-:Y:S02]  /*cd70*/  STS.128 [R32+0x6100], R4 ;  /* 0x0061000420007388 */ /* 0x0003e40000000c00 */
.L_x_823:
[----:B------:R-:W-:Y:S05]  /*cd80*/  BSYNC B0 ;  /* 0x0000000000007941 */ /* 0x000fea0003800000 */
.L_x_822:
[----:B------:R-:W-:-:S04]  /*cd90*/  IADD3 R0, R61, 0x20, RZ ;  /* 0x000000203d007810 */ /* 0x000fc80007ffe0ff */
        /* <DEDUP_REMOVED lines=29> */
[--C-:B------:R-:W-:Y:S01]  /*cf70*/  HADD2.F32 R3, -RZ, R91.reuse.H0_H0 ;  /* 0x2000005bff037230 */ /* 0x100fe20000004100 */
[----:B------:R-:W-:Y:S02]  /*cf80*/  SHF.L.U32 R35, R5, 0x1, RZ ;  /* 0x0000000105237819 */ /* 0x000fe400000006ff */
[----:B------:R-:W-:Y:S01]  /*cf90*/  SHF.R.U32.HI R14, RZ, 0x10, R53 ;  /* 0x00000010ff0e7819 */ /* 0x000fe20000011635 */
[----:B------:R-:W-:Y:S01]  /*cfa0*/  IMAD.SHL.U32 R32, R0, 0x2, RZ ;  /* 0x0000000200207824 */ /* 0x000fe200078e00ff */
[----:B------:R-:W-:Y:S01]  /*cfb0*/  SHF.R.U32.HI R0, RZ, 0x10, R57 ;  /* 0x00000010ff007819 */ /* 0x000fe20000011639 */
[----:B------:R-:W1:Y:S01]  /*cfc0*/  LDS.128 R4, [R35+0x6100] ;  /* 0x0061000023047984 */ /* 0x000e620000000c00 */
[----:B------:R-:W-:Y:S01]  /*cfd0*/  SHF.R.U32.HI R15, RZ, 0x10, R59 ;  /* 0x00000010ff0f7819 */ /* 0x000fe2000001163b */
[----:B------:R-:W-:Y:S01]  /*cfe0*/  HADD2.F32 R41, -RZ, R14.H0_H0 ;  /* 0x2000000eff297230 */ /* 0x000fe20000004100 */
[----:B------:R-:W-:Y:S01]  /*cff0*/  SHF.R.U32.HI R16, RZ, 0x10, R55 ;  /* 0x00000010ff107819 */ /* 0x000fe20000011637 */
[----:B------:R-:W2:Y:S01]  /*d000*/  LDS.128 R8, [R32+0x6100] ;  /* 0x0061000020087984 */ /* 0x000ea20000000c00 */
[----:B------:R-:W-:Y:S01]  /*d010*/  HADD2.F32 R17, -RZ, R0.H0_H0 ;  /* 0x20000000ff117230 */ /* 0x000fe20000004100 */
[----:B------:R-:W-:Y:S01]  /*d020*/  SHF.R.U64 R29, R56, 0x10, R57 ;  /* 0x00000010381d7819 */ /* 0x000fe20000001239 */
[----:B------:R-:W-:Y:S01]  /*d030*/  HADD2.F32 R0, -RZ, R91.H1_H1 ;  /* 0x3000005bff007230 */ /* 0x000fe20000004100 */
[----:B------:R-:W-:Y:S01]  /*d040*/  SHF.R.U64 R34, R58, 0x10, R59 ;  /* 0x000000103a227819 */ /* 0x000fe2000000123b */
[----:B------:R-:W-:Y:S01]  /*d050*/  HADD2.F32 R15, -RZ, R15.H0_H0 ;  /* 0x2000000fff0f7230 */ /* 0x000fe20000004100 */
[----:B------:R-:W-:Y:S01]  /*d060*/  SHF.R.U64 R37, R52, 0x10, R53 ;  /* 0x0000001034257819 */ /* 0x000fe20000001235 */
[----:B------:R-:W-:Y:S01]  /*d070*/  HADD2.F32 R40, -RZ, R16.H0_H0 ;  /* 0x20000010ff287230 */ /* 0x000fe20000004100 */
[----:B------:R-:W-:-:S03]  /*d080*/  SHF.R.U64 R38, R54, 0x10, R55 ;  /* 0x0000001036267819 */ /* 0x000fc60000001237 */
        /* <DEDUP_REMOVED lines=16> */
[----:B------:R-:W-:Y:S01]  /*d190*/  HADD2.F32 R10, -RZ, R92.H0_H0 ;  /* 0x2000005cff0a7230 */ /* 0x000fe20000004100 */
[----:B------:R-:W-:Y:S01]  /*d1a0*/  FMUL.FTZ R3, R21, R0 ;  /* 0x0000000015037220 */ /* 0x000fe20000410000 */
[--C-:B------:R-:W-:Y:S02]  /*d1b0*/  HADD2.F32 R23, -RZ, R4.reuse.H0_H0 ;  /* 0x20000004ff177230 */ /* 0x100fe40000004100 */
[----:B------:R-:W-:Y:S01]  /*d1c0*/  HADD2.F32 R25, -RZ, R4.H1_H1 ;  /* 0x30000004ff197230 */ /* 0x000fe20000004100 */
[-C--:B------:R-:W-:Y:S01]  /*d1d0*/  FFMA.FTZ R39, R6, R10.reuse, R7 ;  /* 0x0000000a06277223 */ /* 0x080fe20000010007 */
[--C-:B------:R-:W-:Y:S01]  /*d1e0*/  HADD2.F32 R4, -RZ, R11.reuse.H0_H0 ;  /* 0x2000000bff047230 */ /* 0x100fe20000004100 */
[----:B------:R-:W-:Y:S01]  /*d1f0*/  FMUL.FTZ R6, R18, R17 ;  /* 0x0000001112067220 */ /* 0x000fe20000410000 */
[----:B------:R-:W-:Y:S01]  /*d200*/  HADD2.F32 R7, -RZ, R94.H1_H1 ;  /* 0x3000005eff077230 */ /* 0x000fe20000004100 */
[----:B------:R-:W-:Y:S01]  /*d210*/  FFMA.FTZ R10, R19, R10, -R33 ;  /* 0x0000000a130a7223 */ /* 0x000fe20000010821 */
[----:B------:R-:W-:Y:S01]  /*d220*/  HADD2.F32 R11, -RZ, R11.H1_H1 ;  /* 0x3000000bff0b7230 */ /* 0x000fe20000004100 */
[----:B------:R-:W-:Y:S01]  /*d230*/  FFMA.FTZ R36, R5, R41, R6 ;  /* 0x0000002905247223 */ /* 0x000fe20000010006 */
[----:B------:R-:W-:Y:S01]  /*d240*/  HADD2.F32 R6, -RZ, R95.H0_H0 ;  /* 0x2000005fff067230 */ /* 0x000fe20000004100 */
[C---:B------:R-:W-:Y:S01]  /*d250*/  FFMA.FTZ R31, R4.reuse, R7, R3 ;  /* 0x00000007041f7223 */ /* 0x040fe20000010003 */
[----:B------:R-:W-:Y:S01]  /*d260*/  HADD2.F32 R3, -RZ, R92.H1_H1 ;  /* 0x3000005cff037230 */ /* 0x000fe20000004100 */
        /* <DEDUP_REMOVED lines=38> */
.L_x_819:
[----:B------:R-:W-:Y:S05]  /*d4d0*/  BSYNC B1 ;  /* 0x0000000000017941 */ /* 0x000fea0003800000 */
.L_x_818:
[----:B------:R-:W-:-:S04]  /*d4e0*/  IADD3 R12, R60, 0x40, RZ ;  /* 0x000000403c0c7810 */ /* 0x000fc80007ffe0ff */
[----:B------:R-:W-:-:S13]  /*d4f0*/  ISETP.GE.AND P0, PT, R12, UR4, PT ;  /* 0x000000040c007c0c */ /* 0x000fda000bf06270 */
[----:B------:R-:W-:Y:S05]  /*d500*/  @P0 BRA `(.L_x_803) ;  /* 0x0000162000000947 */ /* 0x000fea0003800000 */
[----:B------:R-:W-:Y:S01]  /*d510*/  ISETP.GE.AND P0, PT, R61, c[0x0][0x27c], PT ;  /* 0x00009f003d007a0c */ /* 0x000fe20003f06270 */
[----:B------:R-:W-:-:S12]  /*d520*/  BSSY B0, `(.L_x_824) ;  /* 0x0000070000007945 */ /* 0x000fd80003800000 */
[----:B------:R-:W-:Y:S05]  /*d530*/  @P0 BRA `(.L_x_825) ;  /* 0x000006e000000947 */ /* 0x000fea0003800000 */
[----:B------:R-:W-:Y:S01]  /*d540*/  SHF.R.S32.HI R0, RZ, 0x1f, R12 ;  /* 0x0000001fff007819 */ /* 0x000fe2000001140c */
[----:B-1----:R-:W-:Y:S01]  /*d550*/  IMAD.MOV.U32 R6, RZ, RZ, c[0x0][0x27c] ;  /* 0x00009f00ff067624 */ /* 0x002fe200078e00ff */
        /* <DEDUP_REMOVED lines=14> */
[----:B------:R-:W-:Y:S02]  /*d640*/  SHF.R.U32.HI R8, RZ, 0x3, R0 ;  /* 0x00000003ff087819 */ /* 0x000fe40000011600 */
[----:B------:R-:W-:Y:S02]  /*d650*/  LOP3.LUT R3, R0, 0x18, R6, 0xf8, !PT ;  /* 0x0000001800037812 */ /* 0x000fe400078ef806 */
[----:B------:R-:W-:Y:S02]  /*d660*/  SHF.L.U32 R0, R7, 0xa, RZ ;  /* 0x0000000a07007819 */ /* 0x000fe400000006ff */
[-C--:B------:R-:W-:Y:S02]  /*d670*/  LOP3.LUT R5, R5, R8.reuse, RZ, 0x3c, !PT ;  /* 0x0000000805057212 */ /* 0x080fe400078e3cff */
[----:B------:R-:W-:Y:S02]  /*d680*/  LOP3.LUT R3, R3, R8, RZ, 0x3c, !PT ;  /* 0x0000000803037212 */ /* 0x000fe400078e3cff */
[----:B------:R-:W-:Y:S01]  /*d690*/  LOP3.LUT R0, R0, 0x7ffff000, RZ, 0xc0, !PT ;  /* 0x7ffff00000007812 */ /* 0x000fe200078ec0ff */
[----:B------:R-:W-:Y:S01]  /*d6a0*/  IMAD.IADD R5, R4, 0x1, R5 ;  /* 0x0000000104057824 */ /* 0x000fe200078e0205 */
[----:B------:R-:W-:-:S02]  /*d6b0*/  SHF.R.U32.HI R15, RZ, 0x10, R67 ;  /* 0x00000010ff0f7819 */ /* 0x000fc40000011643 */
[----:B------:R-:W-:Y:S02]  /*d6c0*/  IADD3 R0, R3, R0, R4 ;  /* 0x0000000003007210 */ /* 0x000fe40007ffe004 */
[----:B------:R-:W-:Y:S01]  /*d6d0*/  SHF.L.U32 R35, R5, 0x1, RZ ;  /* 0x0000000105237819 */ /* 0x000fe200000006ff */
[----:B------:R-:W-:Y:S01]  /*d6e0*/  HADD2.F32 R42, -RZ, R15.H0_H0 ;  /* 0x2000000fff2a7230 */ /* 0x000fe20000004100 */
[----:B------:R-:W-:Y:S01]  /*d6f0*/  SHF.L.U32 R32, R0, 0x1, RZ ;  /* 0x0000000100207819 */ /* 0x000fe200000006ff */
[----:B------:R-:W-:Y:S01]  /*d700*/  HADD2.F32 R0, -RZ, R97.H0_H0 ;  /* 0x20000061ff007230 */ /* 0x000fe20000004100 */
[----:B------:R-:W-:Y:S01]  /*d710*/  SHF.R.U32.HI R3, RZ, 0x10, R71 ;  /* 0x00000010ff037819 */ /* 0x000fe20000011647 */
[----:B------:R-:W1:Y:S01]  /*d720*/  LDS.128 R4, [R35+0x6100] ;  /* 0x0061000023047984 */ /* 0x000e620000000c00 */
[----:B------:R-:W-:Y:S02]  /*d730*/  SHF.R.U32.HI R16, RZ, 0x10, R69 ;  /* 0x00000010ff107819 */ /* 0x000fe40000011645 */
        /* <DEDUP_REMOVED lines=11> */
[----:B------:R-:W-:Y:S02]  /*d7f0*/  HADD2.F32 R39, -RZ, R39.H0_H0 ;  /* 0x20000027ff277230 */ /* 0x000fe40000004100 */
[----:B-1----:R-:W-:Y:S02]  /*d800*/  HADD2.F32 R20, -RZ, R7.H0_H0 ;  /* 0x20000007ff147230 */ /* 0x002fe40000004100 */
[--C-:B------:R-:W-:Y:S02]  /*d810*/  HADD2.F32 R22, -RZ, R5.reuse.H0_H0 ;  /* 0x20000005ff167230 */ /* 0x100fe40000004100 */
[----:B------:R-:W-:Y:S02]  /*d820*/  HADD2.F32 R21, -RZ, R5.H1_H1 ;  /* 0x30000005ff157230 */ /* 0x000fe40000004100 */
[----:B------:R-:W-:-:S02]  /*d830*/  HADD2.F32 R24, -RZ, R4.H0_H0 ;  /* 0x20000004ff187230 */ /* 0x000fc40000004100 */
[----:B------:R-:W-:Y:S02]  /*d840*/  HADD2.F32 R26, -RZ, R4.H1_H1 ;  /* 0x30000004ff1a7230 */ /* 0x000fe40000004100 */
[--C-:B--2---:R-:W-:Y:S02]  /*d850*/  HADD2.F32 R5, -RZ, R11.reuse.H0_H0 ;  /* 0x2000000bff057230 */ /* 0x104fe40000004100 */
[----:B------:R-:W-:Y:S02]  /*d860*/  HADD2.F32 R4, -RZ, R11.H1_H1 ;  /* 0x3000000bff047230 */ /* 0x000fe40000004100 */
[--C-:B------:R-:W-:Y:S01]  /*d870*/  HADD2.F32 R11, -RZ, R8.reuse.H0_H0 ;  /* 0x20000008ff0b7230 */ /* 0x100fe20000004100 */
[----:B------:R-:W-:Y:S01]  /*d880*/  FMUL.FTZ R34, R5, R0 ;  /* 0x0000000005227220 */ /* 0x000fe20000410000 */
[----:B------:R-:W-:Y:S01]  /*d890*/  HADD2.F32 R14, -RZ, R8.H1_H1 ;  /* 0x30000008ff0e7230 */ /* 0x000fe20000004100 */
[----:B------:R-:W-:Y:S01]  /*d8a0*/  FMUL.FTZ R31, R4, R18 ;  /* 0x00000012041f7220 */ /* 0x000fe20000410000 */
[----:B------:R-:W-:-:S02]  /*d8b0*/  HADD2.F32 R8, -RZ, R10.H0_H0 ;  /* 0x2000000aff087230 */ /* 0x000fc40000004100 */
[----:B------:R-:W-:Y:S02]  /*d8c0*/  HADD2.F32 R13, -RZ, R10.H1_H1 ;  /* 0x3000000aff0d7230 */ /* 0x000fe40000004100 */
[----:B------:R-:W-:Y:S01]  /*d8d0*/  HADD2.F32 R19, -RZ, R7.H1_H1 ;  /* 0x30000007ff137230 */ /* 0x000fe20000004100 */
[----:B------:R-:W-:Y:S01]  /*d8e0*/  FMUL.FTZ R7, R20, R0 ;  /* 0x0000000014077220 */ /* 0x000fe20000410000 */
[----:B------:R-:W-:Y:S02]  /*d8f0*/  HADD2.F32 R10, -RZ, R98.H0_H0 ;  /* 0x20000062ff0a7230 */ /* 0x000fe40000004100 */
[--C-:B------:R-:W-:Y:S01]  /*d900*/  HADD2.F32 R23, -RZ, R6.reuse.H0_H0 ;  /* 0x20000006ff177230 */ /* 0x100fe20000004100 */
[----:B------:R-:W-:Y:S01]  /*d910*/  FMUL.FTZ R0, R19, R18 ;  /* 0x0000001213007220 */ /* 0x000fe20000410000 */
[----:B------:R-:W-:Y:S01]  /*d920*/  HADD2.F32 R25, -RZ, R6.H1_H1 ;  /* 0x30000006ff197230 */ /* 0x000fe20000004100 */
[----:B------:R-:W-:Y:S01]  /*d930*/  FFMA.FTZ R40, R5, R10, R7 ;  /* 0x0000000a05287223 */ /* 0x000fe20000010007 */
[----:B------:R-:W-:Y:S01]  /*d940*/  HADD2.F32 R6, -RZ, R9.H0_H0 ;  /* 0x20000009ff067230 */ /* 0x000fe20000004100 */
[-C--:B------:R-:W-:Y:S01]  /*d950*/  FMUL.FTZ R5, R22, R3.reuse ;  /* 0x0000000316057220 */ /* 0x080fe20000410000 */
[----:B------:R-:W-:Y:S01]  /*d960*/  HADD2.F32 R7, -RZ, R99.H0_H0 ;  /* 0x20000063ff077230 */ /* 0x000fe20000004100 */
[----:B------:R-:W-:Y:S01]  /*d970*/  FFMA.FTZ R37, R4, R42, R0 ;  /* 0x0000002a04257223 */ /* 0x000fe20000010000 */
[----:B------:R-:W-:Y:S01]  /*d980*/  HADD2.F32 R9, -RZ, R9.H1_H1 ;  /* 0x30000009ff097230 */ /* 0x000fe20000004100 */
[C---:B------:R-:W-:Y:S01]  /*d990*/  FMUL.FTZ R27, R6.reuse, R3 ;  /* 0x00000003061b7220 */ /* 0x040fe20000410000 */
[----:B------:R-:W-:Y:S01]  /*d9a0*/  HADD2.F32 R3, -RZ, R98.H1_H1 ;  /* 0x30000062ff037230 */ /* 0x000fe20000004100 */
[----:B------:R-:W-:Y:S01]  /*d9b0*/  FFMA.FTZ R33, R6, R7, R5 ;  /* 0x0000000706217223 */ /* 0x000fe20000010005 */
[----:B------:R-:W-:Y:S01]  /*d9c0*/  HADD2.F32 R6, -RZ, R100.H0_H0 ;  /* 0x20000064ff067230 */ /* 0x000fe20000004100 */
[----:B------:R-:W-:Y:S01]  /*d9d0*/  FMUL.FTZ R4, R21, R15 ;  /* 0x0000000f15047220 */ /* 0x000fe20000410000 */
[----:B------:R-:W-:Y:S01]  /*d9e0*/  HADD2.F32 R0, -RZ, R99.H1_H1 ;  /* 0x30000063ff007230 */ /* 0x000fe20000004100 */
[----:B------:R-:W-:-:S02]  /*d9f0*/  FMUL.FTZ R5, R24, R3 ;  /* 0x0000000318057220 */ /* 0x000fc40000410000 */
[----:B------:R-:W-:Y:S01]  /*da00*/  FFMA.FTZ R30, R9, R41, R4 ;  /* 0x00000029091e7223 */ /* 0x000fe20000010004 */
[----:B------:R-:W-:Y:S01]  /*da10*/  HADD2.F32 R4, -RZ, R100.H1_H1 ;  /* 0x30000064ff047230 */ /* 0x000fe20000004100 */
[----:B------:R-:W-:Y:S01]  /*da20*/  FFMA.FTZ R28, R11, R6, R5 ;  /* 0x000000060b1c7223 */ /* 0x000fe20000010005 */
[----:B------:R-:W-:Y:S01]  /*da30*/  HADD2.F32 R5, -RZ, R29.H0_H0 ;  /* 0x2000001dff057230 */ /* 0x000fe20000004100 */
        /* <DEDUP_REMOVED lines=30> */
.L_x_825:
[----:B------:R-:W-:Y:S05]  /*dc20*/  BSYNC B0 ;  /* 0x0000000000007941 */ /* 0x000fea0003800000 */
.L_x_824:
        /* <DEDUP_REMOVED lines=36> */
[----:B------:R-:W-:Y:S01]  /*de70*/  SHF.R.U32.HI R3, RZ, 0x10, R79 ;  /* 0x00000010ff037819 */ /* 0x000fe2000001164f */
[----:B------:R-:W-:Y:S01]  /*de80*/  HADD2.F32 R42, -RZ, R15.H0_H0 ;  /* 0x2000000fff2a7230 */ /* 0x000fe20000004100 */
[----:B------:R-:W-:Y:S01]  /*de90*/  SHF.L.U32 R32, R0, 0x1, RZ ;  /* 0x0000000100207819 */ /* 0x000fe200000006ff */
[----:B------:R-:W1:Y:S01]  /*dea0*/  LDS.128 R4, [R36+0x6100] ;  /* 0x0061000024047984 */ /* 0x000e620000000c00 */
[----:B------:R-:W-:Y:S01]  /*deb0*/  HADD2.F32 R0, -RZ, R103.H0_H0 ;  /* 0x20000067ff007230 */ /* 0x000fe20000004100 */
[----:B------:R-:W-:Y:S01]  /*dec0*/  SHF.R.U32.HI R16, RZ, 0x10, R77 ;  /* 0x00000010ff107819 */ /* 0x000fe2000001164d */
[----:B------:R-:W-:Y:S01]  /*ded0*/  HADD2.F32 R18, -RZ, R3.H0_H0 ;  /* 0x20000003ff127230 */ /* 0x000fe20000004100 */
[----:B------:R-:W2:Y:S01]  /*dee0*/  LDS.128 R8, [R32+0x6100] ;  /* 0x0061000020087984 */ /* 0x000ea20000000c00 */
[----:B------:R-:W-:Y:S01]  /*def0*/  HADD2.F32 R3, -RZ, R103.H1_H1 ;  /* 0x30000067ff037230 */ /* 0x000fe20000004100 */
[----:B------:R-:W-:Y:S01]  /*df00*/  SHF.R.U32.HI R17, RZ, 0x10, R73 ;  /* 0x00000010ff117819 */ /* 0x000fe20000011649 */
[----:B------:R-:W-:Y:S01]  /*df10*/  HADD2.F32 R15, -RZ, R16.H0_H0 ;  /* 0x20000010ff0f7230 */ /* 0x000fe20000004100 */
        /* <DEDUP_REMOVED lines=8> */
[----:B------:R-:W-:Y:S02]  /*dfa0*/  HADD2.F32 R21, -RZ, R5.H1_H1 ;  /* 0x30000005ff157230 */ /* 0x000fe40000004100 */
[--C-:B------:R-:W-:Y:S02]  /*dfb0*/  HADD2.F32 R24, -RZ, R4.reuse.H0_H0 ;  /* 0x20000004ff187230 */ /* 0x100fe40000004100 */
[----:B------:R-:W-:-:S02]  /*dfc0*/  HADD2.F32 R26, -RZ, R4.H1_H1 ;  /* 0x30000004ff1a7230 */ /* 0x000fc40000004100 */
[--C-:B--2---:R-:W-:Y:S02]  /*dfd0*/  HADD2.F32 R5, -RZ, R11.reuse.H0_H0 ;  /* 0x2000000bff057230 */ /* 0x104fe40000004100 */
[----:B------:R-:W-:Y:S02]  /*dfe0*/  HADD2.F32 R4, -RZ, R11.H1_H1 ;  /* 0x3000000bff047230 */ /* 0x000fe40000004100 */
[--C-:B------:R-:W-:Y:S01]  /*dff0*/  HADD2.F32 R11, -RZ, R8.reuse.H0_H0 ;  /* 0x20000008ff0b7230 */ /* 0x100fe20000004100 */
[----:B------:R-:W-:Y:S01]  /*e000*/  FMUL.FTZ R34, R5, R0 ;  /* 0x0000000005227220 */ /* 0x000fe20000410000 */
[----:B------:R-:W-:Y:S01]  /*e010*/  HADD2.F32 R14, -RZ, R8.H1_H1 ;  /* 0x30000008ff0e7230 */ /* 0x000fe20000004100 */
[----:B------:R-:W-:Y:S01]  /*e020*/  FMUL.FTZ R31, R4, R18 ;  /* 0x00000012041f7220 */ /* 0x000fe20000410000 */
[--C-:B------:R-:W-:Y:S02]  /*e030*/  HADD2.F32 R8, -RZ, R10.reuse.H0_H0 ;  /* 0x2000000aff087230 */ /* 0x100fe40000004100 */
[----:B------:R-:W-:-:S02]  /*e040*/  HADD2.F32 R13, -RZ, R10.H1_H1 ;  /* 0x3000000aff0d7230 */ /* 0x000fc40000004100 */
[----:B------:R-:W-:Y:S01]  /*e050*/  HADD2.F32 R19, -RZ, R7.H1_H1 ;  /* 0x30000007ff137230 */ /* 0x000fe20000004100 */
[----:B------:R-:W-:Y:S01]  /*e060*/  FMUL.FTZ R7, R20, R0 ;  /* 0x0000000014077220 */ /* 0x000fe20000410000 */
[----:B------:R-:W-:Y:S02]  /*e070*/  HADD2.F32 R10, -RZ, R105.H0_H0 ;  /* 0x20000069ff0a7230 */ /* 0x000fe40000004100 */
[--C-:B------:R-:W-:Y:S01]  /*e080*/  HADD2.F32 R23, -RZ, R6.reuse.H0_H0 ;  /* 0x20000006ff177230 */ /* 0x100fe20000004100 */
[----:B------:R-:W-:Y:S01]  /*e090*/  FMUL.FTZ R0, R19, R18 ;  /* 0x0000001213007220 */ /* 0x000fe20000410000 */
[----:B------:R-:W-:Y:S01]  /*e0a0*/  HADD2.F32 R25, -RZ, R6.H1_H1 ;  /* 0x30000006ff197230 */ /* 0x000fe20000004100 */
[----:B------:R-:W-:Y:S01]  /*e0b0*/  FFMA.FTZ R40, R5, R10, R7 ;  /* 0x0000000a05287223 */ /* 0x000fe20000010007 */
[--C-:B------:R-:W-:Y:S01]  /*e0c0*/  HADD2.F32 R6, -RZ, R9.reuse.H0_H0 ;  /* 0x20000009ff067230 */ /* 0x100fe20000004100 */
[-C--:B------:R-:W-:Y:S01]  /*e0d0*/  FMUL.FTZ R5, R22, R3.reuse ;  /* 0x0000000316057220 */ /* 0x080fe20000410000 */
[--C-:B------:R-:W-:Y:S01]  /*e0e0*/  HADD2.F32 R7, -RZ, R106.reuse.H0_H0 ;  /* 0x2000006aff077230 */ /* 0x100fe20000004100 */
        /* <DEDUP_REMOVED lines=15> */
[----:B------:R-:W-:Y:S01]  /*e1e0*/  FMUL.FTZ R16, R11, R3 ;  /* 0x000000030b107220 */ /* 0x000fe20000410000 */
[----:B------:R-:W-:Y:S01]  /*e1f0*/  HADD2.F32 R35, -RZ, R39.H0_H0 ;  /* 0x20000027ff237230 */ /* 0x000fe20000004100 */
        /* <DEDUP_REMOVED lines=27> */
.L_x_827:
[----:B------:R-:W-:Y:S05]  /*e3b0*/  BSYNC B0 ;  /* 0x0000000000007941 */ /* 0x000fea0003800000 */
.L_x_826:
        /* <DEDUP_REMOVED lines=34> */
[----:B------:R-:W-:Y:S01]  /*e5e0*/  SHF.R.U32.HI R15, RZ, 0x10, R81 ;  /* 0x00000010ff0f7819 */ /* 0x000fe20000011651 */
[----:B------:R-:W-:Y:S01]  /*e5f0*/  HADD2.F32 R41, -RZ, R14.H0_H0 ;  /* 0x2000000eff297230 */ /* 0x000fe20000004100 */
        /* <DEDUP_REMOVED lines=10> */
[----:B------:R-:W-:Y:S01]  /*e6a0*/  HADD2.F32 R3, -RZ, R109.H1_H1 ;  /* 0x3000006dff037230 */ /* 0x000fe20000004100 */
[----:B------:R-:W-:Y:S01]  /*e6b0*/  SHF.R.U64 R34, R82, 0x10, R83 ;  /* 0x0000001052227819 */ /* 0x000fe20000001253 */
[----:B------:R-:W-:Y:S01]  /*e6c0*/  HADD2.F32 R40, -RZ, R16.H0_H0 ;  /* 0x20000010ff287230 */ /* 0x000fe20000004100 */
[----:B------:R-:W-:-:S02]  /*e6d0*/  SHF.R.U64 R37, R84, 0x10, R85 ;  /* 0x0000001054257819 */ /* 0x000fc40000001255 */
[----:B------:R-:W-:Y:S01]  /*e6e0*/  SHF.R.U64 R38, R86, 0x10, R87 ;  /* 0x0000001056267819 */ /* 0x000fe20000001257 */
[----:B------:R-:W-:Y:S02]  /*e6f0*/  HADD2.F32 R34, -RZ, R34.H0_H0 ;  /* 0x20000022ff227230 */ /* 0x000fe40000004100 */
[----:B------:R-:W-:Y:S02]  /*e700*/  HADD2.F32 R37, -RZ, R37.H0_H0 ;  /* 0x20000025ff257230 */ /* 0x000fe40000004100 */
[----:B------:R-:W-:Y:S02]  /*e710*/  HADD2.F32 R38, -RZ, R38.H0_H0 ;  /* 0x20000026ff267230 */ /* 0x000fe40000004100 */
[----:B-1----:R-:W-:Y:S02]  /*e720*/  HADD2.F32 R19, -RZ, R7.H0_H0 ;  /* 0x20000007ff137230 */ /* 0x002fe40000004100 */
[--C-:B------:R-:W-:Y:S02]  /*e730*/  HADD2.F32 R21, -RZ, R5.reuse.H0_H0 ;  /* 0x20000005ff157230 */ /* 0x100fe40000004100 */
[----:B------:R-:W-:-:S02]  /*e740*/  HADD2.F32 R20, -RZ, R5.H1_H1 ;  /* 0x30000005ff147230 */ /* 0x000fc40000004100 */
[--C-:B------:R-:W-:Y:S02]  /*e750*/  HADD2.F32 R23, -RZ, R4.reuse.H0_H0 ;  /* 0x20000004ff177230 */ /* 0x100fe40000004100 */
        /* <DEDUP_REMOVED lines=17> */
[----:B------:R-:W-:Y:S01]  /*e870*/  FMUL.FTZ R5, R21, R3 ;  /* 0x0000000315057220 */ /* 0x000fe20000410000 */
        /* <DEDUP_REMOVED lines=10> */
[----:B------:R-:W-:Y:S02]  /*e920*/  FMUL.FTZ R17, R9, R15 ;  /* 0x0000000f09117220 */ /* 0x000fe40000410000 */
[----:B------:R-:W-:Y:S01]  /*e930*/  FFMA.FTZ R27, R11, R6, R5 ;  /* 0x000000060b1b7223 */ /* 0x000fe20000010005 */
[----:B------:R-:W-:Y:S01]  /*e940*/  HADD2.F32 R5, -RZ, R28.H0_H0 ;  /* 0x2000001cff057230 */ /* 0x000fe20000004100 */
[----:B------:R-:W-:Y:S01]  /*e950*/  FFMA.FTZ R29, R9, R40, R4 ;  /* 0x00000028091d7223 */ /* 0x000fe20000010004 */
[----:B------:R-:W-:Y:S01]  /*e960*/  HADD2.F32 R4, -RZ, R112.H1_H1 ;  /* 0x30000070ff047230 */ /* 0x000fe20000004100 */
[----:B------:R-:W-:Y:S02]  /*e970*/  FMUL.FTZ R15, R11, R3 ;  /* 0x000000030b0f7220 */ /* 0x000fe40000410000 */
[-C--:B------:R-:W-:Y:S02]  /*e980*/  FMUL.FTZ R3, R22, R0.reuse ;  /* 0x0000000016037220 */ /* 0x080fe40000410000 */
[----:B------:R-:W-:-:S02]  /*e990*/  FMUL.FTZ R14, R8, R0 ;  /* 0x00000000080e7220 */ /* 0x000fc40000410000 */
[-C--:B------:R-:W-:Y:S02]  /*e9a0*/  FMUL.FTZ R0, R25, R5.reuse ;  /* 0x0000000519007220 */ /* 0x080fe40000410000 */
[----:B------:R-:W-:Y:S02]  /*e9b0*/  FFMA.FTZ R28, R8, R4, R3 ;  /* 0x00000004081c7223 */ /* 0x000fe40000010003 */
[-C--:B------:R-:W-:Y:S02]  /*e9c0*/  FMUL.FTZ R3, R24, R34.reuse ;  /* 0x0000002218037220 */ /* 0x080fe40000410000 */
        /* <DEDUP_REMOVED lines=22> */
.L_x_803:
[----:B------:R-:W-:Y:S05]  /*eb30*/  BSYNC B2 ;  /* 0x0000000000027941 */ /* 0x000fea0003800000 */
.L_x_785:
[----:B------:R-:W-:Y:S01]  /*eb40*/  IMAD R0, R114, c[0x0][0x208], RZ ;  /* 0x0000820072007a24 */ /* 0x000fe200078e02ff */
[----:B-1----:R-:W-:Y:S01]  /*eb50*/  LOP3.LUT R7, R118, 0xfffffff8, RZ, 0xc0, !PT ;  /* 0xfffffff876077812 */ /* 0x002fe200078ec0ff */
[----:B------:R-:W-:Y:S01]  /*eb60*/  IMAD.WIDE.U32 R4, R120, c[0x0][0x208], RZ ;  /* 0x0000820078047a25 */ /* 0x000fe200078e00ff */
[----:B------:R-:W-:Y:S01]  /*eb70*/  SHF.R.S32.HI R16, RZ, 0x1f, R102 ;  /* 0x0000001fff107819 */ /* 0x000fe20000011466 */
[----:B------:R-:W-:-:S04]  /*eb80*/  DEPBAR.LE SB0, 0x0 ;  /* 0x000080000000791a */ /* 0x000fc80000000000 */
[----:B------:R-:W-:Y:S01]  /*eb90*/  IMAD R0, R120, c[0x0][0x20c], R0 ;  /* 0x0000830078007a24 */ /* 0x000fe200078e0200 */
[----:B------:R-:W-:Y:S01]  /*eba0*/  SHF.R.S32.HI R13, RZ, 0x1f, R108 ;  /* 0x0000001fff0d7819 */ /* 0x000fe2000001146c */
[----:B------:R-:W-:Y:S01]  /*ebb0*/  IMAD.IADD R7, R159, 0x1, -R7 ;  /* 0x000000019f077824 */ /* 0x000fe200078e0a07 */
[----:B------:R-:W-:Y:S01]  /*ebc0*/  ISETP.GE.AND P2, PT, R161, c[0x0][0x1d4], PT ;  /* 0x00007500a1007a0c */ /* 0x000fe20003f46270 */
[----:B------:R-:W-:Y:S01]  /*ebd0*/  IMAD.IADD R5, R5, 0x1, R0 ;  /* 0x0000000105057824 */ /* 0x000fe200078e0200 */
[----:B------:R-:W-:Y:S01]  /*ebe0*/  P2R R64, PR, RZ, 0x8 ;  /* 0x00000008ff407803 */ /* 0x000fe20000000000 */
[----:B------:R-:W-:Y:S01]  /*ebf0*/  IMAD R0, R115, c[0x0][0x218], RZ ;  /* 0x0000860073007a24 */ /* 0x000fe200078e02ff */
[----:B------:R-:W-:Y:S01]  /*ec00*/  LEA.HI R3, R7, R7, RZ, 0x1 ;  /* 0x0000000707037211 */ /* 0x000fe200078f08ff */
[----:B------:R-:W-:Y:S01]  /*ec10*/  IMAD.WIDE.U32 R4, R119, c[0x0][0x218], R4 ;  /* 0x0000860077047a25 */ /* 0x000fe200078e0004 */
[----:B------:R-:W-:Y:S01]  /*ec20*/  SHF.R.S32.HI R162, RZ, 0x1f, R161 ;  /* 0x0000001fffa27819 */ /* 0x000fe200000114a1 */
[----:B------:R-:W-:-:S02]  /*ec30*/  UISETP.GE.AND UP0, UPT, UR8, 0x2, UPT ;  /* 0x000000020800788c */ /* 0x000fc4000bf06270 */
[----:B------:R-:W-:Y:S01]  /*ec40*/  IMAD R0, R119, c[0x0][0x21c], R0 ;  /* 0x0000870077007a24 */ /* 0x000fe200078e0200 */
[----:B------:R-:W-:Y:S01]  /*ec50*/  BAR.SYNC.DEFER_BLOCKING 0x0 ;  /* 0x0000000000007b1d */ /* 0x000fe20000010000 */
[----:B------:R-:W-:Y:S01]  /*ec60*/  IADD3 R6, P0, R4, UR24, RZ ;  /* 0x0000001804067c10 */ /* 0x000fe2000ff1e0ff */
[----:B------:R-:W-:-:S03]  /*ec70*/  IMAD.WIDE R14, R161, 0x2, RZ ;  /* 0x00000002a10e7825 */ /* 0x000fc600078e02ff */
[----:B------:R-:W-:Y:S01]  /*ec80*/  IADD3.X R4, R5, UR10, R0, P0, !PT ;  /* 0x0000000a05047c10 */ /* 0x000fe200087fe400 */
[----:B------:R-:W-:Y:S01]  /*ec90*/  IMAD.SHL.U32 R155, R96, 0x2, RZ ;  /* 0x00000002609b7824 */ /* 0x000fe200078e00ff */
[C---:B------:R-:W-:Y:S02]  /*eca0*/  LEA R0, P0, R6.reuse, c[0x0][0x1f8], 0x1 ;  /* 0x00007e0006007a11 */ /* 0x040fe400078008ff */
[----:B------:R-:W-:Y:S02]  /*ecb0*/  LEA.HI R5, R93, R93, RZ, 0x1 ;  /* 0x0000005d5d057211 */ /* 0x000fe400078f08ff */
[----:B------:R-:W-:Y:S01]  /*ecc0*/  LEA.HI.X R4, R6, c[0x0][0x1fc], R4, 0x1, P0 ;  /* 0x00007f0006047a11 */ /* 0x000fe200000f0c04 */
[----:B------:R-:W1:Y:S01]  /*ecd0*/  SHFL.IDX PT, R11, R0, RZ, 0x1c1f ;  /* 0x001c1fff000b7589 */ /* 0x000e6200000e0000 */
[----:B------:R-:W-:Y:S02]  /*ece0*/  SHF.R.S32.HI R6, RZ, 0x1, R3 ;  /* 0x00000001ff067819 */ /* 0x000fe40000011403 */
[----:B------:R-:W-:Y:S01]  /*ecf0*/  LOP3.LUT R5, R5, 0xfffffffe, RZ, 0xc0, !PT ;  /* 0xfffffffe05057812 */ /* 0x000fe200078ec0ff */
[----:B------:R-:W2:Y:S01]  /*ed00*/  SHFL.IDX PT, R12, R4, RZ, 0x1c1f ;  /* 0x001c1fff040c7589 */ /* 0x000ea200000e0000 */
[----:B------:R-:W-:-:S03]  /*ed10*/  LOP3.LUT P1, RZ, R6, 0x2, RZ, 0xc0, !PT ;  /* 0x0000000206ff7812 */ /* 0x000fc6000782c0ff */
[----:B------:R3:W4:Y:S01]  /*ed20*/  SHFL.IDX PT, R9, R0, 0x1, 0x1c1f ;  /* 0x003c1f0000097f89 */ /* 0x00072200000e0000 */
[----:B------:R-:W-:-:S03]  /*ed30*/  IMAD.IADD R8, R93, 0x1, -R5 ;  /* 0x000000015d087824 */ /* 0x000fc600078e0a05 */
[----:B------:R5:W5:Y:S01]  /*ed40*/  SHFL.IDX PT, R10, R4, 0x1, 0x1c1f ;  /* 0x003c1f00040a7f89 */ /* 0x000b6200000e0000 */
[----:B-1----:R-:W-:-:S05]  /*ed50*/  IADD3 R58, P0, R11, R14, RZ ;  /* 0x0000000e0b3a7210 */ /* 0x002fca0007f1e0ff */
[----:B--2---:R-:W-:Y:S01]  /*ed60*/  IMAD.X R59, R12, 0x1, R15, P0 ;  /* 0x000000010c3b7824 */ /* 0x004fe200000e060f */
[----:B---3--:R-:W-:Y:S01]  /*ed70*/  LOP3.LUT R0, R3, 0x3fffffe, RZ, 0xc0, !PT ;  /* 0x03fffffe03007812 */ /* 0x008fe200078ec0ff */
[----:B------:R-:W-:Y:S01]  /*ed80*/  IMAD.SHL.U32 R3, R6, 0x40, RZ ;  /* 0x0000004006037824 */ /* 0x000fe200078e00ff */
[----:B----4-:R-:W-:Y:S02]  /*ed90*/  IADD3 R56, P0, R14, R9, RZ ;  /* 0x000000090e387210 */ /* 0x010fe40007f1e0ff */
[----:B-----5:R-:W-:Y:S01]  /*eda0*/  LOP3.LUT R4, R113, 0x7fffffe, RZ, 0xc0, !PT ;  /* 0x07fffffe71047812 */ /* 0x020fe200078ec0ff */
[----:B------:R-:W-:Y:S01]  /*edb0*/  IMAD.IADD R5, R7, 0x1, -R0 ;  /* 0x0000000107057824 */ /* 0x000fe200078e0a00 */
[----:B------:R-:W-:Y:S01]  /*edc0*/  LOP3.LUT R0, R3, 0xc0, RZ, 0xc0, !PT ;  /* 0x000000c003007812 */ /* 0x000fe200078ec0ff */
[----:B------:R-:W-:Y:S01]  /*edd0*/  IMAD.SHL.U32 R7, R117, 0x8, RZ ;  /* 0x0000000875077824 */ /* 0x000fe200078e00ff */
[----:B------:R-:W-:Y:S01]  /*ede0*/  SHF.R.S32.HI R6, RZ, 0x1f, R101 ;  /* 0x0000001fff067819 */ /* 0x000fe20000011465 */
[----:B------:R-:W-:Y:S01]  /*edf0*/  IMAD.IADD R150, R108, 0x1, -R4 ;  /* 0x000000016c967824 */ /* 0x000fe200078e0a04 */
[----:B------:R-:W-:Y:S01]  /*ee00*/  LEA.HI R4, R16, R102, RZ, 0x3 ;  /* 0x0000006610047211 */ /* 0x000fe200078f18ff */
[----:B------:R-:W-:Y:S01]  /*ee10*/  IMAD.X R57, R15, 0x1, R10, P0 ;  /* 0x000000010f397824 */ /* 0x000fe200000e060a */
[----:B------:R-:W-:-:S02]  /*ee20*/  LOP3.LUT R3, R0, 0x8, R7, 0xf8, !PT ;  /* 0x0000000800037812 */ /* 0x000fc400078ef807 */
[----:B------:R-:W-:Y:S02]  /*ee30*/  SHF.R.U32.HI R0, RZ, 0x3, R0 ;  /* 0x00000003ff007819 */ /* 0x000fe40000011600 */
[----:B------:R-:W-:Y:S02]  /*ee40*/  LOP3.LUT R158, R4, 0xfffffff8, RZ, 0xc0, !PT ;  /* 0xfffffff8049e7812 */ /* 0x000fe400078ec0ff */
[----:B------:R-:W-:Y:S01]  /*ee50*/  LOP3.LUT R3, R3, R0, RZ, 0x3c, !PT ;  /* 0x0000000003037212 */ /* 0x000fe200078e3cff */
[----:B------:R-:W-:Y:S01]  /*ee60*/  IMAD R0, R8, 0x8, R5 ;  /* 0x0000000808007824 */ /* 0x000fe200078e0205 */
[----:B------:R-:W-:Y:S01]  /*ee70*/  LEA.HI R7, R13, R108, RZ, 0x3 ;  /* 0x0000006c0d077211 */ /* 0x000fe200078f18ff */
[----:B------:R-:W-:Y:S01]  /*ee80*/  IMAD.WIDE R4, R158, 0x2, RZ ;  /* 0x000000029e047825 */ /* 0x000fe200078e02ff */
[----:B------:R-:W-:Y:S01]  /*ee90*/  LEA.HI R6, R6, R101, RZ, 0x3 ;  /* 0x0000006506067211 */ /* 0x000fe200078f18ff */
[----:B------:R-:W-:Y:S01]  /*eea0*/  STL [R1+0x58], R158 ;  /* 0x0000589e01007387 */ /* 0x000fe20000100800 */
[----:B------:R-:W-:Y:S01]  /*eeb0*/  SHF.R.S32.HI R160, RZ, 0x1f, R158 ;  /* 0x0000001fffa07819 */ /* 0x000fe2000001149e */
[----:B------:R-:W-:Y:S01]  /*eec0*/  IMAD.SHL.U32 R7, R7, 0x20, RZ ;  /* 0x0000002007077824 */ /* 0x000fe200078e00ff */
[----:B------:R-:W-:Y:S01]  /*eed0*/  IADD3 R54, P0, R11, R4, RZ ;  /* 0x000000040b367210 */ /* 0x000fe20007f1e0ff */
[----:B------:R-:W-:Y:S01]  /*eee0*/  IMAD.U32 R0, R0, 0x20, R3 ;  /* 0x0000002000007824 */ /* 0x000fe200078e0003 */
[----:B------:R-:W-:Y:S01]  /*eef0*/  LOP3.LUT R156, R6, 0xfffffff8, RZ, 0xc0, !PT ;  /* 0xfffffff8069c7812 */ /* 0x000fe200078ec0ff */
[----:B------:R-:W-:Y:S01]  /*ef00*/  IMAD.SHL.U32 R3, R116, 0x40, RZ ;  /* 0x0000004074037824 */ /* 0x000fe200078e00ff */
[----:B------:R-:W-:Y:S01]  /*ef10*/  LOP3.LUT R149, R7, 0xffffff00, RZ, 0xc0, !PT ;  /* 0xffffff0007957812 */ /* 0x000fe200078ec0ff */
[----:B------:R-:W-:Y:S01]  /*ef20*/  IMAD.X R55, R12, 0x1, R5, P0 ;  /* 0x000000010c377824 */ /* 0x000fe200000e0605 */
[-C--:B------:R-:W-:Y:S01]  /*ef30*/  IADD3 R52, P0, R4, R9.reuse, RZ ;  /* 0x0000000904347210 */ /* 0x080fe20007f1e0ff */
[----:B------:R-:W-:Y:S01]  /*ef40*/  IMAD.SHL.U32 R8, R8, 0x8, RZ ;  /* 0x0000000808087824 */ /* 0x000fe200078e00ff */
[----:B------:R-:W-:Y:S01]  /*ef50*/  LOP3.LUT R3, R3, 0xc0, RZ, 0xc0, !PT ;  /* 0x000000c003037812 */ /* 0x000fe200078ec0ff */
[----:B------:R-:W-:Y:S01]  /*ef60*/  IMAD.WIDE R6, R156, 0x2, RZ ;  /* 0x000000029c067825 */ /* 0x000fe200078e02ff */
[----:B------:R-:W-:Y:S01]  /*ef70*/  SHF.R.S32.HI R157, RZ, 0x1f, R156 ;  /* 0x0000001fff9d7819 */ /* 0x000fe2000001149c */
[----:B------:R-:W-:Y:S01]  /*ef80*/  STL [R1+0x60], R156 ;  /* 0x0000609c01007387 */ /* 0x000fe20000100800 */
[----:B------:R-:W-:Y:S01]  /*ef90*/  LOP3.LUT R8, R3, 0x8, R8, 0xf8, !PT ;  /* 0x0000000803087812 */ /* 0x000fe200078ef808 */
[----:B------:R-:W-:Y:S01]  /*efa0*/  IMAD.X R53, R5, 0x1, R10, P0 ;  /* 0x0000000105357824 */ /* 0x000fe200000e060a */
[----:B------:R-:W-:Y:S01]  /*efb0*/  SHF.R.U32.HI R4, RZ, 0x3, R3 ;  /* 0x00000003ff047819 */ /* 0x000fe20000011603 */
[----:B------:R-:W-:Y:S01]  /*efc0*/  IMAD R3, R153, 0x200, R149 ;  /* 0x0000020099037824 */ /* 0x000fe200078e0295 */
[----:B------:R-:W-:Y:S01]  /*efd0*/  IADD3 R38, P0, R11, R6, RZ ;  /* 0x000000060b267210 */ /* 0x000fe20007f1e0ff */
[----:B------:R-:W-:Y:S01]  /*efe0*/  IMAD.SHL.U32 R224, R0, 0x2, RZ ;  /* 0x0000000200e07824 */ /* 0x000fe200078e00ff */
[----:B------:R-:W-:Y:S01]  /*eff0*/  LOP3.LUT R148, R8, R4, RZ, 0x3c, !PT ;  /* 0x0000000408947212 */ /* 0x000fe200078e3cff */
[----:B------:R-:W-:Y:S01]  /*f000*/  IMAD R0, R150, 0x20, R3 ;  /* 0x0000002096007824 */ /* 0x000fe200078e0203 */
[----:B------:R-:W-:Y:S01]  /*f010*/  STL [R1], R155 ;  /* 0x0000009b01007387 */ /* 0x000fe20000100800 */
[----:B------:R-:W-:Y:S01]  /*f020*/  IMAD.X R39, R12, 0x1, R7, P0 ;  /* 0x000000010c277824 */ /* 0x000fe200000e0607 */
[----:B------:R-:W-:Y:S01]  /*f030*/  IADD3 R36, P0, R6, R9, RZ ;  /* 0x0000000906247210 */ /* 0x000fe20007f1e0ff */
[----:B------:R-:W-:Y:S01]  /*f040*/  IMAD.IADD R0, R148, 0x1, R0 ;  /* 0x0000000194007824 */ /* 0x000fe200078e0200 */
[C---:B------:R-:W-:Y:S01]  /*f050*/  IADD3 R3, R224.reuse, 0x3100, RZ ;  /* 0x00003100e0037810 */ /* 0x040fe20007ffe0ff */
[----:B------:R-:W-:Y:S01]  /*f060*/  LDSM.16.M88.4 R24, [R224+0x3900] ;  /* 0x00390000e018783b */ /* 0x000fe20000000200 */
[----:B------:R-:W-:Y:S01]  /*f070*/  IADD3 R229, R224, 0x3120, RZ ;  /* 0x00003120e0e57810 */ /* 0x000fe20007ffe0ff */
[----:B------:R-:W-:Y:S01]  /*f080*/  IMAD.X R37, R7, 0x1, R10, P0 ;  /* 0x0000000107257824 */ /* 0x000fe200000e060a */
[----:B------:R-:W-:Y:S01]  /*f090*/  ISETP.LT.OR P0, PT, R104, 0x1, P2 ;  /* 0x000000016800780c */ /* 0x000fe20001701670 */
[----:B------:R-:W-:Y:S01]  /*f0a0*/  IMAD.SHL.U32 R227, R0, 0x2, RZ ;  /* 0x0000000200e37824 */ /* 0x000fe200078e00ff */
[----:B------:R-:W-:Y:S01]  /*f0b0*/  @P1 IADD3 R229, R3, -0x20, RZ ;  /* 0xffffffe003e51810 */ /* 0x000fe20007ffe0ff */
[----:B------:R-:W-:Y:S01]  /*f0c0*/  LDSM.16.M88.4 R32, [R224+0x3100] ;  /* 0x00310000e020783b */ /* 0x000fe20000000200 */
[----:B------:R-:W-:Y:S01]  /*f0d0*/  ISETP.GE.AND P1, PT, R102, c[0x0][0x1d4], PT ;  /* 0x0000750066007a0c */ /* 0x000fe20003f26270 */
[----:B------:R-:W-:Y:S01]  /*f0e0*/  IMAD R228, R2, 0x2, R227 ;  /* 0x0000000202e47824 */ /* 0x000fe200078e02e3 */
[----:B------:R-:W-:Y:S01]  /*f0f0*/  ISETP.LT.OR P2, PT, R104, 0x21, P2 ;  /* 0x000000216800780c */ /* 0x000fe20001741670 */
[----:B------:R-:W1:Y:S01]  /*f100*/  LDSM.16.M88.4 R4, [R227+0x7100] ;  /* 0x00710000e304783b */ /* 0x000e620000000200 */
[----:B------:R-:W-:Y:S01]  /*f110*/  IMAD R0, R150, 0x20, R149 ;  /* 0x0000002096007824 */ /* 0x000fe200078e0295 */
[----:B------:R-:W-:-:S02]  /*f120*/  IADD3 R240, R229, 0x400, RZ ;  /* 0x00000400e5f07810 */ /* 0x000fc40007ffe0ff */
[----:B------:R-:W2:Y:S01]  /*f130*/  LDSM.16.M88.4 R28, [R224+0x3500] ;  /* 0x00350000e01c783b */ /* 0x000ea20000000200 */
[----:B------:R-:W-:Y:S01]  /*f140*/  IMAD.IADD R0, R148, 0x1, R0 ;  /* 0x0000000194007824 */ /* 0x000fe200078e0200 */
[C---:B------:R-:W-:Y:S02]  /*f150*/  IADD3 R239, R229.reuse, 0x800, RZ ;  /* 0x00000800e5ef7810 */ /* 0x040fe40007ffe0ff */
[----:B------:R-:W3:Y:S01]  /*f160*/  LDSM.16.M88.4 R20, [R224+0x3d00] ;  /* 0x003d0000e014783b */ /* 0x000ee20000000200 */
[C---:B------:R-:W-:Y:S02]  /*f170*/  IADD3 R238, R229.reuse, 0xc00, RZ ;  /* 0x00000c00e5ee7810 */ /* 0x040fe40007ffe0ff */
[C---:B------:R-:W-:Y:S01]  /*f180*/  IADD3 R237, R229.reuse, 0x1000, RZ ;  /* 0x00001000e5ed7810 */ /* 0x040fe20007ffe0ff */
[----:B------:R-:W4:Y:S01]  /*f190*/  LDSM.16.M88.4 R8, [R227+0x6100] ;  /* 0x00610000e308783b */ /* 0x000f220000000200 */
[C---:B------:R-:W-:Y:S02]  /*f1a0*/  IADD3 R236, R229.reuse, 0x1400, RZ ;  /* 0x00001400e5ec7810 */ /* 0x040fe40007ffe0ff */
[C---:B------:R-:W-:Y:S01]  /*f1b0*/  IADD3 R235, R229.reuse, 0x1800, RZ ;  /* 0x00001800e5eb7810 */ /* 0x040fe20007ffe0ff */
[----:B------:R-:W-:Y:S01]  /*f1c0*/  LDSM.16.M88.4 R16, [R228+0x6100] ;  /* 0x00610000e410783b */ /* 0x000fe20000000200 */
[----:B------:R-:W-:-:S02]  /*f1d0*/  IADD3 R234, R229, 0x1c00, RZ ;  /* 0x00001c00e5ea7810 */ /* 0x000fc40007ffe0ff */
[C---:B------:R-:W-:Y:S01]  /*f1e0*/  IADD3 R233, R229.reuse, 0x2000, RZ ;  /* 0x00002000e5e97810 */ /* 0x040fe20007ffe0ff */
[----:B------:R-:W-:Y:S01]  /*f1f0*/  LDSM.16.M88.4 R12, [R228+0x7100] ;  /* 0x00710000e40c783b */ /* 0x000fe20000000200 */
[C---:B------:R-:W-:Y:S02]  /*f200*/  IADD3 R232, R229.reuse, 0x2400, RZ ;  /* 0x00002400e5e87810 */ /* 0x040fe40007ffe0ff */
[C---:B------:R-:W-:Y:S01]  /*f210*/  IADD3 R231, R229.reuse, 0x2800, RZ ;  /* 0x00002800e5e77810 */ /* 0x040fe20007ffe0ff */
[----:B------:R-:W-:Y:S01]  /*f220*/  LDSM.16.M88.4 R48, [R229] ;  /* 0x00000000e530783b */ /* 0x000fe20000000200 */
[----:B------:R-:W-:-:S03]  /*f230*/  IADD3 R230, R229, 0x2c00, RZ ;  /* 0x00002c00e5e67810 */ /* 0x000fc60007ffe0ff */
[----:B------:R-:W-:Y:S04]  /*f240*/  LDSM.16.M88.4 R44, [R229+0x400] ;  /* 0x00040000e52c783b */ /* 0x000fe80000000200 */
[----:B------:R-:W5:Y:S04]  /*f250*/  LDSM.16.M88.4 R40, [R229+0x800] ;  /* 0x00080000e528783b */ /* 0x000f680000000200 */
[----:B------:R-:W3:Y:S04]  /*f260*/  LDSM.16.M88.4 R60, [R229+0xc00] ;  /* 0x000c0000e53c783b */ /* 0x000ee80000000200 */
[----:B------:R-:W-:Y:S01]  /*f270*/  @!PT LDS RZ, [RZ] ;  /* 0x00000000fffff984 */ /* 0x000fe20000000800 */
[----:B------:R-:W-:Y:S01]  /*f280*/  @!PT LDS RZ, [RZ] ;  /* 0x00000000fffff984 */ /* 0x000fe20000000800 */
[----:B------:R-:W-:Y:S01]  /*f290*/  @!PT LDS RZ, [RZ] ;  /* 0x00000000fffff984 */ /* 0x000fe20000000800 */
[----:B------:R3:W-:Y:S01]  /*f2a0*/  LDGSTS.E.BYPASS.LTC128B.128 [R155+0x100], [R58.64], !P0 ;  /* 0x001000003a9b7fae */ /* 0x0007e2000c101d54 */
[C---:B------:R-:W-:Y:S01]  /*f2b0*/  ISETP.LT.OR P0, PT, R104.reuse, 0x1, P1 ;  /* 0x000000016800780c */ /* 0x040fe20000f01670 */
[C---:B-1----:R-:W-:Y:S01]  /*f2c0*/  HMMA.16816.F32 R76, R4.reuse, R32, RZ ;  /* 0x00000020044c723c */ /* 0x042fe200000018ff */
[C---:B------:R-:W-:Y:S01]  /*f2d0*/  ISETP.LT.OR P1, PT, R104.reuse, 0x21, P1 ;  /* 0x000000216800780c */ /* 0x040fe20000f21670 */
[----:B------:R-:W-:Y:S04]  /*f2e0*/  STL [R1+0x30], R162 ;  /* 0x000030a201007387 */ /* 0x000fe80000100800 */
[----:B------:R-:W-:Y:S02]  /*f2f0*/  STL [R1+0x5c], R160 ;  /* 0x00005ca001007387 */ /* 0x000fe40000100800 */
[C---:B--2---:R-:W-:Y:S02]  /*f300*/  HMMA.16816.F32 R68, R4.reuse, R28, RZ ;  /* 0x0000001c0444723c */ /* 0x044fe400000018ff */
[----:B------:R-:W-:Y:S04]  /*f310*/  STL [R1+0x64], R157 ;  /* 0x0000649d01007387 */ /* 0x000fe80000100800 */
[----:B------:R1:W-:Y:S01]  /*f320*/  LDGSTS.E.BYPASS.LTC128B.128 [R155+0x1100], [R54.64], !P0 ;  /* 0x01100000369b7fae */ /* 0x0003e2000c101d54 */
[----:B------:R-:W-:Y:S01]  /*f330*/  ISETP.GE.AND P0, PT, R101, c[0x0][0x1d4], PT ;  /* 0x0000750065007a0c */ /* 0x000fe20003f06270 */
[----:B------:R-:W-:Y:S03]  /*f340*/  HMMA.16816.F32 R72, R4, R34, RZ ;  /* 0x000000220448723c */ /* 0x000fe600000018ff */
[----:B------:R-:W-:-:S02]  /*f350*/  ISETP.LT.OR P3, PT, R104, 0x1, P0 ;  /* 0x000000016800780c */ /* 0x000fc40000761670 */
[----:B------:R-:W-:-:S03]  /*f360*/  ISETP.LT.OR P0, PT, R104, 0x21, P0 ;  /* 0x000000216800780c */ /* 0x000fc60000701670 */
[C---:B------:R-:W-:Y:S08]  /*f370*/  HMMA.16816.F32 R100, R4.reuse, R26, RZ ;  /* 0x0000001a0464723c */ /* 0x040ff000000018ff */
[----:B------:R2:W-:Y:S01]  /*f380*/  LDGSTS.E.BYPASS.LTC128B.128 [R155+0x2100], [R38.64], !P3 ;  /* 0x02100000269b7fae */ /* 0x0005e2000d901d54 */
[----:B------:R-:W-:Y:S01]  /*f390*/  ISETP.NE.AND P3, PT, R64, RZ, PT ;  /* 0x000000ff4000720c */ /* 0x000fe20003f65270 */
[C---:B------:R-:W-:Y:S02]  /*f3a0*/  HMMA.16816.F32 R96, R4.reuse, R30, RZ ;  /* 0x0000001e0460723c */ /* 0x040fe400000018ff */
[----:B------:R1:W-:Y:S04]  /*f3b0*/  LDGSTS.E.BYPASS.LTC128B.128 [R155+0x900], [R56.64], !P2 ;  /* 0x00900000389b7fae */ /* 0x0003e8000d101d54 */
[----:B------:R2:W-:Y:S02]  /*f3c0*/  LDGSTS.E.BYPASS.LTC128B.128 [R155+0x1900], [R52.64], !P1 ;  /* 0x01900000349b7fae */ /* 0x0005e4000c901d54 */
[----:B------:R-:W-:Y:S02]  /*f3d0*/  HMMA.16816.F32 R64, R4, R24, RZ ;  /* 0x000000180440723c */ /* 0x000fe400000018ff */
[----:B------:R5:W-:Y:S01]  /*f3e0*/  LDGSTS.E.BYPASS.LTC128B.128 [R155+0x2900], [R36.64], !P0 ;  /* 0x02900000249b7fae */ /* 0x000be2000c101d54 */
[----:B------:R-:W-:-:S03]  /*f3f0*/  PLOP3.LUT P0, PT, PT, PT, UP0, 0x80, 0x0 ;  /* 0x000000000000781c */ /* 0x000fc60003f0f008 */
[----:B------:R-:W0:Y:S02]  /*f400*/  LDGDEPBAR ;  /* 0x00000000000079af */ /* 0x000e240000000000 */
[----:B---3--:R-:W-:Y:S08]  /*f410*/  HMMA.16816.F32 R92, R4, R22, RZ ;  /* 0x00000016045c723c */ /* 0x008ff000000018ff */
[----:B----4-:R-:W-:Y:S08]  /*f420*/  HMMA.16816.F32 R88, R8, R32, RZ ;  /* 0x000000200858723c */ /* 0x010ff000000018ff */
[----:B-1----:R-:W-:Y:S01]  /*f430*/  HMMA.16816.F32 R56, R4, R20, RZ ;  /* 0x000000140438723c */ /* 0x002fe200000018ff */
[----:B--2---:R-:W-:Y:S04]  /*f440*/  LDSM.16.M88.4 R52, [R224+0x4500] ;  /* 0x00450000e034783b */ /* 0x004fe80000000200 */
[----:B-----5:R-:W-:Y:S03]  /*f450*/  LDSM.16.M88.4 R36, [R224+0x4900] ;  /* 0x00490000e024783b */ /* 0x020fe60000000200 */
[C---:B------:R-:W-:Y:S08]  /*f460*/  HMMA.16816.F32 R84, R8.reuse, R34, RZ ;  /* 0x000000220854723c */ /* 0x040ff000000018ff */
[C---:B------:R-:W-:Y:S08]  /*f470*/  HMMA.16816.F32 R32, R8.reuse, R28, RZ ;  /* 0x0000001c0820723c */ /* 0x040ff000000018ff */
[C---:B------:R-:W-:Y:S08]  /*f480*/  HMMA.16816.F32 R80, R8.reuse, R30, RZ ;  /* 0x0000001e0850723c */ /* 0x040ff000000018ff */
[C---:B------:R-:W-:Y:S08]  /*f490*/  HMMA.16816.F32 R28, R8.reuse, R24, RZ ;  /* 0x00000018081c723c */ /* 0x040ff000000018ff */
[C---:B------:R-:W-:Y:S08]  /*f4a0*/  HMMA.16816.F32 R4, R8.reuse, R20, RZ ;  /* 0x000000140804723c */ /* 0x040ff000000018ff */
[C---:B------:R-:W-:Y:S08]  /*f4b0*/  HMMA.16816.F32 R24, R8.reuse, R26, RZ ;  /* 0x0000001a0818723c */ /* 0x040ff000000018ff */
[----:B------:R-:W-:Y:S01]  /*f4c0*/  HMMA.16816.F32 R20, R8, R22, RZ ;  /* 0x000000160814723c */ /* 0x000fe200000018ff */
[----:B------:R-:W1:Y:S07]  /*f4d0*/  LDSM.16.M88.4 R8, [R227+0x9100] ;  /* 0x00910000e308783b */ /* 0x000e6e0000000200 */
[C---:B------:R-:W-:Y:S08]  /*f4e0*/  HMMA.16816.F32 R112, R12.reuse, R42, R100 ;  /* 0x0000002a0c70723c */ /* 0x040ff00000001864 */
[C---:B------:R-:W-:Y:S08]  /*f4f0*/  HMMA.16816.F32 R76, R12.reuse, R48, R76 ;  /* 0x000000300c4c723c */ /* 0x040ff0000000184c */
[C---:B------:R-:W-:Y:S08]  /*f500*/  HMMA.16816.F32 R104, R12.reuse, R44, R68 ;  /* 0x0000002c0c68723c */ /* 0x040ff00000001844 */
[C---:B------:R-:W-:Y:S08]  /*f510*/  HMMA.16816.F32 R128, R12.reuse, R40, R64 ;  /* 0x000000280c80723c */ /* 0x040ff00000001840 */
[C---:B------:R-:W-:Y:S01]  /*f520*/  HMMA.16816.F32 R108, R12.reuse, R60, R56 ;  /* 0x0000003c0c6c723c */ /* 0x040fe20000001838 */
[----:B------:R-:W2:Y:S07]  /*f530*/  LDSM.16.M88.4 R56, [R224+0x4100] ;  /* 0x00410000e038783b */ /* 0x000eae0000000200 */
[C---:B------:R-:W-:Y:S08]  /*f540*/  HMMA.16816.F32 R72, R12.reuse, R50, R72 ;  /* 0x000000320c48723c */ /* 0x040ff00000001848 */
[C---:B------:R-:W-:Y:S08]  /*f550*/  HMMA.16816.F32 R96, R12.reuse, R46, R96 ;  /* 0x0000002e0c60723c */ /* 0x040ff00000001860 */
[----:B------:R-:W-:Y:S01]  /*f560*/  HMMA.16816.F32 R100, R12, R62, R92 ;  /* 0x0000003e0c64723c */ /* 0x000fe2000000185c */
[----:B------:R-:W3:Y:S07]  /*f570*/  LDSM.16.M88.4 R12, [R227+0x8100] ;  /* 0x00810000e30c783b */ /* 0x000eee0000000200 */
[C---:B------:R-:W-:Y:S08]  /*f580*/  HMMA.16816.F32 R92, R16.reuse, R48, R88 ;  /* 0x00000030105c723c */ /* 0x040ff00000001858 */
[C---:B------:R-:W-:Y:S01]  /*f590*/  HMMA.16816.F32 R116, R16.reuse, R44, R32 ;  /* 0x0000002c1074723c */ /* 0x040fe20000001820 */
[----:B------:R-:W4:Y:S07]  /*f5a0*/  LDSM.16.M88.4 R32, [R224+0x4d00] ;  /* 0x004d0000e020783b */ /* 0x000f2e0000000200 */
[C---:B------:R-:W-:Y:S08]  /*f5b0*/  HMMA.16816.F32 R48, R16.reuse, R50, R84 ;  /* 0x000000321030723c */ /* 0x040ff00000001854 */
[C---:B------:R-:W-:Y:S01]  /*f5c0*/  HMMA.16816.F32 R120, R16.reuse, R40, R28 ;  /* 0x000000281078723c */ /* 0x040fe2000000181c */
[----:B------:R-:W-:Y:S07]  /*f5d0*/  LDSM.16.M88.4 R28, [R229+0x1000] ;  /* 0x00100000e51c783b */ /* 0x000fee0000000200 */
[C---:B------:R-:W-:Y:S01]  /*f5e0*/  HMMA.16816.F32 R124, R16.reuse, R60, R4 ;  /* 0x0000003c107c723c */ /* 0x040fe20000001804 */
[----:B------:R-:W5:Y:S07]  /*f5f0*/  LDSM.16.M88.4 R4, [R228+0x9100] ;  /* 0x00910000e404783b */ /* 0x000f6e0000000200 */
[C---:B------:R-:W-:Y:S08]  /*f600*/  HMMA.16816.F32 R44, R16.reuse, R46, R80 ;  /* 0x0000002e102c723c */ /* 0x040ff00000001850 */
[C---:B------:R-:W-:Y:S01]  /*f610*/  HMMA.16816.F32 R64, R16.reuse, R42, R24 ;  /* 0x0000002a1040723c */ /* 0x040fe20000001818 */
[----:B------:R-:W-:Y:S04]  /*f620*/  LDSM.16.M88.4 R40, [R229+0x1800] ;  /* 0x00180000e528783b */ /* 0x000fe80000000200 */
[----:B------:R-:W-:Y:S03]  /*f630*/  LDSM.16.M88.4 R24, [R229+0x1400] ;  /* 0x00140000e518783b */ /* 0x000fe60000000200 */
[----:B------:R-:W-:Y:S01]  /*f640*/  HMMA.16816.F32 R16, R16, R62, R20 ;  /* 0x0000003e1010723c */ /* 0x000fe20000001814 */
[----:B------:R-:W4:Y:S04]  /*f650*/  LDSM.16.M88.4 R20, [R228+0x8100] ;  /* 0x00810000e414783b */ /* 0x000f280000000200 */
[----:B------:R-:W4:Y:S03]  /*f660*/  LDSM.16.M88.4 R60, [R229+0x1c00] ;  /* 0x001c0000e53c783b */ /* 0x000f260000000200 */
[C---:B-1----:R-:W-:Y:S08]  /*f670*/  HMMA.16816.F32 R84, R8.reuse, R54, R96 ;  /* 0x000000360854723c */ /* 0x042ff00000001860 */
[-C--:B--2---:R-:W-:Y:S08]  /*f680*/  HMMA.16816.F32 R68, R8, R56.reuse, R76 ;  /* 0x000000380844723c */ /* 0x084ff0000000184c */
[----:B---3--:R-:W-:Y:S08]  /*f690*/  HMMA.16816.F32 R96, R12, R56, R92 ;  /* 0x000000380c60723c */ /* 0x008ff0000000185c */
[-C--:B------:R-:W-:Y:S08]  /*f6a0*/  HMMA.16816.F32 R76, R8, R58.reuse, R72 ;  /* 0x0000003a084c723c */ /* 0x080ff00000001848 */
[----:B------:R-:W-:Y:S01]  /*f6b0*/  HMMA.16816.F32 R92, R12, R58, R48 ;  /* 0x0000003a0c5c723c */ /* 0x000fe20000001830 */
[----:B------:R-:W-:Y:S07]  /*f6c0*/  LDSM.16.M88.4 R48, [R224+0x5100] ;  /* 0x00510000e030783b */ /* 0x000fee0000000200 */
[C---:B------:R-:W-:Y:S08]  /*f6d0*/  HMMA.16816.F32 R88, R8.reuse, R52, R104 ;  /* 0x000000340858723c */ /* 0x040ff00000001868 */
[----:B------:R-:W-:Y:S08]  /*f6e0*/  HMMA.16816.F32 R112, R8, R38, R112 ;  /* 0x000000260870723c */ /* 0x000ff00000001870 */
[----:B------:R-:W-:Y:S08]  /*f6f0*/  HMMA.16816.F32 R80, R12, R52, R116 ;  /* 0x000000340c50723c */ /* 0x000ff00000001874 */
[C---:B------:R-:W-:Y:S08]  /*f700*/  HMMA.16816.F32 R104, R8.reuse, R36, R128 ;  /* 0x000000240868723c */ /* 0x040ff00000001880 */
[C---:B----4-:R-:W-:Y:S08]  /*f710*/  HMMA.16816.F32 R108, R8.reuse, R32, R108 ;  /* 0x00000020086c723c */ /* 0x050ff0000000186c */
[----:B------:R-:W-:Y:S08]  /*f720*/  HMMA.16816.F32 R100, R8, R34, R100 ;  /* 0x000000220864723c */ /* 0x000ff00000001864 */
[C---:B------:R-:W-:Y:S01]  /*f730*/  HMMA.16816.F32 R52, R12.reuse, R54, R44 ;  /* 0x000000360c34723c */ /* 0x040fe2000000182c */
[----:B------:R-:W-:Y:S07]  /*f740*/  LDSM.16.M88.4 R44, [R224+0x5500] ;  /* 0x00550000e02c783b */ /* 0x000fee0000000200 */
[C---:B------:R-:W-:Y:S08]  /*f750*/  HMMA.16816.F32 R8, R12.reuse, R36, R120 ;  /* 0x000000240c08723c */ /* 0x040ff00000001878 */
[C---:B------:R-:W-:Y:S08]  /*f760*/  HMMA.16816.F32 R36, R12.reuse, R38, R64 ;  /* 0x000000260c24723c */ /* 0x040ff00000001840 */
[C---:B------:R-:W-:Y:S08]  /*f770*/  HMMA.16816.F32 R72, R12.reuse, R32, R124 ;  /* 0x000000200c48723c */ /* 0x040ff0000000187c */
[----:B------:R-:W-:Y:S01]  /*f780*/  HMMA.16816.F32 R56, R12, R34, R16 ;  /* 0x000000220c38723c */ /* 0x000fe20000001810 */
[----:B------:R-:W1:Y:S04]  /*f790*/  LDSM.16.M88.4 R16, [R227+0xb100] ;  /* 0x00b10000e310783b */ /* 0x000e680000000200 */
[----:B------:R-:W2:Y:S03]  /*f7a0*/  LDSM.16.M88.4 R12, [R227+0xa100] ;  /* 0x00a10000e30c783b */ /* 0x000ea60000000200 */
[C---:B-----5:R-:W-:Y:S01]  /*f7b0*/  HMMA.16816.F32 R68, R4.reuse, R28, R68 ;  /* 0x0000001c0444723c */ /* 0x060fe20000001844 */
[----:B------:R-:W3:Y:S07]  /*f7c0*/  LDSM.16.M88.4 R32, [R224+0x5900] ;  /* 0x00590000e020783b */ /* 0x000eee0000000200 */
[----:B------:R-:W-:Y:S08]  /*f7d0*/  HMMA.16816.F32 R64, R4, R30, R76 ;  /* 0x0000001e0440723c */ /* 0x000ff0000000184c */
[C---:B------:R-:W-:Y:S08]  /*f7e0*/  HMMA.16816.F32 R124, R20.reuse, R28, R96 ;  /* 0x0000001c147c723c */ /* 0x040ff00000001860 */
[----:B------:R-:W-:Y:S01]  /*f7f0*/  HMMA.16816.F32 R120, R20, R30, R92 ;  /* 0x0000001e1478723c */ /* 0x000fe2000000185c */
[----:B------:R-:W4:Y:S07]  /*f800*/  LDSM.16.M88.4 R28, [R224+0x5d00] ;  /* 0x005d0000e01c783b */ /* 0x000f2e0000000200 */
[C---:B------:R-:W-:Y:S08]  /*f810*/  HMMA.16816.F32 R136, R4.reuse, R42, R112 ;  /* 0x0000002a0488723c */ /* 0x040ff00000001870 */
[C---:B------:R-:W-:Y:S08]  /*f820*/  HMMA.16816.F32 R76, R4.reuse, R24, R88 ;  /* 0x00000018044c723c */ /* 0x040ff00000001858 */
[C---:B------:R-:W-:Y:S08]  /*f830*/  HMMA.16816.F32 R144, R4.reuse, R26, R84 ;  /* 0x0000001a0490723c */ /* 0x040ff00000001854 */
[----:B------:R-:W-:Y:S08]  /*f840*/  HMMA.16816.F32 R132, R4, R60, R108 ;  /* 0x0000003c0484723c */ /* 0x000ff0000000186c */
[C---:B------:R-:W-:Y:S08]  /*f850*/  HMMA.16816.F32 R116, R20.reuse, R24, R80 ;  /* 0x000000181474723c */ /* 0x040ff00000001850 */
[----:B------:R-:W-:Y:S01]  /*f860*/  HMMA.16816.F32 R112, R20, R26, R52 ;  /* 0x0000001a1470723c */ /* 0x000fe20000001834 */
[----:B------:R-:W-:Y:S07]  /*f870*/  LDSM.16.M88.4 R24, [R229+0x2400] ;  /* 0x00240000e518783b */ /* 0x000fee0000000200 */
[C---:B------:R-:W-:Y:S08]  /*f880*/  HMMA.16816.F32 R140, R4.reuse, R40, R104 ;  /* 0x00000028048c723c */ /* 0x040ff00000001868 */
[----:B------:R-:W-:Y:S01]  /*f890*/  HMMA.16816.F32 R128, R4, R62, R100 ;  /* 0x0000003e0480723c */ /* 0x000fe20000001864 */
[----:B------:R-:W5:Y:S07]  /*f8a0*/  LDSM.16.M88.4 R4, [R228+0xb100] ;  /* 0x00b10000e404783b */ /* 0x000f6e0000000200 */
[C---:B------:R-:W-:Y:S01]  /*f8b0*/  HMMA.16816.F32 R108, R20.reuse, R40, R8 ;  /* 0x00000028146c723c */ /* 0x040fe20000001808 */
[----:B------:R-:W2:Y:S07]  /*f8c0*/  LDSM.16.M88.4 R8, [R228+0xa100] ;  /* 0x00a10000e408783b */ /* 0x000eae0000000200 */
[C---:B------:R-:W-:Y:S01]  /*f8d0*/  HMMA.16816.F32 R104, R20.reuse, R42, R36 ;  /* 0x0000002a1468723c */ /* 0x040fe20000001824 */
[----:B------:R-:W3:Y:S04]  /*f8e0*/  LDSM.16.M88.4 R36, [R229+0x2c00] ;  /* 0x002c0000e524783b */ /* 0x000ee80000000200 */
[----:B------:R-:W3:Y:S03]  /*f8f0*/  LDSM.16.M88.4 R40, [R229+0x2000] ;  /* 0x00200000e528783b */ /* 0x000ee60000000200 */
[C---:B------:R-:W-:Y:S08]  /*f900*/  HMMA.16816.F32 R100, R20.reuse, R60, R72 ;  /* 0x0000003c1464723c */ /* 0x040ff00000001848 */
[----:B------:R-:W-:Y:S01]  /*f910*/  HMMA.16816.F32 R96, R20, R62, R56 ;  /* 0x0000003e1460723c */ /* 0x000fe20000001838 */
[----:B------:R-:W3:Y:S01]  /*f920*/  LDSM.16.M88.4 R20, [R229+0x2800] ;  /* 0x00280000e514783b */ /* 0x000ee20000000200 */
[----:B------:R-:W-:-:S06]  /*f930*/  DEPBAR.LE SB0, 0x0 ;  /* 0x000080000000791a */ /* 0x000fcc0000000000 */
[C---:B-1----:R-:W-:Y:S08]  /*f940*/  HMMA.16816.F32 R92, R16.reuse, R48, R68 ;  /* 0x00000030105c723c */ /* 0x042ff00000001844 */
[----:B------:R-:W-:Y:S08]  /*f950*/  HMMA.16816.F32 R88, R16, R50, R64 ;  /* 0x000000321058723c */ /* 0x000ff00000001840 */
[C---:B--2---:R-:W-:Y:S08]  /*f960*/  HMMA.16816.F32 R60, R12.reuse, R48, R124 ;  /* 0x000000300c3c723c */ /* 0x044ff0000000187c */
[----:B------:R-:W-:Y:S08]  /*f970*/  HMMA.16816.F32 R56, R12, R50, R120 ;  /* 0x000000320c38723c */ /* 0x000ff00000001878 */
[C---:B------:R-:W-:Y:S08]  /*f980*/  HMMA.16816.F32 R84, R16.reuse, R44, R76 ;  /* 0x0000002c1054723c */ /* 0x040ff0000000184c */
[----:B------:R-:W-:Y:S08]  /*f990*/  HMMA.16816.F32 R80, R16, R46, R144 ;  /* 0x0000002e1050723c */ /* 0x000ff00000001890 */
[C---:B------:R-:W-:Y:S08]  /*f9a0*/  HMMA.16816.F32 R52, R12.reuse, R44, R116 ;  /* 0x0000002c0c34723c */ /* 0x040ff00000001874 */
[----:B------:R-:W-:Y:S08]  /*f9b0*/  HMMA.16816.F32 R48, R12, R46, R112 ;  /* 0x0000002e0c30723c */ /* 0x000ff00000001870 */
[C---:B---3--:R-:W-:Y:S08]  /*f9c0*/  HMMA.16816.F32 R76, R16.reuse, R32, R140 ;  /* 0x00000020104c723c */ /* 0x048ff0000000188c */
[C---:B------:R-:W-:Y:S08]  /*f9d0*/  HMMA.16816.F32 R72, R16.reuse, R34, R136 ;  /* 0x000000221048723c */ /* 0x040ff00000001888 */
[C---:B----4-:R-:W-:Y:S08]  /*f9e0*/  HMMA.16816.F32 R68, R16.reuse, R28, R132 ;  /* 0x0000001c1044723c */ /* 0x050ff00000001884 */
[----:B------:R-:W-:Y:S08]  /*f9f0*/  HMMA.16816.F32 R64, R16, R30, R128 ;  /* 0x0000001e1040723c */ /* 0x000ff00000001880 */
[C---:B------:R-:W-:Y:S08]  /*fa00*/  HMMA.16816.F32 R44, R12.reuse, R32, R108 ;  /* 0x000000200c2c723c */ /* 0x040ff0000000186c */
[C---:B------:R-:W-:Y:S08]  /*fa10*/  HMMA.16816.F32 R32, R12.reuse, R34, R104 ;  /* 0x000000220c20723c */ /* 0x040ff00000001868 */
[C---:B------:R-:W-:Y:S08]  /*fa20*/  HMMA.16816.F32 R16, R12.reuse, R28, R100 ;  /* 0x0000001c0c10723c */ /* 0x040ff00000001864 */
[----:B------:R-:W-:Y:S08]  /*fa30*/  HMMA.16816.F32 R12, R12, R30, R96 ;  /* 0x0000001e0c0c723c */ /* 0x000ff00000001860 */
[C---:B-----5:R-:W-:Y:S08]  /*fa40*/  HMMA.16816.F32 R84, R4.reuse, R24, R84 ;  /* 0x000000180454723c */ /* 0x060ff00000001854 */
[----:B------:R-:W-:Y:S08]  /*fa50*/  HMMA.16816.F32 R80, R4, R26, R80 ;  /* 0x0000001a0450723c */ /* 0x000ff00000001850 */
[C---:B------:R-:W-:Y:S08]  /*fa60*/  HMMA.16816.F32 R52, R8.reuse, R24, R52 ;  /* 0x000000180834723c */ /* 0x040ff00000001834 */
[----:B------:R-:W-:Y:S08]  /*fa70*/  HMMA.16816.F32 R48, R8, R26, R48 ;  /* 0x0000001a0830723c */ /* 0x000ff00000001830 */
[C---:B------:R-:W-:Y:S08]  /*fa80*/  HMMA.16816.F32 R68, R4.reuse, R36, R68 ;  /* 0x000000240444723c */ /* 0x040ff00000001844 */
[----:B------:R-:W-:Y:S08]  /*fa90*/  HMMA.16816.F32 R64, R4, R38, R64 ;  /* 0x000000260440723c */ /* 0x000ff00000001840 */
[----:B------:R-:W-:Y:S08]  /*faa0*/  HMMA.16816.F32 R24, R8, R36, R16 ;  /* 0x000000240818723c */ /* 0x000ff00000001810 */
        /* <DEDUP_REMOVED lines=8> */
[----:B------:R-:W-:Y:S01]  /*fb30*/  HMMA.16816.F32 R36, R8, R38, R12 ;  /* 0x000000260824723c */ /* 0x000fe2000000180c */
[----:B------:R-:W-:Y:S06]  /*fb40*/  BAR.SYNC.DEFER_BLOCKING 0x0 ;  /* 0x0000000000007b1d */ /* 0x000fec0000010000 */
[----:B------:R-:W-:Y:S10]  /*fb50*/  @!P0 BRA `(.L_x_828) ;  /* 0x0000045000008947 */ /* 0x000ff40003800000 */
[----:B------:R-:W-:Y:S01]  /*fb60*/  ULEA UR4, UR8, UR13, 0x6 ;  /* 0x0000000d08047291 */ /* 0x000fe2000f8e303f */
[----:B------:R-:W-:Y:S01]  /*fb70*/  ISETP.NE.AND P2, PT, R164, 0x1, PT ;  /* 0x00000001a400780c */ /* 0x000fe20003f45270 */
[----:B------:R-:W-:-:S04]  /*fb80*/  IMAD.MOV.U32 R8, RZ, RZ, RZ ;  /* 0x000000ffff087224 */ /* 0x000fc800078e00ff */
        /* <DEDUP_REMOVED lines=19> */
[----:B------:R-:W-:Y:S01]  /*fcc0*/  SHF.R.S32.HI R3, RZ, 0x1f, R9 ;  /* 0x0000001fff037819 */ /* 0x000fe20000011409 */
[----:B------:R3:W-:Y:S01]  /*fcd0*/  STL [R1+0x10], R9 ;  /* 0x0000100901007387 */ /* 0x0007e20000100800 */
[----:B------:R-:W-:-:S03]  /*fce0*/  ISETP.NE.U32.AND P2, PT, R20, RZ, PT ;  /* 0x000000ff1400720c */ /* 0x000fc60003f45070 */
[----:B------:R-:W-:-:S04]  /*fcf0*/  IMAD R3, R3, c[0x0][0x1e0], RZ ;  /* 0x0000780003037a24 */ /* 0x000fc800078e02ff */
[----:B------:R-:W-:-:S04]  /*fd00*/  IMAD R3, R9, c[0x0][0x1e4], R3 ;  /* 0x0000790009037a24 */ /* 0x000fc800078e0203 */
[----:B------:R-:W-:Y:S01]  /*fd10*/  IMAD.IADD R5, R5, 0x1, R3 ;  /* 0x0000000105057824 */ /* 0x000fe200078e0203 */
[----:B-1----:R-:W-:Y:S02]  /*fd20*/  IADD3 R7, -R20, 0x10, RZ ;  /* 0x0000001014077810 */ /* 0x002fe40007ffe1ff */
[----:B---3--:R-:W-:Y:S02]  /*fd30*/  SHF.L.U64.HI R9, R158, 0x1, R160 ;  /* 0x000000019e097819 */ /* 0x008fe400000102a0 */
[----:B--2---:R-:W-:Y:S01]  /*fd40*/  SHF.R.S32.HI R3, RZ, 0x1f, R8 ;  /* 0x0000001fff037819 */ /* 0x004fe20000011408 */
[----:B------:R-:W-:Y:S01]  /*fd50*/  IMAD.WIDE.U32 R4, R8, c[0x0][0x1f0], R4 ;  /* 0x00007c0008047a25 */ /* 0x000fe200078e0004 */
[----:B------:R1:W-:Y:S03]  /*fd60*/  STL [R1+0xc], R8 ;  /* 0x00000c0801007387 */ /* 0x0003e60000100800 */
[----:B------:R-:W-:-:S04]  /*fd70*/  IMAD R3, R3, c[0x0][0x1f0], RZ ;  /* 0x00007c0003037a24 */ /* 0x000fc800078e02ff */
[----:B------:R-:W-:Y:S01]  /*fd80*/  IMAD R6, R8, c[0x0][0x1f4], R3 ;  /* 0x00007d0008067a24 */ /* 0x000fe200078e0203 */
[----:B------:R-:W-:-:S04]  /*fd90*/  IADD3 R3, P0, R4, UR22, RZ ;  /* 0x0000001604037c10 */ /* 0x000fc8000ff1e0ff */
[----:B------:R-:W-:Y:S02]  /*fda0*/  IADD3.X R6, R5, UR16, R6, P0, !PT ;  /* 0x0000001005067c10 */ /* 0x000fe400087fe406 */
[----:B------:R-:W-:-:S04]  /*fdb0*/  LEA R5, P0, R3, c[0x0][0x1c8], 0x1 ;  /* 0x0000720003057a11 */ /* 0x000fc800078008ff */
[----:B------:R-:W-:Y:S02]  /*fdc0*/  LEA.HI.X R6, R3, c[0x0][0x1cc], R6, 0x1, P0 ;  /* 0x0000730003067a11 */ /* 0x000fe400000f0c06 */
[----:B------:R-:W2:Y:S04]  /*fdd0*/  SHFL.IDX PT, R3, R5, 0x1, 0x1c1f ;  /* 0x003c1f0005037f89 */ /* 0x000ea800000e0000 */
[----:B------:R-:W3:Y:S01]  /*fde0*/  SHFL.IDX PT, R4, R6, 0x1, 0x1c1f ;  /* 0x003c1f0006047f89 */ /* 0x000ee200000e0000 */
[----:B-1----:R-:W-:Y:S01]  /*fdf0*/  LOP3.LUT R8, R7, 0xf, RZ, 0xc0, !PT ;  /* 0x0000000f07087812 */ /* 0x002fe200078ec0ff */
[----:B------:R-:W-:Y:S02]  /*fe00*/  IMAD.SHL.U32 R7, R158, 0x2, RZ ;  /* 0x000000029e077824 */ /* 0x000fe400078e00ff */
[----:B------:R-:W1:Y:S04]  /*fe10*/  SHFL.IDX PT, R5, R5, RZ, 0x1c1f ;  /* 0x001c1fff05057589 */ /* 0x000e6800000e0000 */
[----:B------:R-:W4:Y:S01]  /*fe20*/  SHFL.IDX PT, R6, R6, RZ, 0x1c1f ;  /* 0x001c1fff06067589 */ /* 0x000f2200000e0000 */
[----:B--2---:R-:W-:-:S02]  /*fe30*/  IADD3 R16, P1, P0, R8, R3, R21 ;  /* 0x0000000308107210 */ /* 0x004fc4000783e015 */
[----:B------:R-:W-:Y:S02]  /*fe40*/  LOP3.LUT R8, R10, 0xf, RZ, 0xc0, !PT ;  /* 0x0000000f0a087812 */ /* 0x000fe400078ec0ff */
[----:B------:R-:W-:Y:S02]  /*fe50*/  IADD3 R10, -R151, 0x10, RZ ;  /* 0x00000010970a7810 */ /* 0x000fe40007ffe1ff */
[-C--:B---3--:R-:W-:Y:S02]  /*fe60*/  IADD3.X R17, RZ, R4.reuse, R11, P1, P0 ;  /* 0x00000004ff117210 */ /* 0x088fe40000fe040b */
[----:B------:R-:W-:Y:S02]  /*fe70*/  IADD3 R14, P1, P0, R8, R3, R7 ;  /* 0x00000003080e7210 */ /* 0x000fe4000783e007 */
[----:B------:R-:W-:Y:S02]  /*fe80*/  LOP3.LUT R8, R10, 0xf, RZ, 0xc0, !PT ;  /* 0x0000000f0a087812 */ /* 0x000fe400078ec0ff */
[----:B------:R-:W-:-:S02]  /*fe90*/  IADD3.X R15, RZ, R4, R9, P1, P0 ;  /* 0x00000004ff0f7210 */ /* 0x000fc40000fe0409 */
[----:B------:R-:W-:Y:S02]  /*fea0*/  IADD3 R12, P1, P0, R8, R3, R18 ;  /* 0x00000003080c7210 */ /* 0x000fe4000783e012 */
[----:B------:R-:W-:-:S04]  /*feb0*/  SHF.L.U64.HI R3, R156, 0x1, R157 ;  /* 0x000000019c037819 */ /* 0x000fc8000001029d */
[----:B------:R-:W-:Y:S02]  /*fec0*/  IADD3.X R13, RZ, R4, R3, P1, P0 ;  /* 0x00000004ff0d7210 */ /* 0x000fe40000fe0403 */
[C---:B-1----:R-:W-:Y:S02]  /*fed0*/  IADD3 R8, P0, R5.reuse, R7, RZ ;  /* 0x0000000705087210 */ /* 0x042fe40007f1e0ff */
[----:B------:R-:W-:-:S03]  /*fee0*/  IADD3 R10, P1, R5, R21, RZ ;  /* 0x00000015050a7210 */ /* 0x000fc60007f3e0ff */
[C---:B----4-:R-:W-:Y:S01]  /*fef0*/  IMAD.X R9, R6.reuse, 0x1, R9, P0 ;  /* 0x0000000106097824 */ /* 0x050fe200000e0609 */
[----:B------:R-:W-:Y:S01]  /*ff00*/  IADD3 R4, P0, R5, R18, RZ ;  /* 0x0000001205047210 */ /* 0x000fe20007f1e0ff */
[----:B------:R-:W-:Y:S01]  /*ff10*/  IMAD.X R11, R6, 0x1, R11, P1 ;  /* 0x00000001060b7824 */ /* 0x000fe200008e060b */
[----:B------:R-:W-:-:S03]  /*ff20*/  ISETP.NE.U32.AND P1, PT, R19, RZ, PT ;  /* 0x000000ff1300720c */ /* 0x000fc60003f25070 */
[----:B------:R-:W-:Y:S01]  /*ff30*/  IMAD.X R5, R6, 0x1, R3, P0 ;  /* 0x0000000106057824 */ /* 0x000fe200000e0603 */
[----:B------:R-:W-:Y:S01]  /*ff40*/  ISETP.NE.U32.AND P0, PT, R151, RZ, PT ;  /* 0x000000ff9700720c */ /* 0x000fe20003f05070 */
[----:B------:R1:W-:Y:S04]  /*ff50*/  LDGSTS.E.BYPASS.LTC128B.128 [R155+0x3100], [R10.64], !P5 ;  /* 0x031000000a9b7fae */ /* 0x0003e8000e901d54 */
[----:B------:R1:W-:Y:S04]  /*ff60*/  LDGSTS.E.BYPASS.LTC128B.128 [R155+0x4100], [R8.64], !P6 ;  /* 0x04100000089b7fae */ /* 0x0003e8000f101d54 */
[----:B------:R1:W-:Y:S04]  /*ff70*/  LDGSTS.E.BYPASS.LTC128B.128 [R155+0x5100], [R4.64], !P4 ;  /* 0x05100000049b7fae */ /* 0x0003e8000e101d54 */
[----:B------:R1:W-:Y:S04]  /*ff80*/  LDGSTS.E.BYPASS.LTC128B.128.ZFILL [R155+0x3900], [R16.64], P2 ;  /* 0x03900000109b7fae */ /* 0x0003e80009141d54 */
[----:B------:R1:W-:Y:S04]  /*ff90*/  LDGSTS.E.BYPASS.LTC128B.128.ZFILL [R155+0x4900], [R14.64], P1 ;  /* 0x049000000e9b7fae */ /* 0x0003e80008941d54 */
[----:B------:R1:W-:Y:S02]  /*ffa0*/  LDGSTS.E.BYPASS.LTC128B.128.ZFILL [R155+0x5900], [R12.64], P0 ;  /* 0x059000000c9b7fae */ /* 0x0003e40008141d54 */
.L_x_828:
[----:B------:R-:W-:Y:S01]  /*ffb0*/  FMUL.FTZ R3, R48, c[0x0][0x320] ;  /* 0x0000c80030037a20 */ /* 0x000fe20000410000 */
[----:B-1----:R-:W-:Y:S01]  /*ffc0*/  SHF.R.S32.HI R5, RZ, 0x1f, R153 ;  /* 0x0000001fff057819 */ /* 0x002fe20000011499 */
[----:B------:R-:W-:Y:S01]  /*ffd0*/  FMUL.FTZ R4, R26, c[0x0][0x320] ;  /* 0x0000c8001a047a20 */ /* 0x000fe20000410000 */
[----:B------:R-:W-:Y:S01]  /*ffe0*/  PLOP3.LUT P1, PT, PT, PT, UP2, 0x80, 0x0 ;  /* 0x000000000000781c */ /* 0x000fe20003f2f028 */
[----:B------:R1:W-:Y:S01]  /*fff0*/  MUFU.TANH R98, R3 ;  /* 0x0000000300627308 */ /* 0x0003e20000002400 */
[----:B------:R-:W-:Y:S01]  /*10000*/  PLOP3.LUT P0, PT, PT, PT, UP2, 0x80, 0x0 ;  /* 0x000000000000781c */ /* 0x000fe20003f0f028 */
[----:B------:R-:W-:Y:S01]  /*10010*/  UMOV UR4, 0xffffffc0 ;  /* 0xffffffc000047882 */ /* 0x000fe20000000000 */
[----:B------:R-:W-:Y:S01]  /*10020*/  FMUL.FTZ R20, R38, c[0x0][0x320] ;  /* 0x0000c80026147a20 */ /* 0x000fe20000410000 */
[----:B------:R-:W-:Y:S01]  /*10030*/  UIMAD UR4, UR8, UR4, 0x41 ;  /* 0x00000041080474a4 */ /* 0x000fe2000f8e0204 */
[----:B------:R-:W-:Y:S01]  /*10040*/  FMUL.FTZ R16, R27, c[0x0][0x320] ;  /* 0x0000c8001b107a20 */ /* 0x000fe20000410000 */
[----:B------:R-:W-:Y:S01]  /*10050*/  UIADD3 UR8, UR8, -0x2, URZ ;  /* 0xfffffffe08087890 */ /* 0x000fe2000fffe03f */
[----:B------:R-:W-:Y:S01]  /*10060*/  FMUL.FTZ R23, R39, c[0x0][0x320] ;  /* 0x0000c80027177a20 */ /* 0x000fe20000410000 */
[----:B------:R2:W-:Y:S01]  /*10070*/  MUFU.TANH R210, R4 ;  /* 0x0000000400d27308 */ /* 0x0005e20000002400 */
[----:B------:R-:W-:Y:S01]  /*10080*/  FMUL.FTZ R12, R67, c[0x0][0x320] ;  /* 0x0000c800430c7a20 */ /* 0x000fe20000410000 */
[----:B------:R-:W0:Y:S01]  /*10090*/  LDGDEPBAR ;  /* 0x00000000000079af */ /* 0x000e220000000000 */
[----:B------:R-:W-:-:S04]  /*100a0*/  IMAD.SHL.U32 R225, R0, 0x2, RZ ;  /* 0x0000000200e17824 */ /* 0x000fc800078e00ff */
[----:B------:R-:W-:Y:S01]  /*100b0*/  IMAD R226, R2, 0x2, R225 ;  /* 0x0000000202e27824 */ /* 0x000fe200078e02e1 */
[----:B------:R-:W-:Y:S01]  /*100c0*/  MUFU.TANH R12, R12 ;  /* 0x0000000c000c7308 */ /* 0x000fe20000002400 */
[----:B-1----:R-:W-:-:S07]  /*100d0*/  FMUL.FTZ R3, R49, c[0x0][0x320] ;  /* 0x0000c80031037a20 */ /* 0x002fce0000410000 */
[----:B------:R1:W-:Y:S01]  /*100e0*/  MUFU.TANH R97, R3 ;  /* 0x0000000300617308 */ /* 0x0003e20000002400 */
[----:B--2---:R-:W-:Y:S01]  /*100f0*/  LEA.HI R4, R5, R153, RZ, 0x2 ;  /* 0x0000009905047211 */ /* 0x004fe200078f10ff */
[----:B------:R-:W-:-:S03]  /*10100*/  FMUL.FTZ R5, R68, c[0x0][0x320] ;  /* 0x0000c80044057a20 */ /* 0x000fc60000410000 */
[----:B------:R-:W-:-:S03]  /*10110*/  LOP3.LUT R4, R4, 0xffffffc, RZ, 0xc0, !PT ;  /* 0x0ffffffc04047812 */ /* 0x000fc600078ec0ff */
[----:B------:R2:W-:Y:S02]  /*10120*/  MUFU.TANH R28, R5 ;  /* 0x00000005001c7308 */ /* 0x0005e40000002400 */
[----:B------:R-:W-:Y:S01]  /*10130*/  IMAD.IADD R7, R153, 0x1, -R4 ;  /* 0x0000000199077824 */ /* 0x000fe200078e0a04 */
[----:B------:R-:W-:Y:S01]  /*10140*/  LEA.HI R4, R152, R152, RZ, 0x1 ;  /* 0x0000009898047211 */ /* 0x000fe200078f08ff */
[----:B-1----:R-:W-:-:S04]  /*10150*/  FMUL.FTZ R3, R44, c[0x0][0x320] ;  /* 0x0000c8002c037a20 */ /* 0x002fc80000410000 */
[----:B------:R-:W-:Y:S01]  /*10160*/  MUFU.TANH R16, R16 ;  /* 0x0000001000107308 */ /* 0x000fe20000002400 */
[----:B--2---:R-:W-:-:S07]  /*10170*/  FMUL.FTZ R5, R69, c[0x0][0x320] ;  /* 0x0000c80045057a20 */ /* 0x004fce0000410000 */
[----:B------:R1:W-:Y:S08]  /*10180*/  MUFU.TANH R149, R3 ;  /* 0x0000000300957308 */ /* 0x0003f00000002400 */
[----:B------:R2:W-:Y:S01]  /*10190*/  MUFU.TANH R26, R5 ;  /* 0x00000005001a7308 */ /* 0x0005e20000002400 */
[----:B-1----:R-:W-:-:S07]  /*101a0*/  FMUL.FTZ R3, R32, c[0x0][0x320] ;  /* 0x0000c80020037a20 */ /* 0x002fce0000410000 */
[----:B------:R-:W-:Y:S01]  /*101b0*/  MUFU.TANH R20, R20 ;  /* 0x0000001400147308 */ /* 0x000fe20000002400 */
[----:B--2---:R-:W-:-:S07]  /*101c0*/  IMAD.SHL.U32 R5, R4, 0x20, RZ ;  /* 0x0000002004057824 */ /* 0x004fce00078e00ff */
[----:B------:R1:W-:Y:S08]  /*101d0*/  MUFU.TANH R166, R3 ;  /* 0x0000000300a67308 */ /* 0x0003f00000002400 */
[----:B------:R-:W-:Y:S01]  /*101e0*/  MUFU.TANH R23, R23 ;  /* 0x0000001700177308 */ /* 0x000fe20000002400 */
[----:B-1----:R-:W-:-:S07]  /*101f0*/  FMUL.FTZ R3, R33, c[0x0][0x320] ;  /* 0x0000c80021037a20 */ /* 0x002fce0000410000 */
        /* <DEDUP_REMOVED lines=77> */
[----:B-1----:R-:W-:-:S05]  /*106d0*/  LOP3.LUT R3, R154, 0xffffffe0, RZ, 0xc0, !PT ;  /* 0xffffffe09a037812 */ /* 0x002fca00078ec0ff */
[----:B------:R-:W-:-:S05]  /*106e0*/  IMAD.IADD R3, R159, 0x1, -R3 ;  /* 0x000000019f037824 */ /* 0x000fca00078e0a03 */
[----:B------:R-:W-:-:S04]  /*106f0*/  SHF.R.S32.HI R6, RZ, 0x1f, R3 ;  /* 0x0000001fff067819 */ /* 0x000fc80000011403 */
[----:B------:R-:W-:-:S04]  /*10700*/  LEA.HI R8, R6, R3, RZ, 0x2 ;  /* 0x0000000306087211 */ /* 0x000fc800078f10ff */
[----:B------:R-:W-:-:S05]  /*10710*/  LEA.HI.SX32 R6, R8, UR12, 0x1e ;  /* 0x0000000c08067c11 */ /* 0x000fca000f8ff2ff */
[----:B------:R-:W-:Y:S01]  /*10720*/  IMAD R9, R7, 0x10, R6 ;  /* 0x0000001007097824 */ /* 0x000fe200078e0206 */
[----:B------:R-:W-:Y:S01]  /*10730*/  LOP3.LUT R6, R4, 0x1ffffffe, RZ, 0xc0, !PT ;  /* 0x1ffffffe04067812 */ /* 0x000fe200078ec0ff */
[----:B------:R-:W-:Y:S01]  /*10740*/  FMUL.FTZ R7, R70, c[0x0][0x320] ;  /* 0x0000c80046077a20 */ /* 0x000fe20000410000 */
[----:B------:R-:W-:-:S03]  /*10750*/  LOP3.LUT R4, R5, 0xffffffc0, RZ, 0xc0, !PT ;  /* 0xffffffc005047812 */ /* 0x000fc600078ec0ff */
[----:B------:R-:W-:Y:S01]  /*10760*/  IMAD.IADD R6, R152, 0x1, -R6 ;  /* 0x0000000198067824 */ /* 0x000fe200078e0a06 */
[----:B------:R-:W-:Y:S01]  /*10770*/  MUFU.TANH R34, R7 ;  /* 0x0000000700227308 */ /* 0x000fe20000002400 */
[----:B------:R-:W-:Y:S02]  /*10780*/  IMAD.IADD R5, R4, 0x1, R9 ;  /* 0x0000000104057824 */ /* 0x000fe400078e0209 */
[----:B------:R-:W-:Y:S02]  /*10790*/  FMUL.FTZ R4, R71, c[0x0][0x320] ;  /* 0x0000c80047047a20 */ /* 0x000fe40000410000 */
[----:B------:R-:W-:-:S03]  /*107a0*/  IMAD R10, R6, 0x8, R5 ;  /* 0x00000008060a7824 */ /* 0x000fc600078e0205 */
[----:B------:R1:W-:Y:S01]  /*107b0*/  MUFU.TANH R31, R4 ;  /* 0x00000004001f7308 */ /* 0x0003e20000002400 */
[----:B------:R-:W-:Y:S01]  /*107c0*/  @P1 IMAD.HI.U32 R6, R10, c[0x0][0x2c8], RZ ;  /* 0x0000b2000a061a27 */ /* 0x000fe200078e00ff */
[----:B------:R5:W-:Y:S03]  /*107d0*/  STL [R1+0x24], R10 ;  /* 0x0000240a01007387 */ /* 0x000be60000100800 */
[----:B------:R-:W-:Y:S01]  /*107e0*/  IMAD.MOV.U32 R5, RZ, RZ, R10 ;  /* 0x000000ffff057224 */ /* 0x000fe200078e000a */
[----:B------:R-:W-:Y:S02]  /*107f0*/  @P0 SHF.R.U32.HI R5, RZ, c[0x0][0x2cc], R6 ;  /* 0x0000b300ff050a19 */ /* 0x000fe40000011606 */
[----:B------:R-:W-:Y:S01]  /*10800*/  LOP3.LUT R6, R8, 0x7ffffffc, RZ, 0xc0, !PT ;  /* 0x7ffffffc08067812 */ /* 0x000fe200078ec0ff */
[----:B------:R-:W-:Y:S02]  /*10810*/  FMUL.FTZ R8, R84, c[0x0][0x320] ;  /* 0x0000c80054087a20 */ /* 0x000fe40000410000 */
[----:B------:R-:W2:Y:S02]  /*10820*/  SHFL.IDX PT, R9, R5, RZ, 0x1c1f ;  /* 0x001c1fff05097589 */ /* 0x000ea400000e0000 */
[----:B------:R3:W-:Y:S02]  /*10830*/  MUFU.TANH R13, R8 ;  /* 0x00000008000d7308 */ /* 0x0007e40000002400 */
[----:B------:R-:W2:Y:S01]  /*10840*/  SHFL.IDX PT, R11, R5, 0x2, 0x1c1f ;  /* 0x005c1f00050b7f89 */ /* 0x000ea200000e0000 */
[----:B-1----:R-:W-:-:S05]  /*10850*/  FMUL.FTZ R4, R89, c[0x0][0x320] ;  /* 0x0000c80059047a20 */ /* 0x002fca0000410000 */
[----:B------:R1:W-:Y:S01]  /*10860*/  MUFU.TANH R19, R4 ;  /* 0x0000000400137308 */ /* 0x0003e20000002400 */
[----:B-----5:R-:W-:Y:S02]  /*10870*/  FMUL.FTZ R10, R65, c[0x0][0x320] ;  /* 0x0000c800410a7a20 */ /* 0x020fe40000410000 */
[----:B---3--:R-:W-:-:S06]  /*10880*/  FMUL.FTZ R8, R85, c[0x0][0x320] ;  /* 0x0000c80055087a20 */ /* 0x008fcc0000410000 */
[----:B------:R-:W-:Y:S01]  /*10890*/  MUFU.TANH R8, R8 ;  /* 0x0000000800087308 */ /* 0x000fe20000002400 */
[----:B-1----:R-:W-:-:S07]  /*108a0*/  FMUL.FTZ R4, R90, c[0x0][0x320] ;  /* 0x0000c8005a047a20 */ /* 0x002fce0000410000 */
[----:B------:R1:W-:Y:S02]  /*108b0*/  MUFU.TANH R25, R4 ;  /* 0x0000000400197308 */ /* 0x0003e40000002400 */
[----:B-1----:R-:W-:-:S06]  /*108c0*/  FMUL.FTZ R4, R64, c[0x0][0x320] ;  /* 0x0000c80040047a20 */ /* 0x002fcc0000410000 */
[----:B------:R1:W-:Y:S02]  /*108d0*/  MUFU.TANH R24, R4 ;  /* 0x0000000400187308 */ /* 0x0003e40000002400 */
[----:B-1----:R-:W-:Y:S02]  /*108e0*/  IMAD.IADD R4, R3, 0x1, -R6 ;  /* 0x0000000103047824 */ /* 0x002fe400078e0a06 */
[----:B------:R-:W-:Y:S02]  /*108f0*/  FMUL.FTZ R3, R92, c[0x0][0x320] ;  /* 0x0000c8005c037a20 */ /* 0x000fe40000410000 */
[----:B------:R-:W-:Y:S01]  /*10900*/  IMAD.U32 R6, RZ, RZ, UR4 ;  /* 0x00000004ff067e24 */ /* 0x000fe2000f8e00ff */
[----:B------:R-:W-:Y:S01]  /*10910*/  ULDC.64 UR4, c[0x0][0x2c8] ;  /* 0x0000b20000047ab9 */ /* 0x000fe20000000a00 */
[----:B------:R-:W-:Y:S01]  /*10920*/  IMAD.SHL.U32 R7, R4, 0x2, RZ ;  /* 0x0000000204077824 */ /* 0x000fe200078e00ff */
[----:B------:R1:W3:Y:S01]  /*10930*/  MUFU.TANH R15, R3 ;  /* 0x00000003000f7308 */ /* 0x0002e20000002400 */
[----:B------:R-:W-:Y:S01]  /*10940*/  FMUL.FTZ R4, R93, c[0x0][0x320] ;  /* 0x0000c8005d047a20 */ /* 0x000fe20000410000 */
[----:B------:R-:W-:-:S02]  /*10950*/  UIMAD.WIDE.U32 UR22, UR12, UR4, URZ ;  /* 0x000000040c1672a5 */ /* 0x000fc4000f8e003f */
[----:B------:R5:W-:Y:S04]  /*10960*/  STL [R1+0x2c], R7 ;  /* 0x00002c0701007387 */ /* 0x000be80000100800 */
[----:B------:R2:W2:Y:S01]  /*10970*/  MUFU.TANH R14, R4 ;  /* 0x00000004000e7308 */ /* 0x0004a20000002400 */
[----:B------:R-:W-:Y:S02]  /*10980*/  @UP2 UMOV UR7, UR23 ;  /* 0x0000001700072c82 */ /* 0x000fe40008000000 */
[----:B------:R-:W-:-:S04]  /*10990*/  @UP2 USHF.R.U32.HI UR12, URZ, UR5, UR7 ;  /* 0x000000053f0c2299 */ /* 0x000fc80008011607 */
[----:B------:R-:W-:Y:S01]  /*109a0*/  UIADD3 UR12, UR12, UR9, -UR17 ;  /* 0x000000090c0c7290 */ /* 0x000fe2000fffe811 */
[----:B-1----:R-:W-:-:S03]  /*109b0*/  IADD3 R3, -R7, UR9, R6 ;  /* 0x0000000907037c10 */ /* 0x002fc6000fffe106 */
[----:B------:R-:W-:Y:S01]  /*109c0*/  USHF.R.S32.HI UR4, URZ, 0x1f, UR12 ;  /* 0x0000001f3f047899 */ /* 0x000fe2000801140c */
[----:B------:R-:W-:-:S03]  /*109d0*/  IADD3 R6, R3, -UR17, RZ ;  /* 0x8000001103067c10 */ /* 0x000fc6000fffe0ff */
[----:B------:R-:W-:Y:S02]  /*109e0*/  ULEA.HI UR4, UR4, UR12, URZ, 0x6 ;  /* 0x0000000c04047291 */ /* 0x000fe4000f8f303f */
[----:B--2---:R-:W-:Y:S02]  /*109f0*/  IMAD.IADD R3, R6, 0x1, R9 ;  /* 0x0000000106037824 */ /* 0x004fe400078e0209 */
[----:B------:R-:W-:Y:S01]  /*10a00*/  FMUL.FTZ R9, R66, c[0x0][0x320] ;  /* 0x0000c80042097a20 */ /* 0x000fe20000410000 */
[----:B------:R-:W-:Y:S01]  /*10a10*/  USHF.R.S32.HI UR7, URZ, 0x6, UR4 ;  /* 0x000000063f077899 */ /* 0x000fe20008011404 */
[----:B-----5:R-:W-:Y:S02]  /*10a20*/  IADD3 R7, -R7, UR19, RZ ;  /* 0x0000001307077c10 */ /* 0x020fe4000fffe1ff */
[----:B------:R1:W-:Y:S01]  /*10a30*/  MUFU.TANH R27, R9 ;  /* 0x00000009001b7308 */ /* 0x0003e20000002400 */
[----:B------:R-:W-:Y:S01]  /*10a40*/  UISETP.LT.AND UP0, UPT, URZ, UR7, UPT ;  /* 0x000000073f00728c */ /* 0x000fe2000bf01270 */
[----:B------:R-:W-:Y:S01]  /*10a50*/  IMNMX R4, R7, R3, PT ;  /* 0x0000000307047217 */ /* 0x000fe20003800200 */
[----:B------:R-:W-:-:S02]  /*10a60*/  IMAD.IADD R3, R6, 0x1, R11 ;  /* 0x0000000106037824 */ /* 0x000fc400078e020b */
[----:B------:R-:W-:Y:S01]  /*10a70*/  FMUL.FTZ R11, R91, c[0x0][0x320] ;  /* 0x0000c8005b0b7a20 */ /* 0x000fe20000410000 */
[C---:B------:R-:W-:Y:S01]  /*10a80*/  ISETP.GT.AND P0, PT, R4.reuse, RZ, PT ;  /* 0x000000ff0400720c */ /* 0x040fe20003f04270 */
[----:B------:R-:W-:Y:S01]  /*10a90*/  USEL UR7, URZ, UR7, !UP0 ;  /* 0x000000073f077287 */ /* 0x000fe2000c000000 */
[C---:B------:R-:W-:Y:S02]  /*10aa0*/  ISETP.GT.AND P1, PT, R4.reuse, 0x1, PT ;  /* 0x000000010400780c */ /* 0x040fe40003f24270 */
[----:B------:R-:W-:Y:S01]  /*10ab0*/  FSEL R33, R33, -INF , P0 ;  /* 0xff80000021217808 */ /* 0x000fe20000000000 */
[----:B------:R-:W-:Y:S01]  /*10ac0*/  MUFU.TANH R11, R11 ;  /* 0x0000000b000b7308 */ /* 0x000fe20000002400 */
[----:B------:R-:W-:Y:S02]  /*10ad0*/  ISETP.GT.AND P0, PT, R4, 0x8, PT ;  /* 0x000000080400780c */ /* 0x000fe40003f04270 */
[----:B------:R-:W-:Y:S02]  /*10ae0*/  IMNMX R3, R7, R3, PT ;  /* 0x0000000307037217 */ /* 0x000fe40003800200 */
[----:B------:R-:W-:Y:S01]  /*10af0*/  FSEL R38, R18, -INF , P1 ;  /* 0xff80000012267808 */ /* 0x000fe20000800000 */
[----:B-1----:R-:W-:Y:S01]  /*10b00*/  SHFL.IDX PT, R9, R5, 0x1, 0x1c1f ;  /* 0x003c1f0005097f89 */ /* 0x002fe200000e0000 */
[----:B----4-:R-:W-:-:S02]  /*10b10*/  FSEL R45, R17, -INF , P0 ;  /* 0xff800000112d7808 */ /* 0x010fc40000000000 */
[C---:B------:R-:W-:Y:S02]  /*10b20*/  ISETP.GT.AND P1, PT, R3.reuse, RZ, PT ;  /* 0x000000ff0300720c */ /* 0x040fe40003f24270 */
[----:B------:R-:W-:Y:S02]  /*10b30*/  ISETP.GT.AND P0, PT, R3, 0x1, PT ;  /* 0x000000010300780c */ /* 0x000fe40003f04270 */
[----:B---3--:R-:W-:Y:S02]  /*10b40*/  FSEL R17, R15, -INF , P1 ;  /* 0xff8000000f117808 */ /* 0x008fe40000800000 */
[----:B------:R-:W-:Y:S02]  /*10b50*/  FSEL R18, R14, -INF , P0 ;  /* 0xff8000000e127808 */ /* 0x000fe40000000000 */
[C---:B------:R-:W-:Y:S01]  /*10b60*/  ISETP.GT.AND P1, PT, R3.reuse, 0x8, PT ;  /* 0x000000080300780c */ /* 0x040fe20003f24270 */
[----:B------:R1:W2:Y:S01]  /*10b70*/  MUFU.TANH R14, R10 ;  /* 0x0000000a000e7308 */ /* 0x0002a20000002400 */
[----:B------:R-:W-:-:S02]  /*10b80*/  ISETP.GT.AND P0, PT, R3, 0x9, PT ;  /* 0x000000090300780c */ /* 0x000fc40003f04270 */
[----:B------:R-:W-:Y:S02]  /*10b90*/  FSEL R21, R21, -INF , P1 ;  /* 0xff80000015157808 */ /* 0x000fe40000800000 */
[----:B------:R-:W-:Y:S02]  /*10ba0*/  FSEL R22, R19, -INF , P0 ;  /* 0xff80000013167808 */ /* 0x000fe40000000000 */
[C---:B------:R-:W-:Y:S02]  /*10bb0*/  ISETP.GT.AND P1, PT, R3.reuse, 0x10, PT ;  /* 0x000000100300780c */ /* 0x040fe40003f24270 */
[----:B------:R-:W-:Y:S02]  /*10bc0*/  ISETP.GT.AND P0, PT, R3, 0x11, PT ;  /* 0x000000110300780c */ /* 0x000fe40003f04270 */
[----:B------:R-:W-:Y:S01]  /*10bd0*/  FSEL R50, R13, -INF , P1 ;  /* 0xff8000000d327808 */ /* 0x000fe20000800000 */
[----:B------:R-:W-:Y:S01]  /*10be0*/  FMUL.FTZ R13, R54, c[0x0][0x320] ;  /* 0x0000c800360d7a20 */ /* 0x000fe20000410000 */
[----:B------:R-:W-:-:S02]  /*10bf0*/  FSEL R49, R8, -INF , P0 ;  /* 0xff80000008317808 */ /* 0x000fc40000000000 */
[C---:B------:R-:W-:Y:S01]  /*10c00*/  ISETP.GT.AND P1, PT, R3.reuse, 0x18, PT ;  /* 0x000000180300780c */ /* 0x040fe20003f24270 */
[----:B-1----:R-:W1:Y:S01]  /*10c10*/  SHFL.IDX PT, R10, R5, 0x3, 0x1c1f ;  /* 0x007c1f00050a7f89 */ /* 0x002e6200000e0000 */
[----:B------:R-:W-:Y:S02]  /*10c20*/  ISETP.GT.AND P0, PT, R3, 0x19, PT ;  /* 0x000000190300780c */ /* 0x000fe40003f04270 */
[----:B------:R-:W-:Y:S02]  /*10c30*/  FSEL R48, R40, -INF , P1 ;  /* 0xff80000028307808 */ /* 0x000fe40000800000 */
[----:B------:R-:W-:Y:S02]  /*10c40*/  FSEL R51, R37, -INF , P0 ;  /* 0xff80000025337808 */ /* 0x000fe40000000000 */
[C---:B------:R-:W-:Y:S02]  /*10c50*/  ISETP.GT.AND P1, PT, R3.reuse, 0x20, PT ;  /* 0x000000200300780c */ /* 0x040fe40003f24270 */
[----:B------:R-:W-:-:S02]  /*10c60*/  ISETP.GT.AND P0, PT, R3, 0x21, PT ;  /* 0x000000210300780c */ /* 0x000fc40003f04270 */
[----:B------:R-:W-:Y:S02]  /*10c70*/  FMNMX.FTZ R8, R17, R18, !PT ;  /* 0x0000001211087209 */ /* 0x000fe40007810000 */
[----:B------:R-:W-:Y:S02]  /*10c80*/  FSEL R164, R36, -INF , P1 ;  /* 0xff80000024a47808 */ /* 0x000fe40000800000 */
[----:B------:R-:W-:Y:S02]  /*10c90*/  FSEL R159, R32, -INF , P0 ;  /* 0xff800000209f7808 */ /* 0x000fe40000000000 */
[----:B------:R-:W-:Y:S02]  /*10ca0*/  FMNMX.FTZ R8, R21, R8, !PT ;  /* 0x0000000815087209 */ /* 0x000fe40007810000 */
[C---:B------:R-:W-:Y:S02]  /*10cb0*/  ISETP.GT.AND P1, PT, R3.reuse, 0x28, PT ;  /* 0x000000280300780c */ /* 0x040fe40003f24270 */
[----:B------:R-:W-:-:S02]  /*10cc0*/  ISETP.GT.AND P0, PT, R3, 0x29, PT ;  /* 0x000000290300780c */ /* 0x000fc40003f04270 */
[----:B------:R-:W-:Y:S02]  /*10cd0*/  FMNMX.FTZ R8, R22, R8, !PT ;  /* 0x0000000816087209 */ /* 0x000fe40007810000 */
[----:B------:R-:W-:Y:S02]  /*10ce0*/  FSEL R158, R30, -INF , P1 ;  /* 0xff8000001e9e7808 */ /* 0x000fe40000800000 */
[----:B------:R-:W-:Y:S02]  /*10cf0*/  FSEL R165, R29, -INF , P0 ;  /* 0xff8000001da57808 */ /* 0x000fe40000000000 */
[C---:B------:R-:W-:Y:S02]  /*10d00*/  ISETP.GT.AND P1, PT, R3.reuse, 0x30, PT ;  /* 0x000000300300780c */ /* 0x040fe40003f24270 */
[----:B------:R-:W-:Y:S02]  /*10d10*/  ISETP.GT.AND P0, PT, R3, 0x31, PT ;  /* 0x000000310300780c */ /* 0x000fe40003f04270 */
[----:B------:R-:W-:-:S02]  /*10d20*/  FMNMX.FTZ R8, R50, R8, !PT ;  /* 0x0000000832087209 */ /* 0x000fc40007810000 */
[----:B------:R-:W-:Y:S02]  /*10d30*/  FSEL R212, R28, -INF , P1 ;  /* 0xff8000001cd47808 */ /* 0x000fe40000800000 */
[----:B------:R-:W-:Y:S02]  /*10d40*/  FSEL R218, R26, -INF , P0 ;  /* 0xff8000001ada7808 */ /* 0x000fe40000000000 */
[C---:B------:R-:W-:Y:S02]  /*10d50*/  ISETP.GT.AND P1, PT, R3.reuse, 0x38, PT ;  /* 0x000000380300780c */ /* 0x040fe40003f24270 */
[----:B------:R-:W-:Y:S02]  /*10d60*/  ISETP.GT.AND P0, PT, R3, 0x39, PT ;  /* 0x000000390300780c */ /* 0x000fe40003f04270 */
[----:B------:R-:W-:Y:S01]  /*10d70*/  FMNMX.FTZ R3, R49, R8, !PT ;  /* 0x0000000831037209 */ /* 0x000fe20007810000 */
[----:B-1----:R-:W-:Y:S01]  /*10d80*/  IMAD.IADD R8, R6, 0x1, R10 ;  /* 0x0000000106087824 */ /* 0x002fe200078e020a */
[----:B------:R-:W-:Y:S01]  /*10d90*/  FSEL R214, R24, -INF , P1 ;  /* 0xff80000018d67808 */ /* 0x000fe20000800000 */
[----:B------:R-:W-:Y:S01]  /*10da0*/  IMAD.IADD R6, R6, 0x1, R9 ;  /* 0x0000000106067824 */ /* 0x000fe200078e0209 */
[----:B------:R-:W-:Y:S01]  /*10db0*/  FMNMX.FTZ R104, R48, R3, !PT ;  /* 0x0000000330687209 */ /* 0x000fe20007810000 */
[----:B------:R-:W-:Y:S01]  /*10dc0*/  FMUL.FTZ R10, R55, c[0x0][0x320] ;  /* 0x0000c800370a7a20 */ /* 0x000fe20000410000 */
[----:B------:R-:W-:-:S02]  /*10dd0*/  IMNMX R3, R7, R8, PT ;  /* 0x0000000807037217 */ /* 0x000fc40003800200 */
[----:B--2---:R-:W-:Y:S02]  /*10de0*/  FSEL R219, R14, -INF , P0 ;  /* 0xff8000000edb7808 */ /* 0x004fe40000000000 */
[C---:B------:R-:W-:Y:S01]  /*10df0*/  ISETP.GT.AND P1, PT, R3.reuse, RZ, PT ;  /* 0x000000ff0300720c */ /* 0x040fe20003f24270 */
[----:B------:R-:W-:Y:S01]  /*10e00*/  MUFU.TANH R10, R10 ;  /* 0x0000000a000a7308 */ /* 0x000fe20000002400 */
[C---:B------:R-:W-:Y:S02]  /*10e10*/  ISETP.GT.AND P0, PT, R3.reuse, 0x1, PT ;  /* 0x000000010300780c */ /* 0x040fe40003f04270 */
[----:B------:R-:W-:Y:S02]  /*10e20*/  FSEL R14, R42, -INF , P1 ;  /* 0xff8000002a0e7808 */ /* 0x000fe40000800000 */
[----:B------:R-:W-:Y:S02]  /*10e30*/  ISETP.GT.AND P1, PT, R3, 0x8, PT ;  /* 0x000000080300780c */ /* 0x000fe40003f24270 */
[----:B------:R-:W-:-:S02]  /*10e40*/  FSEL R15, R41, -INF , P0 ;  /* 0xff800000290f7808 */ /* 0x000fc40000000000 */
[----:B------:R-:W-:Y:S02]  /*10e50*/  FSEL R19, R25, -INF , P1 ;  /* 0xff80000019137808 */ /* 0x000fe40000800000 */
[C---:B------:R-:W-:Y:S02]  /*10e60*/  ISETP.GT.AND P0, PT, R3.reuse, 0x9, PT ;  /* 0x000000090300780c */ /* 0x040fe40003f04270 */
[----:B------:R-:W-:Y:S02]  /*10e70*/  ISETP.GT.AND P1, PT, R3, 0x10, PT ;  /* 0x000000100300780c */ /* 0x000fe40003f24270 */
[----:B------:R-:W-:Y:S02]  /*10e80*/  FMNMX.FTZ R104, R51, R104, !PT ;  /* 0x0000006833687209 */ /* 0x000fe40007810000 */
[----:B------:R-:W-:Y:S02]  /*10e90*/  FMNMX.FTZ R5, R14, R15, !PT ;  /* 0x0000000f0e057209 */ /* 0x000fe40007810000 */
        /* <DEDUP_REMOVED lines=8> */
[C---:B------:R-:W-:Y:S01]  /*10f20*/  ISETP.GT.AND P0, PT, R3.reuse, 0x19, PT ;  /* 0x000000190300780c */ /* 0x040fe20003f04270 */
[----:B------:R-:W-:Y:S01]  /*10f30*/  LDSM.16.MT88.4 R40, [R226+0x2100] ;  /* 0x00210000e228783b */ /* 0x000fe20000004200 */
[----:B------:R-:W-:Y:S02]  /*10f40*/  ISETP.GT.AND P1, PT, R3, 0x20, PT ;  /* 0x000000200300780c */ /* 0x000fe40003f24270 */
[----:B------:R-:W-:Y:S02]  /*10f50*/  FMNMX.FTZ R104, R159, R104, !PT ;  /* 0x000000689f687209 */ /* 0x000fe40007810000 */
[----:B------:R-:W-:Y:S02]  /*10f60*/  FMNMX.FTZ R5, R32, R5, !PT ;  /* 0x0000000520057209 */ /* 0x000fe40007810000 */
[----:B------:R-:W-:-:S02]  /*10f70*/  FSEL R81, R81, -INF , P0 ;  /* 0xff80000051517808 */ /* 0x000fc40000000000 */
[----:B------:R-:W-:Y:S02]  /*10f80*/  FSEL R100, R100, -INF , P1 ;  /* 0xff80000064647808 */ /* 0x000fe40000800000 */
[----:B------:R-:W-:Y:S02]  /*10f90*/  FMNMX.FTZ R104, R158, R104, !PT ;  /* 0x000000689e687209 */ /* 0x000fe40007810000 */
        /* <DEDUP_REMOVED lines=13> */
[C---:B------:R-:W-:Y:S02]  /*11070*/  ISETP.GT.AND P0, PT, R3.reuse, 0x31, PT ;  /* 0x000000310300780c */ /* 0x040fe40003f04270 */
[----:B------:R-:W-:Y:S02]  /*11080*/  ISETP.GT.AND P1, PT, R3, 0x38, PT ;  /* 0x000000380300780c */ /* 0x000fe40003f24270 */
[----:B------:R-:W-:-:S02]  /*11090*/  FMNMX.FTZ R104, R218, R104, !PT ;  /* 0x00000068da687209 */ /* 0x000fc40007810000 */
[----:B------:R-:W-:Y:S02]  /*110a0*/  FMNMX.FTZ R5, R81, R5, !PT ;  /* 0x0000000551057209 */ /* 0x000fe40007810000 */
[----:B------:R-:W-:Y:S02]  /*110b0*/  FSEL R206, R31, -INF , P0 ;  /* 0xff8000001fce7808 */ /* 0x000fe40000000000 */
[----:B------:R-:W-:Y:S01]  /*110c0*/  FSEL R205, R27, -INF , P1 ;  /* 0xff8000001bcd7808 */ /* 0x000fe20000800000 */
[----:B------:R-:W-:Y:S01]  /*110d0*/  LDSM.16.MT88.4 R28, [R225+0x100] ;  /* 0x00010000e11c783b */ /* 0x000fe20000004200 */
[----:B------:R-:W-:Y:S02]  /*110e0*/  ISETP.GT.AND P0, PT, R3, 0x39, PT ;  /* 0x000000390300780c */ /* 0x000fe40003f04270 */
[----:B------:R-:W-:Y:S01]  /*110f0*/  ISETP.GT.AND P1, PT, R4, 0x9, PT ;  /* 0x000000090400780c */ /* 0x000fe20003f24270 */
[----:B------:R-:W-:Y:S01]  /*11100*/  LDSM.16.MT88.4 R24, [R226+0x100] ;  /* 0x00010000e218783b */ /* 0x000fe20000004200 */
[----:B------:R-:W-:-:S02]  /*11110*/  FMNMX.FTZ R104, R214, R104, !PT ;  /* 0x00000068d6687209 */ /* 0x000fc40007810000 */
[----:B------:R-:W-:Y:S02]  /*11120*/  FMNMX.FTZ R5, R100, R5, !PT ;  /* 0x0000000564057209 */ /* 0x000fe40007810000 */
[----:B------:R-:W-:Y:S02]  /*11130*/  FSEL R207, R12, -INF , P0 ;  /* 0xff8000000ccf7808 */ /* 0x000fe40000000000 */
[----:B------:R-:W-:Y:S02]  /*11140*/  FSEL R37, R61, -INF , P1 ;  /* 0xff8000003d257808 */ /* 0x000fe40000800000 */
[----:B------:R-:W-:Y:S02]  /*11150*/  FMNMX.FTZ R104, R219, R104, !PT ;  /* 0x00000068db687209 */ /* 0x000fe40007810000 */
[C---:B------:R-:W-:Y:S02]  /*11160*/  ISETP.GT.AND P0, PT, R4.reuse, 0x10, PT ;  /* 0x000000100400780c */ /* 0x040fe40003f04270 */
[----:B------:R-:W-:Y:S01]  /*11170*/  ISETP.GT.AND P1, PT, R4, 0x11, PT ;  /* 0x000000110400780c */ /* 0x000fe20003f24270 */
[----:B------:R-:W1:Y:S01]  /*11180*/  SHFL.BFLY PT, R8, R104, 0x2, 0x1f ;  /* 0x0c401f0068087f89 */ /* 0x000e6200000e0000 */
[----:B------:R-:W-:-:S02]  /*11190*/  FMNMX.FTZ R5, R101, R5, !PT ;  /* 0x0000000565057209 */ /* 0x000fc40007810000 */
[----:B------:R-:W-:Y:S02]  /*111a0*/  FSEL R44, R96, -INF , P0 ;  /* 0xff800000602c7808 */ /* 0x000fe40000000000 */
[----:B------:R-:W-:Y:S02]  /*111b0*/  FSEL R80, R60, -INF , P1 ;  /* 0xff8000003c507808 */ /* 0x000fe40000800000 */
[----:B------:R-:W-:Y:S02]  /*111c0*/  FMNMX.FTZ R5, R151, R5, !PT ;  /* 0x0000000597057209 */ /* 0x000fe40007810000 */
[C---:B------:R-:W-:Y:S02]  /*111d0*/  ISETP.GT.AND P0, PT, R4.reuse, 0x18, PT ;  /* 0x000000180400780c */ /* 0x040fe40003f04270 */
[----:B------:R-:W-:Y:S02]  /*111e0*/  ISETP.GT.AND P1, PT, R4, 0x19, PT ;  /* 0x000000190400780c */ /* 0x000fe40003f24270 */
[----:B------:R-:W-:-:S02]  /*111f0*/  FMNMX.FTZ R5, R157, R5, !PT ;  /* 0x000000059d057209 */ /* 0x000fc40007810000 */
[----:B------:R-:W-:Y:S02]  /*11200*/  FSEL R83, R98, -INF , P0 ;  /* 0xff80000062537808 */ /* 0x000fe40000000000 */
[----:B------:R-:W-:Y:S02]  /*11210*/  FSEL R82, R97, -INF , P1 ;  /* 0xff80000061527808 */ /* 0x000fe40000800000 */
[C---:B------:R-:W-:Y:S02]  /*11220*/  ISETP.GT.AND P0, PT, R4.reuse, 0x20, PT ;  /* 0x000000200400780c */ /* 0x040fe40003f04270 */
[----:B------:R-:W-:Y:S02]  /*11230*/  ISETP.GT.AND P1, PT, R4, 0x21, PT ;  /* 0x000000210400780c */ /* 0x000fe40003f24270 */
[----:B------:R-:W-:Y:S02]  /*11240*/  FMNMX.FTZ R5, R201, R5, !PT ;  /* 0x00000005c9057209 */ /* 0x000fe40007810000 */
[----:B------:R-:W-:-:S02]  /*11250*/  IMNMX R3, R7, R6, PT ;  /* 0x0000000607037217 */ /* 0x000fc40003800200 */
[----:B------:R-:W-:Y:S01]  /*11260*/  FSEL R149, R149, -INF , P0 ;  /* 0xff80000095957808 */ /* 0x000fe20000000000 */
[----:B------:R2:W3:Y:S01]  /*11270*/  MUFU.TANH R7, R13 ;  /* 0x0000000d00077308 */ /* 0x0004e20000002400 */
        /* <DEDUP_REMOVED lines=13> */
[----:B------:R-:W-:Y:S02]  /*11350*/  FSEL R209, R209, -INF , P1 ;  /* 0xff800000d1d17808 */ /* 0x000fe40000800000 */
[----:B------:R-:W-:Y:S02]  /*11360*/  FMNMX.FTZ R5, R207, R5, !PT ;  /* 0x00000005cf057209 */ /* 0x000fe40007810000 */
[C---:B------:R-:W-:Y:S02]  /*11370*/  ISETP.GT.AND P0, PT, R4.reuse, 0x38, PT ;  /* 0x000000380400780c */ /* 0x040fe40003f04270 */
[----:B------:R-:W-:-:S02]  /*11380*/  ISETP.GT.AND P1, PT, R4, 0x39, PT ;  /* 0x000000390400780c */ /* 0x000fc40003f24270 */
[----:B------:R-:W-:Y:S02]  /*11390*/  FMNMX.FTZ R4, R44, R6, !PT ;  /* 0x000000062c047209 */ /* 0x000fe40007810000 */
[----:B-1----:R-:W-:Y:S02]  /*113a0*/  FMNMX.FTZ R104, R104, R8, !PT ;  /* 0x0000000868687209 */ /* 0x002fe40007810000 */
[----:B------:R-:W1:Y:S01]  /*113b0*/  SHFL.BFLY PT, R8, R5, 0x2, 0x1f ;  /* 0x0c401f0005087f89 */ /* 0x000e6200000e0000 */
[----:B------:R-:W-:Y:S02]  /*113c0*/  FMNMX.FTZ R4, R80, R4, !PT ;  /* 0x0000000450047209 */ /* 0x000fe40007810000 */
[----:B------:R-:W-:Y:S01]  /*113d0*/  FSEL R222, R222, -INF , P0 ;  /* 0xff800000dede7808 */ /* 0x000fe20000000000 */
[----:B------:R-:W4:Y:S01]  /*113e0*/  SHFL.BFLY PT, R9, R104, 0x1, 0x1f ;  /* 0x0c201f0068097f89 */ /* 0x000f2200000e0000 */
[----:B------:R-:W-:Y:S02]  /*113f0*/  FMNMX.FTZ R4, R83, R4, !PT ;  /* 0x0000000453047209 */ /* 0x000fe40007810000 */
[----:B------:R-:W-:-:S02]  /*11400*/  ISETP.GT.AND P0, PT, R3, RZ, PT ;  /* 0x000000ff0300720c */ /* 0x000fc40003f04270 */
[----:B------:R-:W-:Y:S02]  /*11410*/  FMNMX.FTZ R4, R82, R4, !PT ;  /* 0x0000000452047209 */ /* 0x000fe40007810000 */
[----:B------:R-:W-:Y:S02]  /*11420*/  FSEL R223, R223, -INF , P1 ;  /* 0xff800000dfdf7808 */ /* 0x000fe40000800000 */
[----:B------:R-:W-:Y:S02]  /*11430*/  FMNMX.FTZ R4, R149, R4, !PT ;  /* 0x0000000495047209 */ /* 0x000fe40007810000 */
[----:B------:R-:W-:Y:S02]  /*11440*/  ISETP.GT.AND P1, PT, R3, 0x1, PT ;  /* 0x000000010300780c */ /* 0x000fe40003f24270 */
[----:B------:R-:W-:Y:S02]  /*11450*/  FMNMX.FTZ R4, R156, R4, !PT ;  /* 0x000000049c047209 */ /* 0x000fe40007810000 */
[----:B------:R-:W-:-:S02]  /*11460*/  FSEL R36, R57, -INF , P0 ;  /* 0xff80000039247808 */ /* 0x000fc40000000000 */
[----:B------:R-:W-:Y:S02]  /*11470*/  FMNMX.FTZ R4, R166, R4, !PT ;  /* 0x00000004a6047209 */ /* 0x000fe40007810000 */
[----:B------:R-:W-:Y:S02]  /*11480*/  ISETP.GT.AND P0, PT, R3, 0x8, PT ;  /* 0x000000080300780c */ /* 0x000fe40003f04270 */
[----:B--2---:R-:W-:Y:S02]  /*11490*/  FSEL R13, R56, -INF , P1 ;  /* 0xff800000380d7808 */ /* 0x004fe40000800000 */
[----:B-1----:R-:W-:Y:S02]  /*114a0*/  FMNMX.FTZ R8, R5, R8, !PT ;  /* 0x0000000805087209 */ /* 0x002fe40007810000 */
[----:B------:R-:W-:Y:S02]  /*114b0*/  FMNMX.FTZ R4, R167, R4, !PT ;  /* 0x00000004a7047209 */ /* 0x000fe40007810000 */
[----:B------:R-:W-:Y:S01]  /*114c0*/  ISETP.GT.AND P1, PT, R3, 0x9, PT ;  /* 0x000000090300780c */ /* 0x000fe20003f24270 */
[----:B------:R-:W-:Y:S01]  /*114d0*/  SHFL.BFLY PT, R102, R8, 0x1, 0x1f ;  /* 0x0c201f0008667f89 */ /* 0x000fe200000e0000 */
[----:B------:R-:W-:-:S02]  /*114e0*/  FSEL R11, R53, -INF , P0 ;  /* 0xff800000350b7808 */ /* 0x000fc40000000000 */
[----:B------:R-:W-:Y:S02]  /*114f0*/  FMNMX.FTZ R5, R36, R13, !PT ;  /* 0x0000000d24057209 */ /* 0x000fe40007810000 */
[----:B----4-:R-:W-:Y:S02]  /*11500*/  FMNMX.FTZ R104, R104, R9, !PT ;  /* 0x0000000968687209 */ /* 0x010fe40007810000 */
[----:B------:R-:W-:Y:S02]  /*11510*/  FMNMX.FTZ R4, R208, R4, !PT ;  /* 0x00000004d0047209 */ /* 0x000fe40007810000 */
[----:B------:R-:W-:Y:S01]  /*11520*/  ISETP.GT.AND P0, PT, R3, 0x10, PT ;  /* 0x000000100300780c */ /* 0x000fe20003f04270 */
[----:B------:R-:W-:Y:S01]  /*11530*/  FMUL.FTZ R12, R104, c[0x0][0x2d0] ;  /* 0x0000b400680c7a20 */ /* 0x000fe20000410000 */
[----:B------:R-:W-:Y:S02]  /*11540*/  FSEL R9, R35, -INF , P1 ;  /* 0xff80000023097808 */ /* 0x000fe40000800000 */
[----:B------:R-:W-:-:S02]  /*11550*/  FMNMX.FTZ R5, R11, R5, !PT ;  /* 0x000000050b057209 */ /* 0x000fc40007810000 */
[----:B------:R-:W-:Y:S02]  /*11560*/  FMNMX.FTZ R4, R209, R4, !PT ;  /* 0x00000004d1047209 */ /* 0x000fe40007810000 */
[----:B------:R-:W-:Y:S02]  /*11570*/  ISETP.GT.AND P1, PT, R3, 0x11, PT ;  /* 0x000000110300780c */ /* 0x000fe40003f24270 */
[----:B---3--:R-:W-:Y:S02]  /*11580*/  FSEL R67, R7, -INF , P0 ;  /* 0xff80000007437808 */ /* 0x008fe40000000000 */
[----:B------:R-:W-:Y:S02]  /*11590*/  FMNMX.FTZ R5, R9, R5, !PT ;  /* 0x0000000509057209 */ /* 0x000fe40007810000 */
[----:B------:R-:W-:Y:S02]  /*115a0*/  FMNMX.FTZ R4, R222, R4, !PT ;  /* 0x00000004de047209 */ /* 0x000fe40007810000 */
[----:B------:R-:W-:-:S02]  /*115b0*/  ISETP.GT.AND P0, PT, R3, 0x18, PT ;  /* 0x000000180300780c */ /* 0x000fc40003f04270 */
        /* <DEDUP_REMOVED lines=32> */
[----:B------:R-:W-:-:S02]  /*117c0*/  FSEL R220, R20, -INF , P0 ;  /* 0xff80000014dc7808 */ /* 0x000fc40000000000 */
        /* <DEDUP_REMOVED lines=24> */
[--C-:B------:R-:W-:Y:S02]  /*11950*/  FFMA.FTZ R2, R32, c[0x0][0x2d0], -R3.reuse ;  /* 0x0000b40020027a23 */ /* 0x100fe40000010803 */
[----:B------:R4:W-:Y:S01]  /*11960*/  MUFU.EX2 R188, R0 ;  /* 0x0000000000bc7308 */ /* 0x0009e20000000800 */
[----:B-1----:R-:W-:Y:S02]  /*11970*/  FFMA.FTZ R6, R14, c[0x0][0x2d0], -R3 ;  /* 0x0000b4000e067a23 */ /* 0x002fe40000010803 */
[----:B-----5:R-:W-:-:S05]  /*11980*/  IMAD.MOV.U32 R15, RZ, RZ, R58 ;  /* 0x000000ffff0f7224 */ /* 0x020fca00078e003a */
[----:B------:R-:W-:Y:S01]  /*11990*/  MUFU.EX2 R176, R2 ;  /* 0x0000000200b07308 */ /* 0x000fe20000000800 */
[----:B--2---:R-:W-:Y:S02]  /*119a0*/  FMNMX.FTZ R105, R5, R4, !PT ;  /* 0x0000000405697209 */ /* 0x004fe40007810000 */
[----:B------:R-:W-:Y:S01]  /*119b0*/  F2FP.PACK_AB R4, R15, R189 ;  /* 0x000000bd0f04723e */ /* 0x000fe200000000ff */
[----:B----4-:R-:W-:-:S04]  /*119c0*/  FFMA.FTZ R0, R19, c[0x0][0x2d0], -R3 ;  /* 0x0000b40013007a23 */ /* 0x010fc80000010803 */
[----:B------:R3:W1:Y:S01]  /*119d0*/  MUFU.EX2 R187, R6 ;  /* 0x0000000600bb7308 */ /* 0x0006620000000800 */
[----:B------:R-:W2:Y:S07]  /*119e0*/  LDSM.16.MT88.4 R16, [R226+0x1100] ;  /* 0x00110000e210783b */ /* 0x000eae0000004200 */
[----:B------:R4:W5:Y:S01]  /*119f0*/  MUFU.EX2 R184, R0 ;  /* 0x0000000000b87308 */ /* 0x0009620000000800 */
[----:B---3--:R-:W-:Y:S02]  /*11a00*/  F2FP.PACK_AB R6, R177, R185 ;  /* 0x000000b9b106723e */ /* 0x008fe400000000ff */
[----:B-1----:R-:W-:Y:S01]  /*11a10*/  F2FP.PACK_AB R5, R188, R187 ;  /* 0x000000bbbc05723e */ /* 0x002fe200000000ff */
[----:B----4-:R-:W-:Y:S01]  /*11a20*/  FMUL.FTZ R0, R106, c[0x0][0x2d0] ;  /* 0x0000b4006a007a20 */ /* 0x010fe20000410000 */
[----:B-----5:R-:W-:-:S04]  /*11a30*/  F2FP.PACK_AB R7, R176, R184 ;  /* 0x000000b8b007723e */ /* 0x020fc800000000ff */
[----:B------:R-:W-:Y:S02]  /*11a40*/  FSEL R0, R0, RZ, P0 ;  /* 0x000000ff00007208 */ /* 0x000fe40000000000 */
[----:B------:R-:W-:Y:S01]  /*11a50*/  FSETP.NEU.FTZ.AND P0, PT, R105, -INF , PT ;  /* 0xff8000006900780b */ /* 0x000fe20003f1d000 */
[C---:B------:R-:W-:Y:S02]  /*11a60*/  HMMA.16816.F32 R120, R4.reuse, R28, RZ ;  /* 0x0000001c0478723c */ /* 0x040fe400000018ff */
[--C-:B------:R-:W-:Y:S02]  /*11a70*/  FFMA.FTZ R2, R33, c[0x0][0x2d0], -R0.reuse ;  /* 0x0000b40021027a23 */ /* 0x100fe40000010800 */
[----:B------:R-:W1:Y:S01]  /*11a80*/  LDSM.16.MT88.4 R32, [R225+0x2100] ;  /* 0x00210000e120783b */ /* 0x000e620000004200 */
[--C-:B------:R-:W-:Y:S01]  /*11a90*/  FFMA.FTZ R8, R45, c[0x0][0x2d0], -R0.reuse ;  /* 0x0000b4002d087a23 */ /* 0x100fe20000010800 */
[----:B------:R3:W-:Y:S02]  /*11aa0*/  MUFU.EX2 R14, R2 ;  /* 0x00000002000e7308 */ /* 0x0007e40000000800 */
[C---:B------:R-:W-:Y:S06]  /*11ab0*/  HMMA.16816.F32 R116, R4.reuse, R24, RZ ;  /* 0x000000180474723c */ /* 0x040fec00000018ff */
[----:B------:R4:W-:Y:S02]  /*11ac0*/  MUFU.EX2 R186, R8 ;  /* 0x0000000800ba7308 */ /* 0x0009e40000000800 */
[----:B------:R-:W-:Y:S01]  /*11ad0*/  HMMA.16816.F32 R112, R4, R20, RZ ;  /* 0x000000140470723c */ /* 0x000fe200000018ff */
[----:B---3--:R-:W-:-:S07]  /*11ae0*/  FFMA.FTZ R2, R38, c[0x0][0x2d0], -R0 ;  /* 0x0000b40026027a23 */ /* 0x008fce0000010800 */
[----:B--2---:R-:W-:Y:S01]  /*11af0*/  HMMA.16816.F32 R108, R4, R16, RZ ;  /* 0x00000010046c723c */ /* 0x004fe200000018ff */
[----:B------:R2:W-:Y:S01]  /*11b00*/  MUFU.EX2 R249, R2 ;  /* 0x0000000200f97308 */ /* 0x0005e20000000800 */
[----:B----4-:R-:W-:-:S06]  /*11b10*/  FFMA.FTZ R8, R37, c[0x0][0x2d0], -R0 ;  /* 0x0000b40025087a23 */ /* 0x010fcc0000010800 */
[C---:B------:R-:W-:Y:S01]  /*11b20*/  HMMA.16816.F32 R92, R4.reuse, R40, RZ ;  /* 0x00000028045c723c */ /* 0x040fe200000018ff */
[----:B------:R-:W3:Y:S07]  /*11b30*/  MUFU.EX2 R179, R8 ;  /* 0x0000000800b37308 */ /* 0x000eee0000000800 */
[----:B------:R-:W-:Y:S01]  /*11b40*/  HMMA.16816.F32 R88, R4, R30, RZ ;  /* 0x0000001e0458723c */ /* 0x000fe200000018ff */
[----:B--2---:R-:W-:-:S05]  /*11b50*/  FMUL.FTZ R2, R105, c[0x0][0x2d0] ;  /* 0x0000b40069027a20 */ /* 0x004fca0000410000 */
[----:B------:R-:W-:Y:S02]  /*11b60*/  FSEL R2, R2, RZ, P0 ;  /* 0x000000ff02027208 */ /* 0x000fe40000000000 */
[----:B-1----:R-:W-:Y:S01]  /*11b70*/  HMMA.16816.F32 R96, R4, R32, RZ ;  /* 0x000000200460723c */ /* 0x002fe200000018ff */
[----:B---3--:R-:W-:Y:S02]  /*11b80*/  F2FP.PACK_AB R10, R179, R186 ;  /* 0x000000bab30a723e */ /* 0x008fe400000000ff */
[----:B------:R-:W-:-:S05]  /*11b90*/  FFMA.FTZ R8, R36, c[0x0][0x2d0], -R2 ;  /* 0x0000b40024087a23 */ /* 0x000fca0000010802 */
[C---:B------:R-:W-:Y:S01]  /*11ba0*/  HMMA.16816.F32 R84, R4.reuse, R26, RZ ;  /* 0x0000001a0454723c */ /* 0x040fe200000018ff */
[----:B------:R1:W-:Y:S07]  /*11bb0*/  MUFU.EX2 R246, R8 ;  /* 0x0000000800f67308 */ /* 0x0003ee0000000800 */
[C---:B------:R-:W-:Y:S08]  /*11bc0*/  HMMA.16816.F32 R76, R4.reuse, R22, RZ ;  /* 0x00000016044c723c */ /* 0x040ff000000018ff */
[----:B------:R-:W-:Y:S01]  /*11bd0*/  HMMA.16816.F32 R72, R4, R18, RZ ;  /* 0x000000120448723c */ /* 0x000fe200000018ff */
[----:B-1----:R-:W-:-:S02]  /*11be0*/  FFMA.FTZ R8, R13, c[0x0][0x2d0], -R2 ;  /* 0x0000b4000d087a23 */ /* 0x002fc40000010802 */
[----:B------:R-:W-:Y:S02]  /*11bf0*/  FFMA.FTZ R13, R151, c[0x0][0x2d0], -R3 ;  /* 0x0000b400970d7a23 */ /* 0x000fe40000010803 */
[----:B------:R1:W2:Y:S01]  /*11c00*/  MUFU.EX2 R245, R8 ;  /* 0x0000000800f57308 */ /* 0x0002a20000000800 */
[----:B------:R-:W-:Y:S02]  /*11c10*/  IMAD.MOV.U32 R151, RZ, RZ, R179 ;  /* 0x000000ffff977224 */ /* 0x000fe400078e00b3 */
[C---:B------:R-:W-:Y:S08]  /*11c20*/  HMMA.16816.F32 R68, R4.reuse, R34, RZ ;  /* 0x000000220444723c */ /* 0x040ff000000018ff */
[----:B------:R-:W-:Y:S01]  /*11c30*/  HMMA.16816.F32 R60, R4, R42, RZ ;  /* 0x0000002a043c723c */ /* 0x000fe200000018ff */
[----:B-1----:R-:W-:-:S06]  /*11c40*/  FFMA.FTZ R8, R11, c[0x0][0x2d0], -R2 ;  /* 0x0000b4000b087a23 */ /* 0x002fcc0000010802 */
        /* <DEDUP_REMOVED lines=71> */
[----:B-1----:R-:W-:-:S04]  /*120c0*/  FFMA.FTZ R8, R164, c[0x0][0x2d0], -R12 ;  /* 0x0000b400a4087a23 */ /* 0x002fc8000001080c */
        /* <DEDUP_REMOVED lines=13> */
[----:B------:R-:W-:Y:S01]  /*121a0*/  LDSM.16.MT88.4 R20, [R225+0x1900] ;  /* 0x00190000e114783b */ /* 0x000fe20000004200 */
[----:B------:R1:W-:Y:S01]  /*121b0*/  MUFU.EX2 R193, R8 ;  /* 0x0000000800c17308 */ /* 0x0003e20000000800 */
[----:B------:R-:W-:-:S04]  /*121c0*/  IMAD.MOV.U32 R158, RZ, RZ, R188 ;  /* 0x000000ffff9e7224 */ /* 0x000fc800078e00bc */
[----:B------:R-:W-:Y:S01]  /*121d0*/  IMAD.MOV.U32 R140, RZ, RZ, R184 ;  /* 0x000000ffff8c7224 */ /* 0x000fe200078e00b8 */
[----:B------:R-:W-:Y:S01]  /*121e0*/  HMMA.16816.F32 R196, R4, R36, R44 ;  /* 0x0000002404c4723c */ /* 0x000fe2000000182c */
[----:B------:R-:W-:Y:S01]  /*121f0*/  IMAD.MOV.U32 R141, RZ, RZ, R185 ;  /* 0x000000ffff8d7224 */ /* 0x000fe200078e00b9 */
[----:B------:R3:W-:Y:S01]  /*12200*/  MUFU.EX2 R184, R13 ;  /* 0x0000000d00b87308 */ /* 0x0007e20000000800 */
[----:B------:R-:W-:Y:S02]  /*12210*/  IMAD.MOV.U32 R143, RZ, RZ, R187 ;  /* 0x000000ffff8f7224 */ /* 0x000fe400078e00bb */
[----:B------:R-:W-:-:S03]  /*12220*/  IMAD.MOV.U32 R142, RZ, RZ, R186 ;  /* 0x000000ffff8e7224 */ /* 0x000fc600078e00ba */
[----:B------:R-:W-:Y:S01]  /*12230*/  HMMA.16816.F32 R64, R4, R16, R56 ;  /* 0x000000100440723c */ /* 0x000fe20000001838 */
[----:B-1----:R-:W-:-:S04]  /*12240*/  FFMA.FTZ R8, R165, c[0x0][0x2d0], -R12 ;  /* 0x0000b400a5087a23 */ /* 0x002fc8000001080c */
[----:B------:R1:W-:Y:S03]  /*12250*/  MUFU.EX2 R192, R8 ;  /* 0x0000000800c07308 */ /* 0x0003e60000000800 */
[C---:B------:R-:W-:Y:S01]  /*12260*/  HMMA.16816.F32 R44, R4.reuse, R18, R132 ;  /* 0x00000012042c723c */ /* 0x040fe20000001884 */
[----:B------:R-:W4:Y:S01]  /*12270*/  LDSM.16.MT88.4 R16, [R225+0x900] ;  /* 0x00090000e110783b */ /* 0x000f220000004200 */
[--C-:B---3--:R-:W-:Y:S02]  /*12280*/  FFMA.FTZ R13, R157, c[0x0][0x2d0], -R3.reuse ;  /* 0x0000b4009d0d7a23 */ /* 0x108fe40000010803 */
[----:B------:R-:W-:Y:S02]  /*12290*/  IMAD.MOV.U32 R157, RZ, RZ, R178 ;  /* 0x000000ffff9d7224 */ /* 0x000fe400078e00b2 */
[----:B------:R3:W-:Y:S02]  /*122a0*/  MUFU.EX2 R185, R13 ;  /* 0x0000000d00b97308 */ /* 0x0007e40000000800 */
[----:B------:R-:W-:Y:S01]  /*122b0*/  HMMA.16816.F32 R60, R4, R28, R52 ;  /* 0x0000001c043c723c */ /* 0x000fe20000001834 */
[----:B-1----:R-:W-:-:S07]  /*122c0*/  FFMA.FTZ R8, R100, c[0x0][0x2d0], -R3 ;  /* 0x0000b40064087a23 */ /* 0x002fce0000010803 */
[----:B------:R-:W-:Y:S01]  /*122d0*/  HMMA.16816.F32 R40, R4, R30, R152 ;  /* 0x0000001e0428723c */ /* 0x000fe20000001898 */
[----:B------:R-:W1:Y:S01]  /*122e0*/  LDSM.16.MT88.4 R28, [R225+0x2900] ;  /* 0x00290000e11c783b */ /* 0x000e620000004200 */
[----:B------:R5:W-:Y:S01]  /*122f0*/  MUFU.EX2 R187, R8 ;  /* 0x0000000800bb7308 */ /* 0x000be20000000800 */
[----:B---3--:R-:W-:-:S05]  /*12300*/  FFMA.FTZ R13, R149, c[0x0][0x2d0], -R0 ;  /* 0x0000b400950d7a23 */ /* 0x008fca0000010800 */
[C---:B------:R-:W-:Y:S01]  /*12310*/  HMMA.16816.F32 R76, R4.reuse, R24, R128 ;  /* 0x00000018044c723c */ /* 0x040fe20000001880 */
[----:B------:R-:W-:Y:S01]  /*12320*/  IMAD.MOV.U32 R149, RZ, RZ, R177 ;  /* 0x000000ffff957224 */ /* 0x000fe200078e00b1 */
[----:B------:R3:W-:Y:S06]  /*12330*/  MUFU.EX2 R178, R13 ;  /* 0x0000000d00b27308 */ /* 0x0007ec0000000800 */
[----:B------:R-:W-:Y:S01]  /*12340*/  HMMA.16816.F32 R56, R4, R26, R144 ;  /* 0x0000001a0438723c */ /* 0x000fe20000001890 */
[----:B------:R-:W1:Y:S01]  /*12350*/  LDSM.16.MT88.4 R24, [R226+0x1900] ;  /* 0x00190000e218783b */ /* 0x000e620000004200 */
[----:B-----5:R-:W-:-:S04]  /*12360*/  FFMA.FTZ R8, R101, c[0x0][0x2d0], -R3 ;  /* 0x0000b40065087a23 */ /* 0x020fc80000010803 */
[----:B------:R5:W2:Y:S02]  /*12370*/  MUFU.EX2 R186, R8 ;  /* 0x0000000800ba7308 */ /* 0x000aa40000000800 */
[C---:B------:R-:W-:Y:S01]  /*12380*/  HMMA.16816.F32 R52, R4.reuse, R34, R160 ;  /* 0x000000220434723c */ /* 0x040fe200000018a0 */
[----:B------:R-:W-:Y:S01]  /*12390*/  LDSM.16.MT88.4 R32, [R226+0x2900] ;  /* 0x00290000e220783b */ /* 0x000fe20000004200 */
[----:B---3--:R-:W-:Y:S02]  /*123a0*/  FFMA.FTZ R13, R156, c[0x0][0x2d0], -R0 ;  /* 0x0000b4009c0d7a23 */ /* 0x008fe40000010800 */
[----:B------:R-:W-:Y:S02]  /*123b0*/  IMAD.MOV.U32 R156, RZ, RZ, R176 ;  /* 0x000000ffff9c7224 */ /* 0x000fe400078e00b0 */
[----:B------:R3:W1:Y:S02]  /*123c0*/  MUFU.EX2 R176, R13 ;  /* 0x0000000d00b07308 */ /* 0x0006640000000800 */
[----:B------:R-:W-:Y:S01]  /*123d0*/  HMMA.16816.F32 R36, R4, R38, R168 ;  /* 0x000000260424723c */ /* 0x000fe200000018a8 */
[----:B-----5:R-:W5:Y:S06]  /*123e0*/  LDSM.16.MT88.4 R8, [R226+0x900] ;  /* 0x00090000e208783b */ /* 0x020f6c0000004200 */
[----:B--2---:R-:W-:-:S02]  /*123f0*/  F2FP.PACK_AB R4, R194, R195 ;  /* 0x000000c3c204723e */ /* 0x004fc400000000ff */
[----:B------:R-:W-:Y:S02]  /*12400*/  F2FP.PACK_AB R5, R186, R187 ;  /* 0x000000bbba05723e */ /* 0x000fe400000000ff */
[----:B------:R-:W-:Y:S02]  /*12410*/  F2FP.PACK_AB R6, R192, R193 ;  /* 0x000000c1c006723e */ /* 0x000fe400000000ff */
[----:B------:R-:W-:Y:S01]  /*12420*/  F2FP.PACK_AB R7, R185, R184 ;  /* 0x000000b8b907723e */ /* 0x000fe200000000ff */
[----:B---3--:R-:W-:-:S04]  /*12430*/  FFMA.FTZ R13, R166, c[0x0][0x2d0], -R0 ;  /* 0x0000b400a60d7a23 */ /* 0x008fc80000010800 */
[----:B------:R2:W-:Y:S02]  /*12440*/  MUFU.EX2 R177, R13 ;  /* 0x0000000d00b17308 */ /* 0x0005e40000000800 */
[C---:B----4-:R-:W-:Y:S08]  /*12450*/  HMMA.16816.F32 R116, R4.reuse, R16, R180 ;  /* 0x000000100474723c */ /* 0x050ff000000018b4 */
[----:B------:R-:W-:Y:S01]  /*12460*/  HMMA.16816.F32 R152, R4, R20, R112 ;  /* 0x000000140498723c */ /* 0x000fe20000001870 */
[----:B--2---:R-:W-:-:S07]  /*12470*/  FFMA.FTZ R13, R167, c[0x0][0x2d0], -R0 ;  /* 0x0000b400a70d7a23 */ /* 0x004fce0000010800 */
[C---:B-1----:R-:W-:Y:S01]  /*12480*/  HMMA.16816.F32 R180, R4.reuse, R28, R96 ;  /* 0x0000001c04b4723c */ /* 0x042fe20000001860 */
[----:B------:R1:W-:Y:S07]  /*12490*/  MUFU.EX2 R179, R13 ;  /* 0x0000000d00b37308 */ /* 0x0003ee0000000800 */
[C---:B------:R-:W-:Y:S08]  /*124a0*/  HMMA.16816.F32 R164, R4.reuse, R24, R108 ;  /* 0x0000001804a4723c */ /* 0x040ff0000000186c */
[----:B-----5:R-:W-:Y:S01]  /*124b0*/  HMMA.16816.F32 R132, R4, R8, R172 ;  /* 0x000000080484723c */ /* 0x020fe200000018ac */
[----:B------:R-:W-:Y:S01]  /*124c0*/  LDSM.16.MT88.4 R172, [R226+0x1d00] ;  /* 0x001d0000e2ac783b */ /* 0x000fe20000004200 */
[----:B-1----:R-:W-:-:S04]  /*124d0*/  FFMA.FTZ R13, R148, c[0x0][0x2d0], -R2 ;  /* 0x0000b400940d7a23 */ /* 0x002fc80000010802 */
[----:B------:R1:W-:Y:S02]  /*124e0*/  MUFU.EX2 R100, R13 ;  /* 0x0000000d00647308 */ /* 0x0003e40000000800 */
[C---:B------:R-:W-:Y:S08]  /*124f0*/  HMMA.16816.F32 R188, R4.reuse, R32, R92 ;  /* 0x0000002004bc723c */ /* 0x040ff0000000185c */
[----:B------:R-:W-:Y:S01]  /*12500*/  HMMA.16816.F32 R120, R4, R18, R120 ;  /* 0x000000120478723c */ /* 0x000fe20000001878 */
[----:B-1----:R-:W-:-:S07]  /*12510*/  FFMA.FTZ R13, R107, c[0x0][0x2d0], -R2 ;  /* 0x0000b4006b0d7a23 */ /* 0x002fce0000010802 */
[C---:B------:R-:W-:Y:S01]  /*12520*/  HMMA.16816.F32 R136, R4.reuse, R10, R136 ;  /* 0x0000000a0488723c */ /* 0x040fe20000001888 */
[----:B------:R1:W2:Y:S07]  /*12530*/  MUFU.EX2 R107, R13 ;  /* 0x0000000d006b7308 */ /* 0x0002ae0000000800 */
[C---:B------:R-:W-:Y:S08]  /*12540*/  HMMA.16816.F32 R88, R4.reuse, R22, R88 ;  /* 0x000000160458723c */ /* 0x040ff00000001858 */
[----:B------:R-:W-:Y:S01]  /*12550*/  HMMA.16816.F32 R168, R4, R26, R84 ;  /* 0x0000001a04a8723c */ /* 0x000fe20000001854 */
[----:B-1----:R-:W-:-:S04]  /*12560*/  FFMA.FTZ R13, R103, c[0x0][0x2d0], -R2 ;  /* 0x0000b400670d7a23 */ /* 0x002fc80000010802 */
[----:B------:R1:W-:Y:S03]  /*12570*/  MUFU.EX2 R103, R13 ;  /* 0x0000000d00677308 */ /* 0x0003e60000000800 */
[C---:B------:R-:W-:Y:S01]  /*12580*/  HMMA.16816.F32 R112, R4.reuse, R30, R80 ;  /* 0x0000001e0470723c */ /* 0x040fe20000001850 */
[----:B------:R-:W-:Y:S07]  /*12590*/  LDSM.16.MT88.4 R80, [R225+0x2d00] ;  /* 0x002d0000e150783b */ /* 0x000fee0000004200 */
[----:B------:R-:W-:Y:S01]  /*125a0*/  HMMA.16816.F32 R96, R4, R34, R68 ;  /* 0x000000220460723c */ /* 0x000fe20000001844 */
[----:B-1----:R-:W-:-:S06]  /*125b0*/  FFMA.FTZ R13, R150, c[0x0][0x2d0], -R2 ;  /* 0x0000b400960d7a23 */ /* 0x002fcc0000010802 */
[----:B------:R-:W-:Y:S02]  /*125c0*/  F2FP.PACK_AB R4, R176, R178 ;  /* 0x000000b2b004723e */ /* 0x000fe400000000ff */
[----:B--2---:R-:W-:Y:S01]  /*125d0*/  F2FP.PACK_AB R5, R107, R100 ;  /* 0x000000646b05723e */ /* 0x004fe200000000ff */
[----:B------:R-:W1:Y:S01]  /*125e0*/  MUFU.EX2 R101, R13 ;  /* 0x0000000d00657308 */ /* 0x000e620000000800 */
[----:B------:R-:W-:Y:S02]  /*125f0*/  F2FP.PACK_AB R6, R179, R177 ;  /* 0x000000b1b306723e */ /* 0x000fe400000000ff */
[----:B-1----:R-:W-:-:S07]  /*12600*/  F2FP.PACK_AB R7, R101, R103 ;  /* 0x000000676507723e */ /* 0x002fce00000000ff */
[C---:B------:R-:W-:Y:S07]  /*12610*/  HMMA.16816.F32 R128, R4.reuse, R8, R72 ;  /* 0x000000080480723c */ /* 0x040fee0000001848 */
[----:B------:R-:W-:Y:S01]  /*12620*/  FFMA.FTZ R8, R212, c[0x0][0x2d0], -R12 ;  /* 0x0000b400d4087a23 */ /* 0x000fe2000001080c */
[----:B------:R-:W-:Y:S01]  /*12630*/  HMMA.16816.F32 R108, R4, R10, R48 ;  /* 0x0000000a046c723c */ /* 0x000fe20000001830 */
[----:B------:R-:W-:Y:S02]  /*12640*/  IMAD.MOV.U32 R212, RZ, RZ, R157 ;  /* 0x000000ffffd47224 */ /* 0x000fe400078e009d */
[----:B------:R1:W-:Y:S01]  /*12650*/  MUFU.EX2 R49, R8 ;  /* 0x0000000800317308 */ /* 0x0003e20000000800 */
[----:B------:R-:W-:-:S03]  /*12660*/  IMAD.MOV.U32 R9, RZ, RZ, R140 ;  /* 0x000000ffff097224 */ /* 0x000fc600078e008c */
[----:B------:R-:W-:Y:S01]  /*12670*/  IMAD.MOV.U32 R51, RZ, RZ, R156 ;  /* 0x000000ffff337224 */ /* 0x000fe200078e009c */
[----:B------:R-:W-:Y:S01]  /*12680*/  HMMA.16816.F32 R144, R4, R18, R56 ;  /* 0x000000120490723c */ /* 0x000fe20000001838 */
[----:B------:R-:W-:Y:S02]  /*12690*/  IMAD.MOV.U32 R10, RZ, RZ, R141 ;  /* 0x000000ffff0a7224 */ /* 0x000fe400078e008d */
[----:B------:R-:W-:Y:S02]  /*126a0*/  IMAD.MOV.U32 R11, RZ, RZ, R142 ;  /* 0x000000ffff0b7224 */ /* 0x000fe400078e008e */
[----:B------:R-:W-:-:S03]  /*126b0*/  IMAD.MOV.U32 R50, RZ, RZ, R149 ;  /* 0x000000ffff327224 */ /* 0x000fc600078e0095 */
[C---:B------:R-:W-:Y:S01]  /*126c0*/  HMMA.16816.F32 R56, R4.reuse, R22, R44 ;  /* 0x000000160438723c */ /* 0x040fe2000000182c */
[----:B-1----:R-:W-:Y:S02]  /*126d0*/  FFMA.FTZ R8, R218, c[0x0][0x2d0], -R12 ;  /* 0x0000b400da087a23 */ /* 0x002fe4000001080c */
[----:B------:R-:W-:Y:S02]  /*126e0*/  IMAD.MOV.U32 R218, RZ, RZ, R151 ;  /* 0x000000ffffda7224 */ /* 0x000fe400078e0097 */
[----:B------:R1:W2:Y:S03]  /*126f0*/  MUFU.EX2 R48, R8 ;  /* 0x0000000800307308 */ /* 0x0002a60000000800 */
[----:B------:R-:W-:Y:S01]  /*12700*/  HMMA.16816.F32 R60, R4, R24, R60 ;  /* 0x00000018043c723c */ /* 0x000fe2000000183c */
[----:B------:R-:W-:Y:S02]  /*12710*/  IMAD.MOV.U32 R46, RZ, RZ, R158 ;  /* 0x000000ffff2e7224 */ /* 0x000fe400078e009e */
[----:B------:R-:W-:-:S02]  /*12720*/  IMAD.MOV.U32 R45, RZ, RZ, R159 ;  /* 0x000000ffff2d7224 */ /* 0x000fc400078e009f */
[----:B------:R-:W3:Y:S01]  /*12730*/  LDSM.16.MT88.4 R156, [R225+0x1d00] ;  /* 0x001d0000e19c783b */ /* 0x000ee20000004200 */
[----:B------:R-:W-:Y:S02]  /*12740*/  IMAD.MOV.U32 R47, RZ, RZ, R143 ;  /* 0x000000ffff2f7224 */ /* 0x000fe400078e008f */
[----:B------:R-:W-:Y:S01]  /*12750*/  HMMA.16816.F32 R64, R4, R20, R64 ;  /* 0x000000140440723c */ /* 0x000fe20000001840 */
[----:B------:R-:W-:Y:S01]  /*12760*/  LDSM.16.MT88.4 R140, [R226+0xd00] ;  /* 0x000d0000e28c783b */ /* 0x000fe20000004200 */
[----:B------:R-:W-:Y:S02]  /*12770*/  IMAD.MOV.U32 R25, RZ, RZ, R14 ;  /* 0x000000ffff197224 */ /* 0x000fe400078e000e */
[----:B-1----:R-:W-:-:S04]  /*12780*/  FFMA.FTZ R8, R214, c[0x0][0x2d0], -R12 ;  /* 0x0000b400d6087a23 */ /* 0x002fc8000001080c */
[C---:B------:R-:W-:Y:S01]  /*12790*/  HMMA.16816.F32 R160, R4.reuse, R16, R76 ;  /* 0x0000001004a0723c */ /* 0x040fe2000000184c */
[----:B------:R-:W-:Y:S01]  /*127a0*/  IMAD.MOV.U32 R214, RZ, RZ, R15 ;  /* 0x000000ffffd67224 */ /* 0x000fe200078e000f */
[----:B--2---:R-:W-:Y:S01]  /*127b0*/  F2FP.PACK_AB R92, R48, R49 ;  /* 0x00000031305c723e */ /* 0x004fe200000000ff */
[----:B------:R1:W-:Y:S05]  /*127c0*/  MUFU.EX2 R44, R8 ;  /* 0x00000008002c7308 */ /* 0x0003ea0000000800 */
[C---:B------:R-:W-:Y:S08]  /*127d0*/  HMMA.16816.F32 R40, R4.reuse, R26, R40 ;  /* 0x0000001a0428723c */ /* 0x040ff00000001828 */
[----:B------:R-:W-:Y:S01]  /*127e0*/  HMMA.16816.F32 R68, R4, R28, R124 ;  /* 0x0000001c0444723c */ /* 0x000fe2000000187c */
[----:B------:R-:W2:Y:S01]  /*127f0*/  LDSM.16.MT88.4 R124, [R225+0xd00] ;  /* 0x000d0000e17c783b */ /* 0x000ea20000004200 */
[----:B-1----:R-:W-:-:S04]  /*12800*/  FFMA.FTZ R8, R219, c[0x0][0x2d0], -R12 ;  /* 0x0000b400db087a23 */ /* 0x002fc8000001080c */
[----:B------:R1:W4:Y:S02]  /*12810*/  MUFU.EX2 R24, R8 ;  /* 0x0000000800187308 */ /* 0x0003240000000800 */
[C---:B------:R-:W-:Y:S08]  /*12820*/  HMMA.16816.F32 R52, R4.reuse, R30, R52 ;  /* 0x0000001e0434723c */ /* 0x040ff00000001834 */
[----:B------:R-:W-:Y:S01]  /*12830*/  HMMA.16816.F32 R84, R4, R32, R196 ;  /* 0x000000200454723c */ /* 0x000fe200000018c4 */
[----:B-1----:R-:W-:-:S07]  /*12840*/  FFMA.FTZ R8, R201, c[0x0][0x2d0], -R3 ;  /* 0x0000b400c9087a23 */ /* 0x002fce0000010803 */
[----:B------:R-:W-:Y:S01]  /*12850*/  HMMA.16816.F32 R36, R4, R34, R36 ;  /* 0x000000220424723c */ /* 0x000fe20000001824 */
[----:B------:R-:W1:Y:S01]  /*12860*/  LDSM.16.MT88.4 R4, [R226+0x2d00] ;  /* 0x002d0000e204783b */ /* 0x000e620000004200 */
        /* <DEDUP_REMOVED lines=13> */
[C---:B---3--:R-:W-:Y:S08]  /*12940*/  HMMA.16816.F32 R148, R92.reuse, R156, R152 ;  /* 0x0000009c5c94723c */ /* 0x048ff00000001898 */
[----:B------:R-:W-:Y:S01]  /*12950*/  HMMA.16816.F32 R152, R92, R158, R88 ;  /* 0x0000009e5c98723c */ /* 0x000fe20000001858 */
[----:B-1----:R-:W-:-:S04]  /*12960*/  FFMA.FTZ R3, R209, c[0x0][0x2d0], -R0 ;  /* 0x0000b400d1037a23 */ /* 0x002fc80000010800 */
[----:B------:R1:W3:Y:S03]  /*12970*/  MUFU.EX2 R18, R3 ;  /* 0x0000000300127308 */ /* 0x0002e60000000800 */
[C---:B--2---:R-:W-:Y:S08]  /*12980*/  HMMA.16816.F32 R116, R92.reuse, R124, R116 ;  /* 0x0000007c5c74723c */ /* 0x044ff00000001874 */
[----:B------:R-:W-:Y:S01]  /*12990*/  HMMA.16816.F32 R120, R92, R126, R120 ;  /* 0x0000007e5c78723c */ /* 0x000fe20000001878 */
[----:B-1----:R-:W-:-:S07]  /*129a0*/  FFMA.FTZ R3, R222, c[0x0][0x2d0], -R0 ;  /* 0x0000b400de037a23 */ /* 0x002fce0000010800 */
[C---:B------:R-:W-:Y:S01]  /*129b0*/  HMMA.16816.F32 R132, R92.reuse, R140, R132 ;  /* 0x0000008c5c84723c */ /* 0x040fe20000001884 */
[----:B------:R-:W-:Y:S01]  /*129c0*/  FFMA.FTZ R0, R223, c[0x0][0x2d0], -R0 ;  /* 0x0000b400df007a23 */ /* 0x000fe20000010800 */
[----:B------:R1:W-:Y:S06]  /*129d0*/  MUFU.EX2 R17, R3 ;  /* 0x0000000300117308 */ /* 0x0003ec0000000800 */
[C---:B------:R-:W-:Y:S02]  /*129e0*/  HMMA.16816.F32 R136, R92.reuse, R142, R136 ;  /* 0x0000008e5c88723c */ /* 0x040fe40000001888 */
[----:B------:R2:W4:Y:S06]  /*129f0*/  MUFU.EX2 R16, R0 ;  /* 0x0000000000107308 */ /* 0x00052c0000000800 */
[----:B------:R-:W-:Y:S01]  /*12a00*/  HMMA.16816.F32 R164, R92, R172, R164 ;  /* 0x000000ac5ca4723c */ /* 0x000fe200000018a4 */
[----:B-1----:R-:W-:-:S04]  /*12a10*/  FADD.FTZ R3, R45, R214 ;  /* 0x000000d62d037221 */ /* 0x002fc80000010000 */
[----:B------:R-:W-:-:S03]  /*12a20*/  FADD.FTZ R10, R10, R3 ;  /* 0x000000030a0a7221 */ /* 0x000fc60000010000 */
[----:B------:R-:W-:Y:S01]  /*12a30*/  HMMA.16816.F32 R168, R92, R174, R168 ;  /* 0x000000ae5ca8723c */ /* 0x000fe200000018a8 */
[----:B--2---:R-:W-:-:S04]  /*12a40*/  FFMA.FTZ R0, R210, c[0x0][0x2d0], -R2 ;  /* 0x0000b400d2007a23 */ /* 0x004fc80000010802 */
        /* <DEDUP_REMOVED lines=8> */
[----:B----4-:R-:W-:Y:S01]  /*12ad0*/  F2FP.PACK_AB R98, R16, R17 ;  /* 0x000000111062723e */ /* 0x010fe200000000ff */
        /* <DEDUP_REMOVED lines=9> */
[----:B------:R-:W-:Y:S02]  /*12b70*/  FADD.FTZ R11, R248, R8 ;  /* 0x00000008f80b7221 */ /* 0x000fe40000010000 */
[----:B--2---:R-:W-:Y:S01]  /*12b80*/  FADD.FTZ R2, R47, R46 ;  /* 0x0000002e2f027221 */ /* 0x004fe20000010000 */
[----:B---3--:R-:W-:Y:S01]  /*12b90*/  F2FP.PACK_AB R99, R15, R14 ;  /* 0x0000000e0f63723e */ /* 0x008fe200000000ff */
[----:B------:R-:W-:Y:S02]  /*12ba0*/  FADD.FTZ R8, R218, R0 ;  /* 0x00000000da087221 */ /* 0x000fe40000010000 */
[----:B------:R-:W-:Y:S02]  /*12bb0*/  FADD.FTZ R9, R9, R2 ;  /* 0x0000000209097221 */ /* 0x000fe40000010000 */
[----:B------:R-:W-:-:S02]  /*12bc0*/  FADD.FTZ R3, R212, R11 ;  /* 0x0000000bd4037221 */ /* 0x000fc40000010000 */
        /* <DEDUP_REMOVED lines=69> */
[----:B------:R-:W3:Y:S01]  /*13020*/  LDL R50, [R1+0x64] ;  /* 0x0000640001327983 */ /* 0x000ee20000100800 */
[----:B-1----:R-:W-:Y:S01]  /*13030*/  SEL R3, RZ, 0x10, P6 ;  /* 0x00000010ff037807 */ /* 0x002fe20003000000 */
[----:B------:R-:W-:Y:S01]  /*13040*/  IMAD.MOV.U32 R103, RZ, RZ, R105 ;  /* 0x000000ffff677224 */ /* 0x000fe200078e0069 */
[----:B------:R-:W-:Y:S01]  /*13050*/  MOV R100, R106 ;  /* 0x0000006a00647202 */ /* 0x000fe20000000f00 */
[----:B------:R-:W-:Y:S01]  /*13060*/  IMAD.MOV.U32 R108, RZ, RZ, R102 ;  /* 0x000000ffff6c7224 */ /* 0x000fe200078e0066 */
[----:B------:R-:W-:Y:S01]  /*13070*/  MOV R107, R104 ;  /* 0x00000068006b7202 */ /* 0x000fe20000000f00 */
[----:B------:R-:W-:Y:S01]  /*13080*/  IMAD.MOV.U32 R243, RZ, RZ, R220 ;  /* 0x000000fffff37224 */ /* 0x000fe200078e00dc */
[----:B------:R-:W-:-:S02]  /*13090*/  ULDC UR5, c[0x0][0x210] ;  /* 0x0000840000057ab9 */ /* 0x000fc40000000800 */
[----:B------:R-:W-:Y:S02]  /*130a0*/  ULDC UR4, c[0x0][0x1e8] ;  /* 0x00007a0000047ab9 */ /* 0x000fe40000000800 */
[----:B------:R-:W-:Y:S02]  /*130b0*/  UIMAD UR5, UR11, UR5, URZ ;  /* 0x000000050b0572a4 */ /* 0x000fe4000f8e023f */
[----:B------:R-:W-:Y:S01]  /*130c0*/  UIMAD UR4, UR11, UR4, URZ ;  /* 0x000000040b0472a4 */ /* 0x000fe2000f8e023f */
[----:B--2---:R-:W-:-:S05]  /*130d0*/  SHF.L.U32 R0, R212, 0x1, RZ ;  /* 0x00000001d4007819 */ /* 0x004fca00000006ff */
[----:B------:R1:W-:Y:S01]  /*130e0*/  STL [R1+0x1c], R0 ;  /* 0x00001c0001007387 */ /* 0x0003e20000100800 */
[----:B---3--:R-:W-:-:S03]  /*130f0*/  SHF.L.U64.HI R2, R51, 0x1, R50 ;  /* 0x0000000133027819 */ /* 0x008fc60000010232 */
[----:B------:R2:W-:Y:S01]  /*13100*/  STL [R1+0x28], R3 ;  /* 0x0000280301007387 */ /* 0x0005e20000100800 */
[----:B-1----:R-:W-:-:S05]  /*13110*/  IMAD.SHL.U32 R0, R51, 0x2, RZ ;  /* 0x0000000233007824 */ /* 0x002fca00078e00ff */
[----:B------:R2:W-:Y:S04]  /*13120*/  STL [R1+0x14], R0 ;  /* 0x0000140001007387 */ /* 0x0005e80000100800 */
[----:B------:R2:W-:Y:S02]  /*13130*/  STL [R1+0x18], R2 ;  /* 0x0000180201007387 */ /* 0x0005e40000100800 */
.L_x_832:
[----:B-1----:R1:W5:Y:S01]  /*13140*/  LDL R250, [R1+0x5c] ;  /* 0x00005c0001fa7983 */ /* 0x0023620000100800 */
[----:B------:R-:W-:Y:S04]  /*13150*/  DEPBAR.LE SB0, 0x0 ;  /* 0x000080000000791a */ /* 0x000fe80000000000 */
[----:B------:R-:W-:Y:S01]  /*13160*/  BAR.SYNC.DEFER_BLOCKING 0x0 ;  /* 0x0000000000007b1d */ /* 0x000fe20000010000 */
[----:B------:R-:W-:Y:S05]  /*13170*/  ISETP.GE.AND P0, PT, R243, RZ, PT ;  /* 0x000000fff300720c */ /* 0x000fea0003f06270 */
[----:B------:R1:W5:Y:S04]  /*13180*/  LDL R249, [R1+0x58] ;  /* 0x0000580001f97983 */ /* 0x0003680000100800 */
[----:B------:R1:W5:Y:S04]  /*13190*/  LDL R248, [R1+0x30] ;  /* 0x0000300001f87983 */ /* 0x0003680000100800 */
[----:B------:R1:W5:Y:S04]  /*131a0*/  LDL R247, [R1+0x20] ;  /* 0x0000200001f77983 */ /* 0x0003680000100800 */
[----:B------:R1:W5:Y:S04]  /*131b0*/  LDL R246, [R1+0x1c] ;  /* 0x00001c0001f67983 */ /* 0x0003680000100800 */
[----:B------:R1:W5:Y:S04]  /*131c0*/  LDL R245, [R1+0x14] ;  /* 0x0000140001f57983 */ /* 0x0003680000100800 */
[----:B------:R1:W3:Y:S04]  /*131d0*/  LDSM.16.M88.4 R64, [R227+0x6100] ;  /* 0x00610000e340783b */ /* 0x0002e80000000200 */
[----:B------:R1:W5:Y:S04]  /*131e0*/  LDL R244, [R1+0x28] ;  /* 0x0000280001f47983 */ /* 0x0003680000100800 */
[----:B------:R1:W4:Y:S04]  /*131f0*/  LDSM.16.M88.4 R60, [R227+0x7100] ;  /* 0x00710000e33c783b */ /* 0x0003280000000200 */
[----:B------:R1:W5:Y:S04]  /*13200*/  LDL R242, [R1+0x18] ;  /* 0x0000180001f27983 */ /* 0x0003680000100800 */
[----:B------:R1:W2:Y:S04]  /*13210*/  LDSM.16.M88.4 R16, [R224+0x3100] ;  /* 0x00310000e010783b */ /* 0x0002a80000000200 */
[----:B------:R1:W5:Y:S04]  /*13220*/  LDL R241, [R1] ;  /* 0x0000000001f17983 */ /* 0x0003680000100800 */
        /* <DEDUP_REMOVED lines=10> */
[----:B--2345:R-:W-:Y:S01]  /*132d0*/  IADD3 R14, -R244, 0x10, RZ ;  /* 0x00000010f40e7810 */ /* 0x03cfe20007ffe1ff */
[----:B------:R-:W2:Y:S01]  /*132e0*/  LDL R4, [R1+0x10] ;  /* 0x0000100001047983 */ /* 0x000ea20000100800 */
[----:B------:R-:W-:Y:S01]  /*132f0*/  SEL R20, RZ, 0x10, P4 ;  /* 0x00000010ff147807 */ /* 0x000fe20002000000 */
[----:B------:R-:W-:Y:S01]  /*13300*/  IMAD.SHL.U32 R10, R247, 0x2, RZ ;  /* 0x00000002f70a7824 */ /* 0x000fe200078e00ff */
[----:B------:R-:W-:Y:S01]  /*13310*/  LOP3.LUT R14, R14, 0xf, RZ, 0xc0, !PT ;  /* 0x0000000f0e0e7812 */ /* 0x000fe200078ec0ff */
[----:B------:R-:W3:Y:S01]  /*13320*/  LDL R5, [R1+0xc] ;  /* 0x00000c0001057983 */ /* 0x000ee20000100800 */
[----:B------:R-:W-:Y:S02]  /*13330*/  IADD3 R12, -R20, 0x10, RZ ;  /* 0x00000010140c7810 */ /* 0x000fe40007ffe1ff */
[----:B------:R-:W-:Y:S02]  /*13340*/  SHF.L.U64.HI R7, R249, 0x1, R250 ;  /* 0x00000001f9077819 */ /* 0x000fe400000102fa */
[----:B------:R-:W-:Y:S02]  /*13350*/  LOP3.LUT R12, R12, 0xf, RZ, 0xc0, !PT ;  /* 0x0000000f0c0c7812 */ /* 0x000fe400078ec0ff */
[----:B--2---:R-:W-:Y:S01]  /*13360*/  SHF.R.S32.HI R0, RZ, 0x1f, R4 ;  /* 0x0000001fff007819 */ /* 0x004fe20000011404 */
[----:B------:R-:W-:Y:S04]  /*13370*/  IMAD.WIDE.U32 R2, R4, c[0x0][0x208], RZ ;  /* 0x0000820004027a25 */ /* 0x000fe800078e00ff */
[----:B------:R-:W-:Y:S04]  /*13380*/  IMAD R0, R0, c[0x0][0x208], RZ ;  /* 0x0000820000007a24 */ /* 0x000fe800078e02ff */
[----:B------:R-:W-:Y:S01]  /*13390*/  IMAD R0, R4, c[0x0][0x20c], R0 ;  /* 0x0000830004007a24 */ /* 0x000fe200078e0200 */
[----:B---3--:R-:W-:Y:S03]  /*133a0*/  SHF.R.S32.HI R4, RZ, 0x1f, R5 ;  /* 0x0000001fff047819 */ /* 0x008fe60000011405 */
[----:B------:R-:W-:Y:S02]  /*133b0*/  IMAD.IADD R3, R3, 0x1, R0 ;  /* 0x0000000103037824 */ /* 0x000fe400078e0200 */
[----:B------:R-:W-:Y:S02]  /*133c0*/  IMAD R4, R4, c[0x0][0x218], RZ ;  /* 0x0000860004047a24 */ /* 0x000fe400078e02ff */
[C---:B------:R-:W-:Y:S04]  /*133d0*/  IMAD.WIDE.U32 R2, R5.reuse, c[0x0][0x218], R2 ;  /* 0x0000860005027a25 */ /* 0x040fe800078e0002 */
[----:B------:R-:W-:Y:S01]  /*133e0*/  IMAD R4, R5, c[0x0][0x21c], R4 ;  /* 0x0000870005047a24 */ /* 0x000fe200078e0204 */
[----:B------:R-:W-:Y:S02]  /*133f0*/  IADD3 R0, P0, R2, UR5, RZ ;  /* 0x0000000502007c10 */ /* 0x000fe4000ff1e0ff */
[----:B------:R-:W-:Y:S02]  /*13400*/  SHF.L.U64.HI R5, R247, 0x1, R248 ;  /* 0x00000001f7057819 */ /* 0x000fe400000102f8 */
[----:B------:R-:W-:Y:S02]  /*13410*/  IADD3.X R4, R3, UR10, R4, P0, !PT ;  /* 0x0000000a03047c10 */ /* 0x000fe400087fe404 */
[C---:B------:R-:W-:Y:S04]  /*13420*/  LEA R3, P0, R0.reuse, c[0x0][0x1f8], 0x1 ;  /* 0x00007e0000037a11 */ /* 0x040fe800078008ff */
[----:B------:R-:W-:Y:S02]  /*13430*/  LEA.HI.X R4, R0, c[0x0][0x1fc], R4, 0x1, P0 ;  /* 0x00007f0000047a11 */ /* 0x000fe400000f0c04 */
[----:B------:R-:W2:Y:S04]  /*13440*/  SHFL.IDX PT, R0, R3, 0x1, 0x1c1f ;  /* 0x003c1f0003007f89 */ /* 0x000ea800000e0000 */
[----:B------:R-:W3:Y:S04]  /*13450*/  SHFL.IDX PT, R2, R4, 0x1, 0x1c1f ;  /* 0x003c1f0004027f89 */ /* 0x000ee800000e0000 */
[----:B------:R-:W4:Y:S04]  /*13460*/  SHFL.IDX PT, R3, R3, RZ, 0x1c1f ;  /* 0x001c1fff03037589 */ /* 0x000f2800000e0000 */
[----:B------:R-:W1:Y:S01]  /*13470*/  SHFL.IDX PT, R4, R4, RZ, 0x1c1f ;  /* 0x001c1fff04047589 */ /* 0x000e6200000e0000 */
[----:B--2---:R-:W-:Y:S04]  /*13480*/  IADD3 R14, P1, P0, R14, R0, R246 ;  /* 0x000000000e0e7210 */ /* 0x004fe8000783e0f6 */
[----:B---3--:R-:W-:Y:S02]  /*13490*/  IADD3.X R15, RZ, R2, R7, P1, P0 ;  /* 0x00000002ff0f7210 */ /* 0x008fe40000fe0407 */
[----:B------:R-:W-:Y:S04]  /*134a0*/  IADD3 R12, P1, P0, R12, R0, R245 ;  /* 0x000000000c0c7210 */ /* 0x000fe8000783e0f5 */
[--C-:B------:R-:W-:Y:S02]  /*134b0*/  IADD3.X R13, RZ, R2, R242.reuse, P1, P0 ;  /* 0x00000002ff0d7210 */ /* 0x100fe40000fe04f2 */
[-C--:B------:R-:W-:Y:S02]  /*134c0*/  IADD3 R8, P0, R0, R10.reuse, RZ ;  /* 0x0000000a00087210 */ /* 0x080fe40007f1e0ff */
[C---:B----4-:R-:W-:Y:S02]  /*134d0*/  IADD3 R10, P2, R3.reuse, R10, RZ ;  /* 0x0000000a030a7210 */ /* 0x050fe40007f5e0ff */
[----:B------:R-:W-:Y:S01]  /*134e0*/  IADD3 R6, P1, R3, R246, RZ ;  /* 0x000000f603067210 */ /* 0x000fe20007f3e0ff */
[--C-:B------:R-:W-:Y:S01]  /*134f0*/  IMAD.X R9, R2, 0x1, R5.reuse, P0 ;  /* 0x0000000102097824 */ /* 0x100fe200000e0605 */
[----:B------:R-:W-:Y:S01]  /*13500*/  IADD3 R0, R241, 0x100, RZ ;  /* 0x00000100f1007810 */ /* 0x000fe20007ffe0ff */
[C---:B-1----:R-:W-:Y:S01]  /*13510*/  IMAD.X R11, R4.reuse, 0x1, R5, P2 ;  /* 0x00000001040b7824 */ /* 0x042fe200010e0605 */
[----:B------:R-:W-:Y:S01]  /*13520*/  IADD3 R2, P0, R3, R245, RZ ;  /* 0x000000f503027210 */ /* 0x000fe20007f1e0ff */
[----:B------:R-:W-:Y:S01]  /*13530*/  IMAD.X R7, R4, 0x1, R7, P1 ;  /* 0x0000000104077824 */ /* 0x000fe200008e0607 */
[----:B------:R-:W-:Y:S02]  /*13540*/  ISETP.NE.U32.AND P1, PT, R244, RZ, PT ;  /* 0x000000fff400720c */ /* 0x000fe40003f25070 */
[----:B------:R1:W-:Y:S01]  /*13550*/  LDGSTS.E.BYPASS.LTC128B.128 [R0], [R10.64], !P5 ;  /* 0x000000000a007fae */ /* 0x0003e2000e901d54 */
[----:B------:R-:W-:Y:S01]  /*13560*/  IMAD.X R3, R4, 0x1, R242, P0 ;  /* 0x0000000104037824 */ /* 0x000fe200000e06f2 */
[----:B------:R-:W-:Y:S02]  /*13570*/  ISETP.NE.U32.AND P0, PT, R20, RZ, PT ;  /* 0x000000ff1400720c */ /* 0x000fe40003f05070 */
[----:B------:R1:W-:Y:S04]  /*13580*/  LDGSTS.E.BYPASS.LTC128B.128 [R0+0x1000], [R6.64], !P6 ;  /* 0x0100000006007fae */ /* 0x0003e8000f101d54 */
[----:B------:R1:W-:Y:S04]  /*13590*/  LDGSTS.E.BYPASS.LTC128B.128 [R0+0x2000], [R2.64], !P4 ;  /* 0x0200000002007fae */ /* 0x0003e8000e101d54 */
[----:B------:R1:W-:Y:S04]  /*135a0*/  LDGSTS.E.BYPASS.LTC128B.128 [R0+0x800], [R8.64], !P5 ;  /* 0x0080000008007fae */ /* 0x0003e8000e901d54 */
[----:B------:R1:W-:Y:S04]  /*135b0*/  LDGSTS.E.BYPASS.LTC128B.128.ZFILL [R0+0x1800], [R14.64], P1 ;  /* 0x018000000e007fae */ /* 0x0003e80008941d54 */
[----:B------:R1:W-:Y:S02]  /*135c0*/  LDGSTS.E.BYPASS.LTC128B.128.ZFILL [R0+0x2800], [R12.64], P0 ;  /* 0x028000000c007fae */ /* 0x0003e40008141d54 */
.L_x_830:
[-C--:B-1234-:R-:W-:Y:S01]  /*135d0*/  HMMA.16816.F32 R4, R64, R16.reuse, RZ ;  /* 0x000000104004723c */ /* 0x09efe200000018ff */
        /* <DEDUP_REMOVED lines=9> */
[----:B------:R-:W-:Y:S07]  /*13670*/  LDSM.16.M88.4 R216, [R228+0x9100] ;  /* 0x00910000e4d8783b */ /* 0x000fee0000000200 */
[C---:B------:R-:W-:Y:S01]  /*13680*/  HMMA.16816.F32 R24, R60.reuse, R32, RZ ;  /* 0x000000203c18723c */ /* 0x040fe200000018ff */
[----:B------:R-:W-:Y:S07]  /*13690*/  LDSM.16.M88.4 R220, [R233] ;  /* 0x00000000e9dc783b */ /* 0x000fee0000000200 */
        /* <DEDUP_REMOVED lines=26> */
[-C--:B------:R-:W-:Y:S08]  /*13840*/  HMMA.16816.F32 R52, R180, R200.reuse, R52 ;  /* 0x000000c8b434723c */ /* 0x080ff00000001834 */
[C---:B------:R-:W-:Y:S08]  /*13850*/  HMMA.16816.F32 R56, R188.reuse, R200, R56 ;  /* 0x000000c8bc38723c */ /* 0x040ff00000001838 */
[-C--:B------:R-:W-:Y:S01]  /*13860*/  HMMA.16816.F32 R60, R188, R202.reuse, R60 ;  /* 0x000000cabc3c723c */ /* 0x080fe2000000183c */
[----:B------:R-:W2:Y:S07]  /*13870*/  LDSM.16.M88.4 R188, [R228+0x8100] ;  /* 0x00810000e4bc783b */ /* 0x000eae0000000200 */
[----:B------:R-:W-:Y:S01]  /*13880*/  HMMA.16816.F32 R64, R180, R202, R64 ;  /* 0x000000cab440723c */ /* 0x000fe20000001840 */
[----:B------:R-:W2:Y:S08]  /*13890*/  LDSM.16.M88.4 R180, [R236] ;  /* 0x00000000ecb4783b */ /* 0x000eb00000000200 */
[----:B------:R-:W3:Y:S01]  /*138a0*/  LDSM.16.M88.4 R200, [R235] ;  /* 0x00000000ebc8783b */ /* 0x000ee20000000200 */
[-C--:B-1----:R-:W-:Y:S08]  /*138b0*/  HMMA.16816.F32 R4, R176, R204.reuse, R4 ;  /* 0x000000ccb004723c */ /* 0x082ff00000001804 */
[C---:B------:R-:W-:Y:S08]  /*138c0*/  HMMA.16816.F32 R8, R208.reuse, R204, R8 ;  /* 0x000000ccd008723c */ /* 0x040ff00000001808 */
[-C--:B------:R-:W-:Y:S08]  /*138d0*/  HMMA.16816.F32 R12, R208, R206.reuse, R12 ;  /* 0x000000ced00c723c */ /* 0x080ff0000000180c */
[C---:B------:R-:W-:Y:S01]  /*138e0*/  HMMA.16816.F32 R16, R176.reuse, R206, R16 ;  /* 0x000000ceb010723c */ /* 0x040fe20000001810 */
[----:B------:R-:W-:Y:S07]  /*138f0*/  LDSM.16.M88.4 R204, [R224+0x5900] ;  /* 0x00590000e0cc783b */ /* 0x000fee0000000200 */
[-C--:B--2---:R-:W-:Y:S08]  /*13900*/  HMMA.16816.F32 R20, R176, R184.reuse, R20 ;  /* 0x000000b8b014723c */ /* 0x084ff00000001814 */
[C---:B------:R-:W-:Y:S08]  /*13910*/  HMMA.16816.F32 R24, R208.reuse, R184, R24 ;  /* 0x000000b8d018723c */ /* 0x040ff00000001818 */
[-C--:B------:R-:W-:Y:S08]  /*13920*/  HMMA.16816.F32 R28, R208, R186.reuse, R28 ;  /* 0x000000bad01c723c */ /* 0x080ff0000000181c */
[C---:B------:R-:W-:Y:S01]  /*13930*/  HMMA.16816.F32 R32, R176.reuse, R186, R32 ;  /* 0x000000bab020723c */ /* 0x040fe20000001820 */
[----:B------:R-:W-:Y:S07]  /*13940*/  LDSM.16.M88.4 R184, [R227+0xa100] ;  /* 0x00a10000e3b8783b */ /* 0x000fee0000000200 */
        /* <DEDUP_REMOVED lines=10> */
[----:B------:R-:W1:Y:S07]  /*139f0*/  LDSM.16.M88.4 R176, [R234] ;  /* 0x00000000eab0783b */ /* 0x000e6e0000000200 */
[-C--:B------:R-:W-:Y:S01]  /*13a00*/  HMMA.16816.F32 R4, R188, R212.reuse, R4 ;  /* 0x000000d4bc04723c */ /* 0x080fe20000001804 */
[----:B------:R-:W2:Y:S07]  /*13a10*/  LDSM.16.M88.4 R196, [R227+0xb100] ;  /* 0x00b10000e3c4783b */ /* 0x000eae0000000200 */
        /* <DEDUP_REMOVED lines=12> */
[C---:B------:R-:W-:Y:S08]  /*13ae0*/  HMMA.16816.F32 R48, R188.reuse, R202, R48 ;  /* 0x000000cabc30723c */ /* 0x040ff00000001830 */
[-C--:B-1----:R-:W-:Y:S08]  /*13af0*/  HMMA.16816.F32 R52, R188, R176.reuse, R52 ;  /* 0x000000b0bc34723c */ /* 0x082ff00000001834 */
[C---:B------:R-:W-:Y:S08]  /*13b00*/  HMMA.16816.F32 R56, R216.reuse, R176, R56 ;  /* 0x000000b0d838723c */ /* 0x040ff00000001838 */
[-C--:B------:R-:W-:Y:S08]  /*13b10*/  HMMA.16816.F32 R60, R216, R178.reuse, R60 ;  /* 0x000000b2d83c723c */ /* 0x080ff0000000183c */
[----:B------:R-:W-:Y:S01]  /*13b20*/  HMMA.16816.F32 R64, R188, R178, R64 ;  /* 0x000000b2bc40723c */ /* 0x000fe20000001840 */
[----:B------:R-:W1:Y:S07]  /*13b30*/  LDSM.16.M88.4 R176, [R228+0xb100] ;  /* 0x00b10000e4b0783b */ /* 0x000e6e0000000200 */
[-C--:B------:R-:W-:Y:S08]  /*13b40*/  HMMA.16816.F32 R4, R184, R192.reuse, R4 ;  /* 0x000000c0b804723c */ /* 0x080ff00000001804 */
        /* <DEDUP_REMOVED lines=96> */
[----:B--2---:R-:W-:Y:S02]  /*14150*/  FMUL.FTZ R25, R48, c[0x0][0x320] ;  /* 0x0000c80030197a20 */ /* 0x004fe40000410000 */
        /* <DEDUP_REMOVED lines=68> */
[----:B--2345:R-:W-:Y:S01]  /*145a0*/  IADD3 R14, -R244, 0x10, RZ ;  /* 0x00000010f40e7810 */ /* 0x03cfe20007ffe1ff */
[----:B------:R-:W2:Y:S01]  /*145b0*/  LDL R0, [R1+0x54] ;  /* 0x0000540001007983 */ /* 0x000ea20000100800 */
[----:B-1----:R-:W-:Y:S01]  /*145c0*/  SEL R16, RZ, 0x10, P4 ;  /* 0x00000010ff107807 */ /* 0x002fe20002000000 */
[----:B------:R-:W-:Y:S01]  /*145d0*/  IMAD.MOV.U32 R2, RZ, RZ, c[0x0][0x2b8] ;  /* 0x0000ae00ff027624 */ /* 0x000fe200078e00ff */
[----:B------:R-:W-:Y:S01]  /*145e0*/  LOP3.LUT R14, R14, 0xf, RZ, 0xc0, !PT ;  /* 0x0000000f0e0e7812 */ /* 0x000fe200078ec0ff */
[----:B------:R-:W-:Y:S01]  /*145f0*/  IMAD.MOV.U32 R6, RZ, RZ, RZ ;  /* 0x000000ffff067224 */ /* 0x000fe200078e00ff */
[----:B------:R-:W-:Y:S01]  /*14600*/  IADD3 R12, -R16, 0x10, RZ ;  /* 0x00000010100c7810 */ /* 0x000fe20007ffe1ff */
[----:B------:R-:W-:Y:S01]  /*14610*/  IMAD.SHL.U32 R10, R247, 0x2, RZ ;  /* 0x00000002f70a7824 */ /* 0x000fe200078e00ff */
[----:B------:R-:W-:Y:S02]  /*14620*/  ISETP.NE.AND P1, PT, R2, 0x1, PT ;  /* 0x000000010200780c */ /* 0x000fe40003f25270 */
[----:B------:R-:W-:Y:S02]  /*14630*/  LEA R2, R243, UR13, 0x6 ;  /* 0x0000000df3027c11 */ /* 0x000fe4000f8e30ff */
[----:B------:R-:W-:Y:S02]  /*14640*/  LOP3.LUT R12, R12, 0xf, RZ, 0xc0, !PT ;  /* 0x0000000f0c0c7812 */ /* 0x000fe400078ec0ff */
[----:B--2---:R-:W-:Y:S07]  /*14650*/  IADD3 R2, R2, -0x40, R0 ;  /* 0xffffffc002027810 */ /* 0x004fee0007ffe000 */
        /* <DEDUP_REMOVED lines=10> */
[----:B------:R1:W-:Y:S01]  /*14700*/  STL [R1+0x10], R7 ;  /* 0x0000100701007387 */ /* 0x0003e20000100800 */
[----:B------:R-:W-:Y:S03]  /*14710*/  SHF.R.S32.HI R0, RZ, 0x1f, R7 ;  /* 0x0000001fff007819 */ /* 0x000fe60000011407 */
[----:B------:R2:W3:Y:S02]  /*14720*/  @!P3 LDG.E R6, [R4.64] ;  /* 0x000000140406b981 */ /* 0x0004e4000c1e1900 */
[----:B------:R-:W-:Y:S04]  /*14730*/  IMAD R0, R0, c[0x0][0x1e0], RZ ;  /* 0x0000780000007a24 */ /* 0x000fe800078e02ff */
[----:B------:R-:W-:Y:S04]  /*14740*/  IMAD R0, R7, c[0x0][0x1e4], R0 ;  /* 0x0000790007007a24 */ /* 0x000fe800078e0200 */
[----:B------:R-:W-:Y:S01]  /*14750*/  IMAD.IADD R3, R3, 0x1, R0 ;  /* 0x0000000103037824 */ /* 0x000fe200078e0200 */
[----:B-1----:R-:W-:Y:S02]  /*14760*/  SHF.L.U64.HI R7, R249, 0x1, R250 ;  /* 0x00000001f9077819 */ /* 0x002fe400000102fa */
[----:B--2---:R-:W-:Y:S01]  /*14770*/  SHF.L.U64.HI R5, R247, 0x1, R248 ;  /* 0x00000001f7057819 */ /* 0x004fe200000102f8 */
[----:B---3--:R-:W-:Y:S01]  /*14780*/  STL [R1+0xc], R6 ;  /* 0x00000c0601007387 */ /* 0x008fe20000100800 */
[----:B------:R-:W-:Y:S01]  /*14790*/  SHF.R.S32.HI R4, RZ, 0x1f, R6 ;  /* 0x0000001fff047819 */ /* 0x000fe20000011406 */
[----:B------:R-:W-:Y:S04]  /*147a0*/  IMAD.WIDE.U32 R2, R6, c[0x0][0x1f0], R2 ;  /* 0x00007c0006027a25 */ /* 0x000fe800078e0002 */
[----:B------:R-:W-:Y:S01]  /*147b0*/  IMAD R4, R4, c[0x0][0x1f0], RZ ;  /* 0x00007c0004047a24 */ /* 0x000fe200078e02ff */
[----:B------:R-:W-:Y:S03]  /*147c0*/  IADD3 R0, P0, R2, UR4, RZ ;  /* 0x0000000402007c10 */ /* 0x000fe6000ff1e0ff */
[----:B------:R-:W-:Y:S05]  /*147d0*/  IMAD R4, R6, c[0x0][0x1f4], R4 ;  /* 0x00007d0006047a24 */ /* 0x000fea00078e0204 */
[----:B------:R-:W-:Y:S02]  /*147e0*/  IADD3.X R4, R3, UR16, R4, P0, !PT ;  /* 0x0000001003047c10 */ /* 0x000fe400087fe404 */
[C---:B------:R-:W-:Y:S04]  /*147f0*/  LEA R3, P0, R0.reuse, c[0x0][0x1c8], 0x1 ;  /* 0x0000720000037a11 */ /* 0x040fe800078008ff */
[----:B------:R-:W-:Y:S02]  /*14800*/  LEA.HI.X R4, R0, c[0x0][0x1cc], R4, 0x1, P0 ;  /* 0x0000730000047a11 */ /* 0x000fe400000f0c04 */
[----:B------:R-:W1:Y:S04]  /*14810*/  SHFL.IDX PT, R0, R3, 0x1, 0x1c1f ;  /* 0x003c1f0003007f89 */ /* 0x000e6800000e0000 */
[----:B------:R-:W2:Y:S04]  /*14820*/  SHFL.IDX PT, R2, R4, 0x1, 0x1c1f ;  /* 0x003c1f0004027f89 */ /* 0x000ea800000e0000 */
[----:B------:R-:W3:Y:S04]  /*14830*/  SHFL.IDX PT, R3, R3, RZ, 0x1c1f ;  /* 0x001c1fff03037589 */ /* 0x000ee800000e0000 */
[----:B------:R-:W4:Y:S01]  /*14840*/  SHFL.IDX PT, R4, R4, RZ, 0x1c1f ;  /* 0x001c1fff04047589 */ /* 0x000f2200000e0000 */
[----:B-1----:R-:W-:Y:S04]  /*14850*/  IADD3 R14, P1, P0, R14, R0, R246 ;  /* 0x000000000e0e7210 */ /* 0x002fe8000783e0f6 */
[----:B--2---:R-:W-:Y:S02]  /*14860*/  IADD3.X R15, RZ, R2, R7, P1, P0 ;  /* 0x00000002ff0f7210 */ /* 0x004fe40000fe0407 */
[----:B------:R-:W-:Y:S04]  /*14870*/  IADD3 R12, P1, P0, R12, R0, R245 ;  /* 0x000000000c0c7210 */ /* 0x000fe8000783e0f5 */
[--C-:B------:R-:W-:Y:S02]  /*14880*/  IADD3.X R13, RZ, R2, R242.reuse, P1, P0 ;  /* 0x00000002ff0d7210 */ /* 0x100fe40000fe04f2 */
[-C--:B------:R-:W-:Y:S02]  /*14890*/  IADD3 R8, P0, R0, R10.reuse, RZ ;  /* 0x0000000a00087210 */ /* 0x080fe40007f1e0ff */
[C---:B---3--:R-:W-:Y:S02]  /*148a0*/  IADD3 R10, P2, R3.reuse, R10, RZ ;  /* 0x0000000a030a7210 */ /* 0x048fe40007f5e0ff */
[C---:B------:R-:W-:Y:S01]  /*148b0*/  IADD3 R6, P1, R3.reuse, R246, RZ ;  /* 0x000000f603067210 */ /* 0x040fe20007f3e0ff */
[--C-:B------:R-:W-:Y:S01]  /*148c0*/  IMAD.X R9, R2, 0x1, R5.reuse, P0 ;  /* 0x0000000102097824 */ /* 0x100fe200000e0605 */
[----:B------:R-:W-:Y:S01]  /*148d0*/  IADD3 R2, P0, R3, R245, RZ ;  /* 0x000000f503027210 */ /* 0x000fe20007f1e0ff */
[C---:B----4-:R-:W-:Y:S02]  /*148e0*/  IMAD.X R11, R4.reuse, 0x1, R5, P2 ;  /* 0x00000001040b7824 */ /* 0x050fe400010e0605 */
[----:B------:R-:W-:Y:S01]  /*148f0*/  IMAD.X R7, R4, 0x1, R7, P1 ;  /* 0x0000000104077824 */ /* 0x000fe200008e0607 */
[----:B------:R-:W-:Y:S01]  /*14900*/  ISETP.NE.U32.AND P1, PT, R244, RZ, PT ;  /* 0x000000fff400720c */ /* 0x000fe20003f25070 */
[----:B------:R-:W-:Y:S01]  /*14910*/  IMAD.X R3, R4, 0x1, R242, P0 ;  /* 0x0000000104037824 */ /* 0x000fe200000e06f2 */
[----:B------:R1:W-:Y:S01]  /*14920*/  LDGSTS.E.BYPASS.LTC128B.128 [R241+0x3100], [R10.64], !P5 ;  /* 0x031000000af17fae */ /* 0x0003e2000e901d54 */
[----:B------:R-:W-:Y:S03]  /*14930*/  ISETP.NE.U32.AND P0, PT, R16, RZ, PT ;  /* 0x000000ff1000720c */ /* 0x000fe60003f05070 */
[----:B------:R1:W-:Y:S04]  /*14940*/  LDGSTS.E.BYPASS.LTC128B.128 [R241+0x4100], [R6.64], !P6 ;  /* 0x0410000006f17fae */ /* 0x0003e8000f101d54 */
[----:B------:R1:W-:Y:S04]  /*14950*/  LDGSTS.E.BYPASS.LTC128B.128 [R241+0x5100], [R2.64], !P4 ;  /* 0x0510000002f17fae */ /* 0x0003e8000e101d54 */
[----:B------:R1:W-:Y:S04]  /*14960*/  LDGSTS.E.BYPASS.LTC128B.128 [R241+0x3900], [R8.64], !P5 ;  /* 0x0390000008f17fae */ /* 0x0003e8000e901d54 */
[----:B------:R1:W-:Y:S04]  /*14970*/  LDGSTS.E.BYPASS.LTC128B.128.ZFILL [R241+0x4900], [R14.64], P1 ;  /* 0x049000000ef17fae */ /* 0x0003e80008941d54 */
[----:B------:R1:W-:Y:S02]  /*14980*/  LDGSTS.E.BYPASS.LTC128B.128.ZFILL [R241+0x5900], [R12.64], P0 ;  /* 0x059000000cf17fae */ /* 0x0003e40008141d54 */
.L_x_831:
[----:B-1234-:R-:W2:Y:S01]  /*14990*/  LDL R3, [R1+0x24] ;  /* 0x0000240001037983 */ /* 0x01eea20000100800 */
        /* <DEDUP_REMOVED lines=10> */
[----:B------:R-:W1:Y:S08]  /*14a40*/  SHFL.IDX PT, R0, R3, RZ, 0x1c1f ;  /* 0x001c1fff03007589 */ /* 0x000e7000000e0000 */
[----:B------:R-:W-:Y:S08]  /*14a50*/  SHFL.IDX PT, R6, R3, 0x1, 0x1c1f ;  /* 0x003c1f0003067f89 */ /* 0x000ff000000e0000 */
[----:B------:R-:W-:Y:S01]  /*14a60*/  SHFL.IDX PT, R7, R3, 0x2, 0x1c1f ;  /* 0x005c1f0003077f89 */ /* 0x000fe200000e0000 */
[----:B-1----:R-:W-:Y:S07]  /*14a70*/  IMAD.IADD R0, R4, 0x1, R0 ;  /* 0x0000000104007824 */ /* 0x002fee00078e0200 */
        /* <DEDUP_REMOVED lines=42> */
[----:B------:R-:W-:Y:S02]  /*14d20*/  FSEL R212, R17, -INF , P1 ;  /* 0xff80000011d47808 */ /* 0x000fe40000800000 */
[----:B------:R-:W-:Y:S02]  /*14d30*/  ISETP.GT.AND P1, PT, R2, 0x1, PT ;  /* 0x000000010200780c */ /* 0x000fe40003f24270 */
[----:B------:R-:W-:Y:S02]  /*14d40*/  FMNMX.FTZ R0, R200, R0, !PT ;  /* 0x00000000c8007209 */ /* 0x000fe40007810000 */
[----:B------:R-:W-:Y:S02]  /*14d50*/  FSEL R52, R18, -INF , P0 ;  /* 0xff80000012347808 */ /* 0x000fe40000000000 */
[----:B------:R-:W-:Y:S02]  /*14d60*/  FSEL R15, R184, -INF , P1 ;  /* 0xff800000b80f7808 */ /* 0x000fe40000800000 */
[C---:B------:R-:W-:Y:S02]  /*14d70*/  ISETP.GT.AND P1, PT, R2.reuse, 0x9, PT ;  /* 0x000000090200780c */ /* 0x040fe40003f24270 */
[----:B------:R-:W-:Y:S02]  /*14d80*/  ISETP.GT.AND P0, PT, R2, RZ, PT ;  /* 0x000000ff0200720c */ /* 0x000fe40003f04270 */
[----:B------:R-:W-:Y:S02]  /*14d90*/  FMNMX.FTZ R0, R204, R0, !PT ;  /* 0x00000000cc007209 */ /* 0x000fe40007810000 */
[----:B------:R-:W-:Y:S02]  /*14da0*/  FSEL R20, R180, -INF , P1 ;  /* 0xff800000b4147808 */ /* 0x000fe40000800000 */
[----:B------:R-:W-:Y:S02]  /*14db0*/  FSEL R6, R185, -INF , P0 ;  /* 0xff800000b9067808 */ /* 0x000fe40000000000 */
[C---:B------:R-:W-:Y:S02]  /*14dc0*/  ISETP.GT.AND P0, PT, R2.reuse, 0x8, PT ;  /* 0x000000080200780c */ /* 0x040fe40003f04270 */
[----:B------:R-:W-:Y:S02]  /*14dd0*/  ISETP.GT.AND P1, PT, R2, 0x11, PT ;  /* 0x000000110200780c */ /* 0x000fe40003f24270 */
[----:B------:R-:W-:Y:S01]  /*14de0*/  FMNMX.FTZ R106, R205, R0, !PT ;  /* 0x00000000cd6a7209 */ /* 0x000fe20007810000 */
[----:B------:R-:W-:Y:S01]  /*14df0*/  IMAD.IADD R0, R4, 0x1, R7 ;  /* 0x0000000104007824 */ /* 0x000fe200078e0207 */
[----:B------:R-:W-:Y:S02]  /*14e00*/  FSEL R18, R181, -INF , P0 ;  /* 0xff800000b5127808 */ /* 0x000fe40000000000 */
[----:B------:R-:W-:Y:S02]  /*14e10*/  FSEL R45, R110, -INF , P1 ;  /* 0xff8000006e2d7808 */ /* 0x000fe40000800000 */
[C---:B------:R-:W-:Y:S02]  /*14e20*/  ISETP.GT.AND P1, PT, R2.reuse, 0x19, PT ;  /* 0x000000190200780c */ /* 0x040fe40003f24270 */
[----:B------:R-:W-:Y:S02]  /*14e30*/  ISETP.GT.AND P0, PT, R2, 0x10, PT ;  /* 0x000000100200780c */ /* 0x000fe40003f04270 */
[----:B------:R-:W-:Y:S02]  /*14e40*/  FMNMX.FTZ R106, R64, R106, !PT ;  /* 0x0000006a406a7209 */ /* 0x000fe40007810000 */
[----:B------:R-:W-:Y:S02]  /*14e50*/  FSEL R44, R111, -INF , P0 ;  /* 0xff8000006f2c7808 */ /* 0x000fe40000000000 */
[C---:B------:R-:W-:Y:S02]  /*14e60*/  ISETP.GT.AND P0, PT, R2.reuse, 0x18, PT ;  /* 0x000000180200780c */ /* 0x040fe40003f04270 */
        /* <DEDUP_REMOVED lines=11> */
[----:B------:R-:W-:Y:S01]  /*14f20*/  FSEL R210, R54, -INF , P1 ;  /* 0xff80000036d27808 */ /* 0x000fe20000800000 */
[----:B------:R-:W-:Y:S01]  /*14f30*/  LDSM.16.MT88.4 R36, [R226+0x100] ;  /* 0x00010000e224783b */ /* 0x000fe20000004200 */
[----:B------:R-:W-:Y:S02]  /*14f40*/  ISETP.GT.AND P1, PT, R2, 0x31, PT ;  /* 0x000000310200780c */ /* 0x000fe40003f24270 */
[----:B------:R-:W-:Y:S02]  /*14f50*/  FMNMX.FTZ R7, R18, R7, !PT ;  /* 0x0000000712077209 */ /* 0x000fe40007810000 */
[----:B------:R-:W-:Y:S02]  /*14f60*/  ISETP.GT.AND P0, PT, R2, 0x28, PT ;  /* 0x000000280200780c */ /* 0x000fe40003f04270 */
[----:B------:R-:W-:Y:S02]  /*14f70*/  FMNMX.FTZ R106, R212, R106, !PT ;  /* 0x0000006ad46a7209 */ /* 0x000fe40007810000 */
[----:B------:R-:W-:Y:S02]  /*14f80*/  FMNMX.FTZ R7, R20, R7, !PT ;  /* 0x0000000714077209 */ /* 0x000fe40007810000 */
[----:B------:R-:W-:Y:S01]  /*14f90*/  FSEL R202, R50, -INF , P0 ;  /* 0xff80000032ca7808 */ /* 0x000fe20000000000 */
[----:B------:R-:W1:Y:S01]  /*14fa0*/  SHFL.BFLY PT, R8, R106, 0x2, 0x1f ;  /* 0x0c401f006a087f89 */ /* 0x000e6200000e0000 */
[----:B------:R-:W-:Y:S02]  /*14fb0*/  FSEL R50, R55, -INF , P1 ;  /* 0xff80000037327808 */ /* 0x000fe40000800000 */
[C---:B------:R-:W-:Y:S02]  /*14fc0*/  ISETP.GT.AND P1, PT, R2.reuse, 0x38, PT ;  /* 0x000000380200780c */ /* 0x040fe40003f24270 */
[----:B------:R-:W-:Y:S02]  /*14fd0*/  ISETP.GT.AND P2, PT, R2, 0x29, PT ;  /* 0x000000290200780c */ /* 0x000fe40003f44270 */
[----:B------:R-:W-:Y:S02]  /*14fe0*/  FSEL R48, R22, -INF , P1 ;  /* 0xff80000016307808 */ /* 0x000fe40000800000 */
[----:B------:R-:W-:Y:S02]  /*14ff0*/  ISETP.GT.AND P1, PT, R2, 0x39, PT ;  /* 0x000000390200780c */ /* 0x000fe40003f24270 */
[----:B------:R-:W-:Y:S02]  /*15000*/  FMNMX.FTZ R2, R44, R7, !PT ;  /* 0x000000072c027209 */ /* 0x000fe40007810000 */
[----:B------:R-:W-:Y:S02]  /*15010*/  ISETP.GT.AND P0, PT, R0, RZ, PT ;  /* 0x000000ff0000720c */ /* 0x000fe40003f04270 */
[----:B------:R-:W-:Y:S02]  /*15020*/  FMNMX.FTZ R2, R45, R2, !PT ;  /* 0x000000022d027209 */ /* 0x000fe40007810000 */
[----:B------:R-:W-:Y:S02]  /*15030*/  FSEL R4, R207, -INF , P0 ;  /* 0xff800000cf047808 */ /* 0x000fe40000000000 */
[----:B------:R-:W-:Y:S02]  /*15040*/  FMNMX.FTZ R2, R60, R2, !PT ;  /* 0x000000023c027209 */ /* 0x000fe40007810000 */
[----:B------:R-:W-:Y:S02]  /*15050*/  ISETP.GT.AND P0, PT, R0, 0x1, PT ;  /* 0x000000010000780c */ /* 0x000fe40003f04270 */
[----:B------:R-:W-:Y:S02]  /*15060*/  FMNMX.FTZ R2, R61, R2, !PT ;  /* 0x000000023d027209 */ /* 0x000fe40007810000 */
[----:B------:R-:W-:Y:S02]  /*15070*/  FSEL R17, R199, -INF , P0 ;  /* 0xff800000c7117808 */ /* 0x000fe40000000000 */
[----:B------:R-:W-:Y:S02]  /*15080*/  FMNMX.FTZ R2, R194, R2, !PT ;  /* 0x00000002c2027209 */ /* 0x000fe40007810000 */
[----:B------:R-:W-:Y:S02]  /*15090*/  ISETP.GT.AND P0, PT, R0, 0x8, PT ;  /* 0x000000080000780c */ /* 0x000fe40003f04270 */
[----:B------:R-:W-:Y:S02]  /*150a0*/  FMNMX.FTZ R2, R195, R2, !PT ;  /* 0x00000002c3027209 */ /* 0x000fe40007810000 */
[----:B-1----:R-:W-:Y:S02]  /*150b0*/  FMNMX.FTZ R106, R8, R106, !PT ;  /* 0x0000006a086a7209 */ /* 0x002fe40007810000 */
[----:B------:R-:W-:Y:S02]  /*150c0*/  FSEL R8, R198, -INF , P0 ;  /* 0xff800000c6087808 */ /* 0x000fe40000000000 */
[----:B------:R-:W-:Y:S01]  /*150d0*/  ISETP.GT.AND P0, PT, R0, 0x9, PT ;  /* 0x000000090000780c */ /* 0x000fe20003f04270 */
[----:B------:R-:W1:Y:S01]  /*150e0*/  SHFL.BFLY PT, R22, R106, 0x1, 0x1f ;  /* 0x0c201f006a167f89 */ /* 0x000e6200000e0000 */
[----:B------:R-:W-:Y:S02]  /*150f0*/  FSEL R203, R51, -INF , P2 ;  /* 0xff80000033cb7808 */ /* 0x000fe40001000000 */
[----:B------:R-:W-:Y:S02]  /*15100*/  FMNMX.FTZ R2, R202, R2, !PT ;  /* 0x00000002ca027209 */ /* 0x000fe40007810000 */
[----:B------:R-:W-:Y:S02]  /*15110*/  FSEL R14, R196, -INF , P0 ;  /* 0xff800000c40e7808 */ /* 0x000fe40000000000 */
[----:B------:R-:W-:Y:S02]  /*15120*/  ISETP.GT.AND P0, PT, R3, RZ, PT ;  /* 0x000000ff0300720c */ /* 0x000fe40003f04270 */
[----:B-----5:R-:W-:Y:S01]  /*15130*/  FSEL R248, R67, -INF , P1 ;  /* 0xff80000043f87808 */ /* 0x020fe20000800000 */
[----:B------:R-:W-:Y:S01]  /*15140*/  IMAD.MOV.U32 R67, RZ, RZ, R53 ;  /* 0x000000ffff437224 */ /* 0x000fe200078e0035 */
        /* <DEDUP_REMOVED lines=9> */
[----:B------:R-:W-:Y:S01]  /*151e0*/  IMAD.MOV.U32 R209, RZ, RZ, R52 ;  /* 0x000000ffffd17224 */ /* 0x000fe200078e0034 */
[----:B------:R-:W-:Y:S01]  /*151f0*/  ISETP.GT.AND P0, PT, R3, 0x8, PT ;  /* 0x000000080300780c */ /* 0x000fe20003f04270 */
[----:B------:R-:W-:Y:S01]  /*15200*/  LDSM.16.MT88.4 R52, [R225+0x1100] ;  /* 0x00110000e134783b */ /* 0x000fe20000004200 */
        /* <DEDUP_REMOVED lines=10> */
[----:B------:R-:W-:Y:S02]  /*152b0*/  ISETP.GT.AND P2, PT, R0, 0x10, PT ;  /* 0x000000100000780c */ /* 0x000fe40003f44270 */
[----:B------:R-:W-:Y:S02]  /*152c0*/  FSEL R9, R206, -INF , P0 ;  /* 0xff800000ce097808 */ /* 0x000fe40000000000 */
[C---:B------:R-:W-:Y:S02]  /*152d0*/  ISETP.GT.AND P0, PT, R3.reuse, 0x10, PT ;  /* 0x000000100300780c */ /* 0x040fe40003f04270 */
[----:B------:R-:W-:Y:S02]  /*152e0*/  FSEL R199, R102, -INF , P1 ;  /* 0xff80000066c77808 */ /* 0x000fe40000800000 */
[----:B------:R-:W-:Y:S02]  /*152f0*/  ISETP.GT.AND P1, PT, R0, 0x21, PT ;  /* 0x000000210000780c */ /* 0x000fe40003f24270 */
[----:B------:R-:W-:Y:S02]  /*15300*/  FMNMX.FTZ R2, R248, R2, !PT ;  /* 0x00000002f8027209 */ /* 0x000fe40007810000 */
[----:B------:R-:W-:Y:S02]  /*15310*/  FSEL R186, R186, -INF , P2 ;  /* 0xff800000baba7808 */ /* 0x000fe40001000000 */
[----:B------:R-:W-:Y:S01]  /*15320*/  FMNMX.FTZ R12, R14, R12, !PT ;  /* 0x0000000c0e0c7209 */ /* 0x000fe20007810000 */
[----:B------:R-:W2:Y:S01]  /*15330*/  SHFL.BFLY PT, R105, R2, 0x2, 0x1f ;  /* 0x0c401f0002697f89 */ /* 0x000ea200000e0000 */
        /* <DEDUP_REMOVED lines=31> */
[----:B------:R-:W-:Y:S02]  /*15530*/  ISETP.GT.AND P0, PT, R3, 0x28, PT ;  /* 0x000000280300780c */ /* 0x000fe40003f04270 */
        /* <DEDUP_REMOVED lines=20> */
[C---:B------:R-:W-:Y:S02]  /*15680*/  ISETP.GT.AND P2, PT, R3.reuse, 0x29, PT ;  /* 0x000000290300780c */ /* 0x040fe40003f44270 */
[----:B------:R-:W-:Y:S02]  /*15690*/  FSEL R62, R62, -INF , P1 ;  /* 0xff8000003e3e7808 */ /* 0x000fe40000800000 */
[----:B------:R-:W-:Y:S01]  /*156a0*/  ISETP.GT.AND P1, PT, R3, 0x39, PT ;  /* 0x000000390300780c */ /* 0x000fe20003f24270 */
[--C-:B------:R-:W-:Y:S01]  /*156b0*/  FFMA.FTZ R3, R16, c[0x0][0x2d0], -R110.reuse ;  /* 0x0000b40010037a23 */ /* 0x100fe2000001086e */
[----:B------:R-:W-:Y:S02]  /*156c0*/  FMNMX.FTZ R12, R192, R2, !PT ;  /* 0x00000002c00c7209 */ /* 0x000fe40007810000 */
[----:B------:R-:W-:Y:S01]  /*156d0*/  FMNMX.FTZ R2, R213, R0, !PT ;  /* 0x00000000d5027209 */ /* 0x000fe20007810000 */
[----:B------:R1:W-:Y:S01]  /*156e0*/  MUFU.EX2 R218, R3 ;  /* 0x0000000300da7308 */ /* 0x0003e20000000800 */
[----:B------:R-:W-:Y:S02]  /*156f0*/  FMNMX.FTZ R0, R193, R12, !PT ;  /* 0x0000000cc1007209 */ /* 0x000fe40007810000 */
[----:B------:R-:W-:Y:S01]  /*15700*/  FMNMX.FTZ R2, R222, R2, !PT ;  /* 0x00000002de027209 */ /* 0x000fe20007810000 */
[----:B------:R-:W2:Y:S01]  /*15710*/  SHFL.BFLY PT, R12, R105, 0x1, 0x1f ;  /* 0x0c201f00690c7f89 */ /* 0x000ea200000e0000 */
[----:B------:R-:W-:Y:S02]  /*15720*/  FMNMX.FTZ R0, R198, R0, !PT ;  /* 0x00000000c6007209 */ /* 0x000fe40007810000 */
[----:B------:R-:W-:Y:S02]  /*15730*/  FMNMX.FTZ R2, R208, R2, !PT ;  /* 0x00000002d0027209 */ /* 0x000fe40007810000 */
[----:B------:R-:W-:Y:S02]  /*15740*/  FMNMX.FTZ R0, R196, R0, !PT ;  /* 0x00000000c4007209 */ /* 0x000fe40007810000 */
[----:B------:R-:W-:Y:S02]  /*15750*/  FMNMX.FTZ R2, R214, R2, !PT ;  /* 0x00000002d6027209 */ /* 0x000fe40007810000 */
[----:B------:R-:W-:Y:S02]  /*15760*/  FSEL R216, R47, -INF , P2 ;  /* 0xff8000002fd87808 */ /* 0x000fe40001000000 */
[----:B------:R-:W-:Y:S01]  /*15770*/  FMNMX.FTZ R0, R215, R0, !PT ;  /* 0x00000000d7007209 */ /* 0x000fe20007810000 */
[----:B------:R-:W3:Y:S01]  /*15780*/  SHFL.BFLY PT, R104, R2, 0x2, 0x1f ;  /* 0x0c401f0002687f89 */ /* 0x000ee200000e0000 */
[----:B------:R-:W-:Y:S02]  /*15790*/  FSEL R109, R63, -INF , P1 ;  /* 0xff8000003f6d7808 */ /* 0x000fe40000800000 */
[----:B------:R-:W-:Y:S04]  /*157a0*/  FMNMX.FTZ R0, R216, R0, !PT ;  /* 0x00000000d8007209 */ /* 0x000fe80007810000 */
[----:B------:R-:W-:Y:S01]  /*157b0*/  FMNMX.FTZ R0, R252, R0, !PT ;  /* 0x00000000fc007209 */ /* 0x000fe20007810000 */
[--C-:B-1----:R-:W-:Y:S03]  /*157c0*/  FFMA.FTZ R3, R19, c[0x0][0x2d0], -R110.reuse ;  /* 0x0000b40013037a23 */ /* 0x102fe6000001086e */
[----:B------:R-:W-:Y:S01]  /*157d0*/  FMNMX.FTZ R0, R49, R0, !PT ;  /* 0x0000000031007209 */ /* 0x000fe20007810000 */
[----:B------:R1:W-:Y:S01]  /*157e0*/  MUFU.EX2 R207, R3 ;  /* 0x0000000300cf7308 */ /* 0x0003e20000000800 */
[----:B--2---:R-:W-:Y:S02]  /*157f0*/  FMNMX.FTZ R105, R105, R12, !PT ;  /* 0x0000000c69697209 */ /* 0x004fe40007810000 */
[----:B------:R-:W-:Y:S02]  /*15800*/  FMNMX.FTZ R0, R62, R0, !PT ;  /* 0x000000003e007209 */ /* 0x000fe40007810000 */
[C---:B------:R-:W-:Y:S01]  /*15810*/  FSETP.NEU.FTZ.AND P1, PT, R105.reuse, -INF , PT ;  /* 0xff8000006900780b */ /* 0x040fe20003f3d000 */
[----:B------:R-:W-:Y:S01]  /*15820*/  FMUL.FTZ R111, R105, c[0x0][0x2d0] ;  /* 0x0000b400696f7a20 */ /* 0x000fe20000410000 */
[----:B------:R-:W-:Y:S04]  /*15830*/  FMNMX.FTZ R0, R109, R0, !PT ;  /* 0x000000006d007209 */ /* 0x000fe80007810000 */
[----:B------:R-:W-:Y:S02]  /*15840*/  FSEL R111, R111, RZ, P1 ;  /* 0x000000ff6f6f7208 */ /* 0x000fe40000800000 */
[----:B---3--:R-:W-:Y:S02]  /*15850*/  FMNMX.FTZ R104, R2, R104, !PT ;  /* 0x0000006802687209 */ /* 0x008fe40007810000 */
[----:B------:R-:W2:Y:S01]  /*15860*/  SHFL.BFLY PT, R2, R0, 0x2, 0x1f ;  /* 0x0c401f0000027f89 */ /* 0x000ea200000e0000 */
[--C-:B------:R-:W-:Y:S04]  /*15870*/  FFMA.FTZ R6, R6, c[0x0][0x2d0], -R111.reuse ;  /* 0x0000b40006067a23 */ /* 0x100fe8000001086f */
[----:B------:R-:W-:Y:S03]  /*15880*/  MUFU.EX2 R176, R6 ;  /* 0x0000000600b07308 */ /* 0x000fe60000000800 */
[----:B------:R-:W3:Y:S01]  /*15890*/  SHFL.BFLY PT, R5, R104, 0x1, 0x1f ;  /* 0x0c201f0068057f89 */ /* 0x000ee200000e0000 */
[----:B-1----:R-:W-:Y:S06]  /*158a0*/  FFMA.FTZ R3, R21, c[0x0][0x2d0], -R110 ;  /* 0x0000b40015037a23 */ /* 0x002fec000001086e */
[----:B------:R1:W4:Y:S01]  /*158b0*/  MUFU.EX2 R245, R3 ;  /* 0x0000000300f57308 */ /* 0x0003220000000800 */
[----:B--2---:R-:W-:Y:S01]  /*158c0*/  FMNMX.FTZ R0, R0, R2, !PT ;  /* 0x0000000200007209 */ /* 0x004fe20007810000 */
[--C-:B------:R-:W-:Y:S08]  /*158d0*/  FFMA.FTZ R2, R18, c[0x0][0x2d0], -R111.reuse ;  /* 0x0000b40012027a23 */ /* 0x100ff0000001086f */
[----:B------:R2:W-:Y:S01]  /*158e0*/  MUFU.EX2 R66, R2 ;  /* 0x0000000200427308 */ /* 0x0005e20000000800 */
[----:B---3--:R-:W-:Y:S01]  /*158f0*/  FMNMX.FTZ R104, R104, R5, !PT ;  /* 0x0000000568687209 */ /* 0x008fe20007810000 */
[--C-:B------:R-:W-:Y:S02]  /*15900*/  FFMA.FTZ R5, R20, c[0x0][0x2d0], -R111.reuse ;  /* 0x0000b40014057a23 */ /* 0x100fe4000001086f */
[----:B------:R-:W-:Y:S02]  /*15910*/  LDSM.16.MT88.4 R20, [R225+0x100] ;  /* 0x00010000e114783b */ /* 0x000fe40000004200 */
[----:B------:R-:W-:Y:S02]  /*15920*/  FMUL.FTZ R184, R104, c[0x0][0x2d0] ;  /* 0x0000b40068b87a20 */ /* 0x000fe40000410000 */
[----:B-1----:R-:W-:Y:S02]  /*15930*/  FFMA.FTZ R3, R15, c[0x0][0x2d0], -R111 ;  /* 0x0000b4000f037a23 */ /* 0x002fe4000001086f */
[----:B------:R-:W1:Y:S01]  /*15940*/  MUFU.EX2 R244, R5 ;  /* 0x0000000500f47308 */ /* 0x000e620000000800 */
[----:B----4-:R-:W-:Y:S09]  /*15950*/  F2FP.PACK_AB R178, R245, R207 ;  /* 0x000000cff5b2723e */ /* 0x010ff200000000ff */
[----:B------:R3:W-:Y:S01]  /*15960*/  MUFU.EX2 R217, R3 ;  /* 0x0000000300d97308 */ /* 0x0007e20000000800 */
[----:B--2---:R-:W2:Y:S01]  /*15970*/  SHFL.BFLY PT, R2, R0, 0x1, 0x1f ;  /* 0x0c201f0000027f89 */ /* 0x004ea200000e0000 */
[----:B-1----:R-:W-:Y:S02]  /*15980*/  F2FP.PACK_AB R179, R244, R66 ;  /* 0x00000042f4b3723e */ /* 0x002fe400000000ff */
[----:B---3--:R-:W-:Y:S02]  /*15990*/  FSEL R3, R106, RZ, P0 ;  /* 0x000000ff6a037208 */ /* 0x008fe40000000000 */
[----:B------:R-:W-:Y:S02]  /*159a0*/  FSETP.NEU.FTZ.AND P0, PT, R104, -INF , PT ;  /* 0xff8000006800780b */ /* 0x000fe40003f1d000 */
[----:B--2---:R-:W-:Y:S02]  /*159b0*/  FMNMX.FTZ R102, R2, R0, !PT ;  /* 0x0000000002667209 */ /* 0x004fe40007810000 */
[----:B------:R-:W-:Y:S02]  /*159c0*/  FSEL R184, R184, RZ, P0 ;  /* 0x000000ffb8b87208 */ /* 0x000fe40000000000 */
[----:B------:R-:W-:Y:S01]  /*159d0*/  FSEL R2, R105, RZ, P1 ;  /* 0x000000ff69027208 */ /* 0x000fe20000800000 */
[C---:B------:R-:W-:Y:S01]  /*159e0*/  FMUL.FTZ R185, R102.reuse, c[0x0][0x2d0] ;  /* 0x0000b40066b97a20 */ /* 0x040fe20000410000 */
[----:B------:R-:W-:Y:S01]  /*159f0*/  FSETP.NEU.FTZ.AND P1, PT, R102, -INF , PT ;  /* 0xff8000006600780b */ /* 0x000fe20003f3d000 */
[--C-:B------:R-:W-:Y:S02]  /*15a00*/  FFMA.FTZ R0, R14, c[0x0][0x2d0], -R184.reuse ;  /* 0x0000b4000e007a23 */ /* 0x100fe400000108b8 */
[--C-:B------:R-:W-:Y:S01]  /*15a10*/  FFMA.FTZ R4, R4, c[0x0][0x2d0], -R184.reuse ;  /* 0x0000b40004047a23 */ /* 0x100fe200000108b8 */
[----:B------:R-:W-:Y:S01]  /*15a20*/  FSEL R185, R185, RZ, P1 ;  /* 0x000000ffb9b97208 */ /* 0x000fe20000800000 */
[----:B------:R1:W-:Y:S01]  /*15a30*/  MUFU.EX2 R242, R0 ;  /* 0x0000000000f27308 */ /* 0x0003e20000000800 */
[----:B------:R-:W-:Y:S03]  /*15a40*/  FFMA.FTZ R8, R8, c[0x0][0x2d0], -R184 ;  /* 0x0000b40008087a23 */ /* 0x000fe600000108b8 */
[--C-:B------:R-:W-:Y:S02]  /*15a50*/  FFMA.FTZ R7, R7, c[0x0][0x2d0], -R185.reuse ;  /* 0x0000b40007077a23 */ /* 0x100fe400000108b9 */
[--C-:B------:R-:W-:Y:S02]  /*15a60*/  FFMA.FTZ R11, R11, c[0x0][0x2d0], -R185.reuse ;  /* 0x0000b4000b0b7a23 */ /* 0x100fe400000108b9 */
[--C-:B------:R-:W-:Y:S02]  /*15a70*/  FFMA.FTZ R10, R10, c[0x0][0x2d0], -R185.reuse ;  /* 0x0000b4000a0a7a23 */ /* 0x100fe400000108b9 */
[----:B------:R2:W-:Y:S01]  /*15a80*/  MUFU.EX2 R211, R4 ;  /* 0x0000000400d37308 */ /* 0x0005e20000000800 */
[----:B------:R-:W-:Y:S09]  /*15a90*/  FFMA.FTZ R9, R9, c[0x0][0x2d0], -R185 ;  /* 0x0000b40009097a23 */ /* 0x000ff200000108b9 */
[----:B------:R-:W-:Y:S01]  /*15aa0*/  MUFU.EX2 R220, R7 ;  /* 0x0000000700dc7308 */ /* 0x000fe20000000800 */
[----:B-1----:R-:W-:Y:S04]  /*15ab0*/  FADD.FTZ R0, -R3, R100 ;  /* 0x0000006403007221 */ /* 0x002fe80000010100 */
[----:B------:R-:W-:Y:S05]  /*15ac0*/  FMUL.FTZ R0, R0, c[0x0][0x2d0] ;  /* 0x0000b40000007a20 */ /* 0x000fea0000410000 */
[----:B------:R-:W1:Y:S01]  /*15ad0*/  MUFU.EX2 R65, R8 ;  /* 0x0000000800417308 */ /* 0x000e620000000800 */
[----:B--2---:R-:W-:Y:S09]  /*15ae0*/  FFMA.FTZ R4, R17, c[0x0][0x2d0], -R184 ;  /* 0x0000b40011047a23 */ /* 0x004ff200000108b8 */
[----:B------:R2:W3:Y:S10]  /*15af0*/  MUFU.EX2 R101, R0 ;  /* 0x0000000000657308 */ /* 0x0004f40000000800 */
[----:B------:R-:W4:Y:S01]  /*15b00*/  MUFU.EX2 R223, R4 ;  /* 0x0000000400df7308 */ /* 0x000f220000000800 */
[----:B-1----:R-:W-:Y:S09]  /*15b10*/  F2FP.PACK_AB R182, R242, R65 ;  /* 0x00000041f2b6723e */ /* 0x002ff200000000ff */
[----:B------:R-:W1:Y:S01]  /*15b20*/  MUFU.EX2 R51, R11 ;  /* 0x0000000b00337308 */ /* 0x000e620000000800 */
[----:B--2---:R-:W-:Y:S01]  /*15b30*/  FADD.FTZ R0, -R2, R103 ;  /* 0x0000006702007221 */ /* 0x004fe20000010100 */
[----:B------:R-:W-:Y:S01]  /*15b40*/  FSEL R2, R104, RZ, P0 ;  /* 0x000000ff68027208 */ /* 0x000fe20000000000 */
[----:B---3--:R-:W-:Y:S01]  /*15b50*/  FMUL.FTZ R5, R101, R113 ;  /* 0x0000007165057220 */ /* 0x008fe20000410000 */
[----:B------:R-:W-:Y:S01]  /*15b60*/  ISETP.GT.AND P0, PT, R243, UR7, PT ;  /* 0x00000007f3007c0c */ /* 0x000fe2000bf04270 */
[----:B------:R-:W-:Y:S05]  /*15b70*/  FMUL.FTZ R0, R0, c[0x0][0x2d0] ;  /* 0x0000b40000007a20 */ /* 0x000fea0000410000 */
[----:B------:R-:W-:Y:S01]  /*15b80*/  MUFU.EX2 R246, R10 ;  /* 0x0000000a00f67308 */ /* 0x000fe20000000800 */
[C---:B------:R-:W-:Y:S02]  /*15b90*/  FMUL.FTZ R16, R101.reuse, R124 ;  /* 0x0000007c65107220 */ /* 0x040fe40000410000 */
[----:B------:R-:W-:Y:S01]  /*15ba0*/  FMUL.FTZ R17, R101, R125 ;  /* 0x0000007d65117220 */ /* 0x000fe20000410000 */
[----:B----4-:R-:W-:Y:S01]  /*15bb0*/  F2FP.PACK_AB R180, R223, R211 ;  /* 0x000000d3dfb4723e */ /* 0x010fe200000000ff */
[C---:B------:R-:W-:Y:S02]  /*15bc0*/  FMUL.FTZ R4, R101.reuse, R112 ;  /* 0x0000007065047220 */ /* 0x040fe40000410000 */
[C---:B------:R-:W-:Y:S01]  /*15bd0*/  FMUL.FTZ R32, R101.reuse, R140 ;  /* 0x0000008c65207220 */ /* 0x040fe20000410000 */
[----:B------:R-:W-:Y:S01]  /*15be0*/  MOV R140, R65 ;  /* 0x00000041008c7202 */ /* 0x000fe20000000f00 */
[----:B------:R-:W-:Y:S01]  /*15bf0*/  FMUL.FTZ R33, R101, R141 ;  /* 0x0000008d65217220 */ /* 0x000fe20000410000 */
[----:B------:R2:W3:Y:S01]  /*15c00*/  MUFU.EX2 R100, R0 ;  /* 0x0000000000647308 */ /* 0x0004e20000000800 */
[----:B------:R-:W-:Y:S02]  /*15c10*/  FFMA.FTZ R103, R205, c[0x0][0x2d0], -R110 ;  /* 0x0000b400cd677a23 */ /* 0x000fe4000001086e */
[----:B------:R-:W-:Y:S01]  /*15c20*/  FMUL.FTZ R65, R101, R173 ;  /* 0x000000ad65417220 */ /* 0x000fe20000410000 */
[----:B-1----:R-:W-:Y:S01]  /*15c30*/  F2FP.PACK_AB R181, R51, R220 ;  /* 0x000000dc33b5723e */ /* 0x002fe200000000ff */
[----:B------:R-:W-:Y:S02]  /*15c40*/  IMAD.MOV.U32 R141, RZ, RZ, R66 ;  /* 0x000000ffff8d7224 */ /* 0x000fe400078e0042 */
[C---:B------:R-:W-:Y:S02]  /*15c50*/  FMUL.FTZ R68, R101.reuse, R68 ;  /* 0x0000004465447220 */ /* 0x040fe40000410000 */
[C---:B------:R-:W-:Y:S01]  /*15c60*/  FMUL.FTZ R69, R101.reuse, R69 ;  /* 0x0000004565457220 */ /* 0x040fe20000410000 */
[----:B------:R-:W1:Y:S01]  /*15c70*/  MUFU.EX2 R241, R9 ;  /* 0x0000000900f17308 */ /* 0x000e620000000800 */
[C---:B------:R-:W-:Y:S02]  /*15c80*/  FMUL.FTZ R80, R101.reuse, R80 ;  /* 0x0000005065507220 */ /* 0x040fe40000410000 */
[C---:B------:R-:W-:Y:S02]  /*15c90*/  FMUL.FTZ R81, R101.reuse, R81 ;  /* 0x0000005165517220 */ /* 0x040fe40000410000 */
[C---:B------:R-:W-:Y:S02]  /*15ca0*/  FMUL.FTZ R84, R101.reuse, R84 ;  /* 0x0000005465547220 */ /* 0x040fe40000410000 */
[C---:B------:R-:W-:Y:S02]  /*15cb0*/  FMUL.FTZ R85, R101.reuse, R85 ;  /* 0x0000005565557220 */ /* 0x040fe40000410000 */
[C---:B------:R-:W-:Y:S02]  /*15cc0*/  FMUL.FTZ R96, R101.reuse, R96 ;  /* 0x0000006065607220 */ /* 0x040fe40000410000 */
[----:B------:R-:W-:Y:S02]  /*15cd0*/  FMUL.FTZ R97, R101, R97 ;  /* 0x0000006165617220 */ /* 0x000fe40000410000 */
[----:B--2---:R-:W-:Y:S01]  /*15ce0*/  FADD.FTZ R0, -R2, R107 ;  /* 0x0000006b02007221 */ /* 0x004fe20000010100 */
[----:B------:R-:W-:Y:S01]  /*15cf0*/  FSEL R2, R102, RZ, P1 ;  /* 0x000000ff66027208 */ /* 0x000fe20000800000 */
[----:B---3--:R-:W-:Y:S02]  /*15d00*/  FMUL.FTZ R6, R100, R114 ;  /* 0x0000007264067220 */ /* 0x008fe40000410000 */
[----:B------:R-:W-:Y:S02]  /*15d10*/  FMUL.FTZ R0, R0, c[0x0][0x2d0] ;  /* 0x0000b40000007a20 */ /* 0x000fe40000410000 */
[C---:B------:R-:W-:Y:S02]  /*15d20*/  FMUL.FTZ R7, R100.reuse, R115 ;  /* 0x0000007364077220 */ /* 0x040fe40000410000 */
[----:B------:R2:W3:Y:S01]  /*15d30*/  MUFU.EX2 R3, R0 ;  /* 0x0000000000037308 */ /* 0x0004e20000000800 */
[C---:B------:R-:W-:Y:S01]  /*15d40*/  FMUL.FTZ R18, R100.reuse, R126 ;  /* 0x0000007e64127220 */ /* 0x040fe20000410000 */
[----:B-1----:R-:W-:Y:S01]  /*15d50*/  F2FP.PACK_AB R183, R241, R246 ;  /* 0x000000f6f1b7723e */ /* 0x002fe200000000ff */
[C---:B------:R-:W-:Y:S01]  /*15d60*/  FMUL.FTZ R19, R100.reuse, R127 ;  /* 0x0000007f64137220 */ /* 0x040fe20000410000 */
[----:B------:R-:W1:Y:S01]  /*15d70*/  LDSM.16.MT88.4 R112, [R226+0x1100] ;  /* 0x00110000e270783b */ /* 0x000e620000004200 */
[C---:B------:R-:W-:Y:S02]  /*15d80*/  FMUL.FTZ R34, R100.reuse, R142 ;  /* 0x0000008e64227220 */ /* 0x040fe40000410000 */
[C---:B------:R-:W-:Y:S02]  /*15d90*/  FMUL.FTZ R35, R100.reuse, R143 ;  /* 0x0000008f64237220 */ /* 0x040fe40000410000 */
[----:B------:R-:W-:Y:S02]  /*15da0*/  IMAD.MOV.U32 R107, RZ, RZ, R208 ;  /* 0x000000ffff6b7224 */ /* 0x000fe400078e00d0 */
[----:B------:R-:W-:Y:S01]  /*15db0*/  IMAD.MOV.U32 R142, RZ, RZ, R207 ;  /* 0x000000ffff8e7224 */ /* 0x000fe200078e00cf */
[----:B------:R-:W-:Y:S01]  /*15dc0*/  LDSM.16.MT88.4 R124, [R226+0x500] ;  /* 0x00050000e27c783b */ /* 0x000fe20000004200 */
[----:B------:R-:W-:Y:S02]  /*15dd0*/  IMAD.MOV.U32 R143, RZ, RZ, R51 ;  /* 0x000000ffff8f7224 */ /* 0x000fe400078e0033 */
[C---:B------:R-:W-:Y:S02]  /*15de0*/  FMUL.FTZ R51, R100.reuse, R159 ;  /* 0x0000009f64337220 */ /* 0x040fe40000410000 */
[----:B------:R-:W-:Y:S02]  /*15df0*/  IMAD.MOV.U32 R159, RZ, RZ, R64 ;  /* 0x000000ffff9f7224 */ /* 0x000fe400078e0040 */
[----:B------:R-:W-:Y:S02]  /*15e00*/  FMUL.FTZ R64, R101, R172 ;  /* 0x000000ac65407220 */ /* 0x000fe40000410000 */
[C---:B------:R-:W-:Y:S02]  /*15e10*/  FMUL.FTZ R66, R100.reuse, R174 ;  /* 0x000000ae64427220 */ /* 0x040fe40000410000 */
[----:B------:R-:W-:Y:S02]  /*15e20*/  FMUL.FTZ R70, R100, R70 ;  /* 0x0000004664467220 */ /* 0x000fe40000410000 */
[----:B--2---:R-:W-:Y:S01]  /*15e30*/  FADD.FTZ R0, -R2, R108 ;  /* 0x0000006c02007221 */ /* 0x004fe20000010100 */
[----:B------:R-:W-:Y:S01]  /*15e40*/  MOV R108, R176 ;  /* 0x000000b0006c7202 */ /* 0x000fe20000000f00 */
[--C-:B------:R-:W-:Y:S01]  /*15e50*/  FFMA.FTZ R2, R40, c[0x0][0x2d0], -R110.reuse ;  /* 0x0000b40028027a23 */ /* 0x100fe2000001086e */
[----:B------:R-:W-:Y:S01]  /*15e60*/  F2FP.PACK_AB R176, R218, R247 ;  /* 0x000000f7dab0723e */ /* 0x000fe200000000ff */
[----:B------:R-:W-:Y:S01]  /*15e70*/  FMUL.FTZ R0, R0, c[0x0][0x2d0] ;  /* 0x0000b40000007a20 */ /* 0x000fe20000410000 */
[----:B------:R-:W-:Y:S01]  /*15e80*/  F2FP.PACK_AB R177, R217, R108 ;  /* 0x0000006cd9b1723e */ /* 0x000fe200000000ff */
[----:B------:R2:W-:Y:S01]  /*15e90*/  MUFU.EX2 R251, R2 ;  /* 0x0000000200fb7308 */ /* 0x0005e20000000800 */
[C---:B---3--:R-:W-:Y:S02]  /*15ea0*/  FMUL.FTZ R8, R3.reuse, R116 ;  /* 0x0000007403087220 */ /* 0x048fe40000410000 */
[C---:B------:R-:W-:Y:S02]  /*15eb0*/  FMUL.FTZ R9, R3.reuse, R117 ;  /* 0x0000007503097220 */ /* 0x040fe40000410000 */
[C---:B------:R-:W-:Y:S01]  /*15ec0*/  FMUL.FTZ R12, R3.reuse, R120 ;  /* 0x00000078030c7220 */ /* 0x040fe20000410000 */
[-C--:B------:R-:W-:Y:S01]  /*15ed0*/  HMMA.16816.F32 R4, R176, R20.reuse, R4 ;  /* 0x00000014b004723c */ /* 0x080fe20000001804 */
[C---:B------:R-:W-:Y:S02]  /*15ee0*/  FMUL.FTZ R13, R3.reuse, R121 ;  /* 0x00000079030d7220 */ /* 0x040fe40000410000 */
[C---:B------:R-:W-:Y:S01]  /*15ef0*/  FMUL.FTZ R28, R3.reuse, R136 ;  /* 0x00000088031c7220 */ /* 0x040fe20000410000 */
[----:B------:R-:W3:Y:S01]  /*15f00*/  MUFU.EX2 R0, R0 ;  /* 0x0000000000007308 */ /* 0x000ee20000000800 */
[----:B------:R-:W-:Y:S01]  /*15f10*/  MOV R136, R247 ;  /* 0x000000f700887202 */ /* 0x000fe20000000f00 */
[C---:B------:R-:W-:Y:S01]  /*15f20*/  FMUL.FTZ R24, R3.reuse, R132 ;  /* 0x0000008403187220 */ /* 0x040fe20000410000 */
[----:B------:R-:W-:Y:S01]  /*15f30*/  MOV R132, R214 ;  /* 0x000000d600847202 */ /* 0x000fe20000000f00 */
[C---:B------:R-:W-:Y:S04]  /*15f40*/  FMUL.FTZ R25, R3.reuse, R133 ;  /* 0x0000008503197220 */ /* 0x040fe80000410000 */
[C---:B------:R-:W-:Y:S02]  /*15f50*/  FMUL.FTZ R29, R3.reuse, R137 ;  /* 0x00000089031d7220 */ /* 0x040fe40000410000 */
[----:B------:R-:W-:Y:S02]  /*15f60*/  FMUL.FTZ R40, R3, R148 ;  /* 0x0000009403287220 */ /* 0x000fe40000410000 */
[----:B------:R-:W-:Y:S02]  /*15f70*/  IMAD.MOV.U32 R148, RZ, RZ, R241 ;  /* 0x000000ffff947224 */ /* 0x000fe400078e00f1 */
[----:B--2---:R-:W-:Y:S02]  /*15f80*/  FFMA.FTZ R2, R41, c[0x0][0x2d0], -R110 ;  /* 0x0000b40029027a23 */ /* 0x004fe4000001086e */
[----:B------:R-:W-:Y:S02]  /*15f90*/  IMAD.MOV.U32 R137, RZ, RZ, R211 ;  /* 0x000000ffff897224 */ /* 0x000fe400078e00d3 */
[----:B------:R2:W4:Y:S01]  /*15fa0*/  MUFU.EX2 R250, R2 ;  /* 0x0000000200fa7308 */ /* 0x0005220000000800 */
[----:B------:R-:W-:Y:S01]  /*15fb0*/  FMUL.FTZ R41, R3, R149 ;  /* 0x0000009503297220 */ /* 0x000fe20000410000 */
[----:B------:R-:W-:Y:S01]  /*15fc0*/  MOV R149, R62 ;  /* 0x0000003e00957202 */ /* 0x000fe20000000f00 */
[----:B------:R-:W-:Y:S02]  /*15fd0*/  IMAD.MOV.U32 R133, RZ, RZ, R49 ;  /* 0x000000ffff857224 */ /* 0x000fe400078e0031 */
[C---:B------:R-:W-:Y:S01]  /*15fe0*/  FMUL.FTZ R49, R101.reuse, R157 ;  /* 0x0000009d65317220 */ /* 0x040fe20000410000 */
[----:B------:R-:W-:Y:S01]  /*15ff0*/  MOV R157, R210 ;  /* 0x000000d2009d7202 */ /* 0x000fe20000000f00 */
[C---:B---3--:R-:W-:Y:S02]  /*16000*/  FMUL.FTZ R10, R0.reuse, R118 ;  /* 0x00000076000a7220 */ /* 0x048fe40000410000 */
[C---:B------:R-:W-:Y:S01]  /*16010*/  FMUL.FTZ R11, R0.reuse, R119 ;  /* 0x00000077000b7220 */ /* 0x040fe20000410000 */
[----:B------:R-:W-:Y:S01]  /*16020*/  MUFU.EX2 R210, R103 ;  /* 0x0000006700d27308 */ /* 0x000fe20000000800 */
[----:B------:R-:W3:Y:S01]  /*16030*/  LDSM.16.MT88.4 R116, [R225+0x2100] ;  /* 0x00210000e174783b */ /* 0x000ee20000004200 */
[C---:B------:R-:W-:Y:S02]  /*16040*/  FMUL.FTZ R14, R0.reuse, R122 ;  /* 0x0000007a000e7220 */ /* 0x040fe40000410000 */
[C---:B------:R-:W-:Y:S02]  /*16050*/  FMUL.FTZ R15, R0.reuse, R123 ;  /* 0x0000007b000f7220 */ /* 0x040fe40000410000 */
[C---:B------:R-:W-:Y:S01]  /*16060*/  HMMA.16816.F32 R8, R180.reuse, R20, R8 ;  /* 0x00000014b408723c */ /* 0x040fe20000001808 */
[C---:B------:R-:W-:Y:S02]  /*16070*/  FMUL.FTZ R26, R0.reuse, R134 ;  /* 0x00000086001a7220 */ /* 0x040fe40000410000 */
[----:B------:R-:W-:Y:S02]  /*16080*/  IMAD.MOV.U32 R134, RZ, RZ, R217 ;  /* 0x000000ffff867224 */ /* 0x000fe400078e00d9 */
[----:B------:R-:W-:Y:S02]  /*16090*/  FMUL.FTZ R27, R0, R135 ;  /* 0x00000087001b7220 */ /* 0x000fe40000410000 */
[----:B------:R-:W-:Y:S01]  /*160a0*/  FMUL.FTZ R20, R101, R128 ;  /* 0x0000008065147220 */ /* 0x000fe20000410000 */
[-C--:B------:R-:W-:Y:S01]  /*160b0*/  HMMA.16816.F32 R12, R180, R22.reuse, R12 ;  /* 0x00000016b40c723c */ /* 0x080fe2000000180c */
[--C-:B--2---:R-:W-:Y:S03]  /*160c0*/  FFMA.FTZ R2, R44, c[0x0][0x2d0], -R111.reuse ;  /* 0x0000b4002c027a23 */ /* 0x104fe6000001086f */
[----:B------:R-:W-:Y:S01]  /*160d0*/  FMUL.FTZ R44, R3, R152 ;  /* 0x00000098032c7220 */ /* 0x000fe20000410000 */
[----:B------:R2:W-:Y:S01]  /*160e0*/  MUFU.EX2 R249, R2 ;  /* 0x0000000200f97308 */ /* 0x0005e20000000800 */
[----:B------:R-:W-:Y:S02]  /*160f0*/  IMAD.MOV.U32 R152, RZ, RZ, R248 ;  /* 0x000000ffff987224 */ /* 0x000fe400078e00f8 */
[C---:B------:R-:W-:Y:S01]  /*16100*/  HMMA.16816.F32 R16, R176.reuse, R22, R16 ;  /* 0x00000016b010723c */ /* 0x040fe20000001810 */
[----:B------:R-:W-:Y:S03]  /*16110*/  FMUL.FTZ R21, R101, R129 ;  /* 0x0000008165157220 */ /* 0x000fe60000410000 */
[C---:B------:R-:W-:Y:S02]  /*16120*/  FMUL.FTZ R30, R0.reuse, R138 ;  /* 0x0000008a001e7220 */ /* 0x040fe40000410000 */
[----:B------:R-:W-:Y:S01]  /*16130*/  FMUL.FTZ R31, R0, R139 ;  /* 0x0000008b001f7220 */ /* 0x000fe20000410000 */
[----:B------:R-:W-:Y:S01]  /*16140*/  MOV R139, R220 ;  /* 0x000000dc008b7202 */ /* 0x000fe20000000f00 */
[C---:B------:R-:W-:Y:S04]  /*16150*/  FMUL.FTZ R22, R100.reuse, R130 ;  /* 0x0000008264167220 */ /* 0x040fe80000410000 */
[----:B------:R-:W-:Y:S02]  /*16160*/  FMUL.FTZ R23, R100, R131 ;  /* 0x0000008364177220 */ /* 0x000fe40000410000 */
[----:B------:R-:W-:Y:S01]  /*16170*/  LDSM.16.MT88.4 R128, [R225+0x1500] ;  /* 0x00150000e180783b */ /* 0x000fe20000004200 */
[----:B------:R-:W-:Y:S02]  /*16180*/  IMAD.MOV.U32 R135, RZ, RZ, R218 ;  /* 0x000000ffff877224 */ /* 0x000fe400078e00da */
[C---:B------:R-:W-:Y:S02]  /*16190*/  FMUL.FTZ R42, R0.reuse, R150 ;  /* 0x00000096002a7220 */ /* 0x040fe40000410000 */
[-C--:B------:R-:W-:Y:S01]  /*161a0*/  HMMA.16816.F32 R20, R176, R36.reuse, R20 ;  /* 0x00000024b014723c */ /* 0x080fe20000001814 */
[C---:B------:R-:W-:Y:S01]  /*161b0*/  FMUL.FTZ R46, R0.reuse, R154 ;  /* 0x0000009a002e7220 */ /* 0x040fe20000410000 */
[----:B------:R-:W-:Y:S01]  /*161c0*/  MOV R154, R212 ;  /* 0x000000d4009a7202 */ /* 0x000fe20000000f00 */
[----:B--2---:R-:W-:Y:S02]  /*161d0*/  FFMA.FTZ R2, R45, c[0x0][0x2d0], -R111 ;  /* 0x0000b4002d027a23 */ /* 0x004fe4000001086f */
[C---:B------:R-:W-:Y:S02]  /*161e0*/  FMUL.FTZ R43, R0.reuse, R151 ;  /* 0x00000097002b7220 */ /* 0x040fe40000410000 */
[----:B------:R2:W1:Y:S01]  /*161f0*/  MUFU.EX2 R248, R2 ;  /* 0x0000000200f87308 */ /* 0x0004620000000800 */
[C---:B------:R-:W-:Y:S01]  /*16200*/  HMMA.16816.F32 R24, R180.reuse, R36, R24 ;  /* 0x00000024b418723c */ /* 0x040fe20000001818 */
[----:B------:R-:W-:Y:S03]  /*16210*/  FMUL.FTZ R47, R0, R155 ;  /* 0x0000009b002f7220 */ /* 0x000fe60000410000 */
[----:B------:R-:W-:Y:S01]  /*16220*/  FMUL.FTZ R45, R3, R153 ;  /* 0x00000099032d7220 */ /* 0x000fe20000410000 */
[----:B------:R-:W-:Y:S01]  /*16230*/  MOV R153, R48 ;  /* 0x0000003000997202 */ /* 0x000fe20000000f00 */
[C---:B------:R-:W-:Y:S01]  /*16240*/  FMUL.FTZ R48, R101.reuse, R156 ;  /* 0x0000009c65307220 */ /* 0x040fe20000410000 */
[----:B------:R-:W-:Y:S01]  /*16250*/  MOV R155, R209 ;  /* 0x000000d1009b7202 */ /* 0x000fe20000000f00 */
[-C--:B------:R-:W-:Y:S01]  /*16260*/  HMMA.16816.F32 R28, R180, R38.reuse, R28 ;  /* 0x00000026b41c723c */ /* 0x080fe2000000181c */
[C---:B------:R-:W-:Y:S03]  /*16270*/  FMUL.FTZ R36, R101.reuse, R144 ;  /* 0x0000009065247220 */ /* 0x040fe60000410000 */
[----:B------:R-:W-:Y:S02]  /*16280*/  IMAD.MOV.U32 R144, RZ, RZ, R246 ;  /* 0x000000ffff907224 */ /* 0x000fe400078e00f6 */
[----:B------:R-:W-:Y:S02]  /*16290*/  FMUL.FTZ R37, R101, R145 ;  /* 0x0000009165257220 */ /* 0x000fe40000410000 */
[C---:B------:R-:W-:Y:S01]  /*162a0*/  HMMA.16816.F32 R32, R176.reuse, R38, R32 ;  /* 0x00000026b020723c */ /* 0x040fe20000001820 */
[----:B------:R-:W-:Y:S03]  /*162b0*/  IMAD.MOV.U32 R145, RZ, RZ, R245 ;  /* 0x000000ffff917224 */ /* 0x000fe600078e00f5 */
[----:B------:R-:W-:Y:S02]  /*162c0*/  IMAD.MOV.U32 R138, RZ, RZ, R223 ;  /* 0x000000ffff8a7224 */ /* 0x000fe400078e00df */
[----:B------:R-:W-:Y:S02]  /*162d0*/  IMAD.MOV.U32 R150, RZ, RZ, R222 ;  /* 0x000000ffff967224 */ /* 0x000fe400078e00de */
[----:B--2---:R-:W-:Y:S04]  /*162e0*/  FFMA.FTZ R2, R56, c[0x0][0x2d0], -R110 ;  /* 0x0000b40038027a23 */ /* 0x004fe8000001086e */
[----:B------:R2:W-:Y:S01]  /*162f0*/  MUFU.EX2 R247, R2 ;  /* 0x0000000200f77308 */ /* 0x0005e20000000800 */
[C---:B------:R-:W-:Y:S01]  /*16300*/  FMUL.FTZ R38, R100.reuse, R146 ;  /* 0x0000009264267220 */ /* 0x040fe20000410000 */
[----:B------:R-:W-:Y:S01]  /*16310*/  MOV R146, R244 ;  /* 0x000000f400927202 */ /* 0x000fe20000000f00 */
[C---:B------:R-:W-:Y:S02]  /*16320*/  FMUL.FTZ R39, R100.reuse, R147 ;  /* 0x0000009364277220 */ /* 0x040fe40000410000 */
[----:B------:R-:W-:Y:S02]  /*16330*/  IMAD.MOV.U32 R147, RZ, RZ, R242 ;  /* 0x000000ffff937224 */ /* 0x000fe400078e00f2 */
[----:B------:R-:W-:Y:S02]  /*16340*/  IMAD.MOV.U32 R151, RZ, RZ, R213 ;  /* 0x000000ffff977224 */ /* 0x000fe400078e00d5 */
[----:B------:R-:W-:Y:S01]  /*16350*/  IMAD.MOV.U32 R156, RZ, RZ, R50 ;  /* 0x000000ffff9c7224 */ /* 0x000fe200078e0032 */
[-C--:B------:R-:W-:Y:S01]  /*16360*/  HMMA.16816.F32 R36, R176, R52.reuse, R36 ;  /* 0x00000034b024723c */ /* 0x080fe20000001824 */
[C---:B------:R-:W-:Y:S01]  /*16370*/  FMUL.FTZ R50, R100.reuse, R158 ;  /* 0x0000009e64327220 */ /* 0x040fe20000410000 */
[----:B------:R-:W-:Y:S01]  /*16380*/  MOV R158, R67 ;  /* 0x00000043009e7202 */ /* 0x000fe20000000f00 */
[----:B------:R-:W-:Y:S02]  /*16390*/  FMUL.FTZ R67, R100, R175 ;  /* 0x000000af64437220 */ /* 0x000fe40000410000 */
[----:B------:R-:W-:Y:S01]  /*163a0*/  LDSM.16.MT88.4 R172, [R226+0x1d00] ;  /* 0x001d0000e2ac783b */ /* 0x000fe20000004200 */
[----:B------:R-:W-:Y:S02]  /*163b0*/  FMUL.FTZ R56, R3, R164 ;  /* 0x000000a403387220 */ /* 0x000fe40000410000 */
[C---:B------:R-:W-:Y:S01]  /*163c0*/  HMMA.16816.F32 R40, R180.reuse, R52, R40 ;  /* 0x00000034b428723c */ /* 0x040fe20000001828 */
[C---:B------:R-:W-:Y:S03]  /*163d0*/  FMUL.FTZ R58, R0.reuse, R166 ;  /* 0x000000a6003a7220 */ /* 0x040fe60000410000 */
[C---:B------:R-:W-:Y:S02]  /*163e0*/  FMUL.FTZ R59, R0.reuse, R167 ;  /* 0x000000a7003b7220 */ /* 0x040fe40000410000 */
[----:B--2---:R-:W-:Y:S02]  /*163f0*/  FFMA.FTZ R2, R57, c[0x0][0x2d0], -R110 ;  /* 0x0000b40039027a23 */ /* 0x004fe4000001086e */
[-C--:B------:R-:W-:Y:S01]  /*16400*/  HMMA.16816.F32 R44, R180, R54.reuse, R44 ;  /* 0x00000036b42c723c */ /* 0x080fe2000000182c */
[C---:B------:R-:W-:Y:S01]  /*16410*/  FMUL.FTZ R52, R101.reuse, R160 ;  /* 0x000000a065347220 */ /* 0x040fe20000410000 */
[----:B------:R2:W1:Y:S02]  /*16420*/  MUFU.EX2 R246, R2 ;  /* 0x0000000200f67308 */ /* 0x0004640000000800 */
[----:B------:R-:W-:Y:S02]  /*16430*/  FMUL.FTZ R53, R101, R161 ;  /* 0x000000a165357220 */ /* 0x000fe40000410000 */
[----:B------:R-:W-:Y:S02]  /*16440*/  FMUL.FTZ R57, R3, R165 ;  /* 0x000000a503397220 */ /* 0x000fe40000410000 */
[C---:B------:R-:W-:Y:S01]  /*16450*/  HMMA.16816.F32 R48, R176.reuse, R54, R48 ;  /* 0x00000036b030723c */ /* 0x040fe20000001830 */
[C---:B------:R-:W-:Y:S03]  /*16460*/  FMUL.FTZ R62, R0.reuse, R170 ;  /* 0x000000aa003e7220 */ /* 0x040fe60000410000 */
[----:B------:R-:W-:Y:S02]  /*16470*/  FMUL.FTZ R63, R0, R171 ;  /* 0x000000ab003f7220 */ /* 0x000fe40000410000 */
[--C-:B------:R-:W-:Y:S02]  /*16480*/  FFMA.FTZ R103, R201, c[0x0][0x2d0], -R184.reuse ;  /* 0x0000b400c9677a23 */ /* 0x100fe400000108b8 */
[C---:B------:R-:W-:Y:S04]  /*16490*/  FMUL.FTZ R54, R100.reuse, R162 ;  /* 0x000000a264367220 */ /* 0x040fe80000410000 */
[C---:B------:R-:W-:Y:S02]  /*164a0*/  FMUL.FTZ R55, R100.reuse, R163 ;  /* 0x000000a364377220 */ /* 0x040fe40000410000 */
[----:B------:R-:W-:Y:S02]  /*164b0*/  FMUL.FTZ R71, R100, R71 ;  /* 0x0000004764477220 */ /* 0x000fe40000410000 */
[C---:B------:R-:W-:Y:S02]  /*164c0*/  FMUL.FTZ R72, R3.reuse, R72 ;  /* 0x0000004803487220 */ /* 0x040fe40000410000 */
[--C-:B--2---:R-:W-:Y:S01]  /*164d0*/  FFMA.FTZ R2, R60, c[0x0][0x2d0], -R111.reuse ;  /* 0x0000b4003c027a23 */ /* 0x104fe2000001086f */
[-C--:B-1----:R-:W-:Y:S01]  /*164e0*/  HMMA.16816.F32 R52, R176, R112.reuse, R52 ;  /* 0x00000070b034723c */ /* 0x082fe20000001834 */
[C---:B------:R-:W-:Y:S02]  /*164f0*/  FMUL.FTZ R60, R3.reuse, R168 ;  /* 0x000000a8033c7220 */ /* 0x040fe40000410000 */
[----:B------:R1:W-:Y:S01]  /*16500*/  MUFU.EX2 R245, R2 ;  /* 0x0000000200f57308 */ /* 0x0003e20000000800 */
[C---:B------:R-:W-:Y:S02]  /*16510*/  FMUL.FTZ R73, R3.reuse, R73 ;  /* 0x0000004903497220 */ /* 0x040fe40000410000 */
[C---:B------:R-:W-:Y:S02]  /*16520*/  FMUL.FTZ R74, R0.reuse, R74 ;  /* 0x0000004a004a7220 */ /* 0x040fe40000410000 */
[C---:B------:R-:W-:Y:S01]  /*16530*/  HMMA.16816.F32 R56, R180.reuse, R112, R56 ;  /* 0x00000070b438723c */ /* 0x040fe20000001838 */
[C---:B------:R-:W-:Y:S03]  /*16540*/  FMUL.FTZ R75, R0.reuse, R75 ;  /* 0x0000004b004b7220 */ /* 0x040fe60000410000 */
[C---:B------:R-:W-:Y:S02]  /*16550*/  FMUL.FTZ R76, R3.reuse, R76 ;  /* 0x0000004c034c7220 */ /* 0x040fe40000410000 */
[----:B------:R-:W-:Y:S02]  /*16560*/  FMUL.FTZ R77, R3, R77 ;  /* 0x0000004d034d7220 */ /* 0x000fe40000410000 */
[C---:B------:R-:W-:Y:S04]  /*16570*/  FMUL.FTZ R78, R0.reuse, R78 ;  /* 0x0000004e004e7220 */ /* 0x040fe80000410000 */
[----:B------:R-:W-:Y:S02]  /*16580*/  FMUL.FTZ R79, R0, R79 ;  /* 0x0000004f004f7220 */ /* 0x000fe40000410000 */
[C---:B------:R-:W-:Y:S02]  /*16590*/  FMUL.FTZ R82, R100.reuse, R82 ;  /* 0x0000005264527220 */ /* 0x040fe40000410000 */
[C---:B------:R-:W-:Y:S02]  /*165a0*/  FMUL.FTZ R83, R100.reuse, R83 ;  /* 0x0000005364537220 */ /* 0x040fe40000410000 */
[----:B------:R-:W-:Y:S02]  /*165b0*/  FMUL.FTZ R86, R100, R86 ;  /* 0x0000005664567220 */ /* 0x000fe40000410000 */
[----:B-1----:R-:W-:Y:S02]  /*165c0*/  FFMA.FTZ R2, R61, c[0x0][0x2d0], -R111 ;  /* 0x0000b4003d027a23 */ /* 0x002fe4000001086f */
[C---:B------:R-:W-:Y:S02]  /*165d0*/  FMUL.FTZ R61, R3.reuse, R169 ;  /* 0x000000a9033d7220 */ /* 0x040fe40000410000 */
[----:B------:R1:W2:Y:S01]  /*165e0*/  MUFU.EX2 R244, R2 ;  /* 0x0000000200f47308 */ /* 0x0002a20000000800 */
[C---:B------:R-:W-:Y:S02]  /*165f0*/  FMUL.FTZ R88, R3.reuse, R88 ;  /* 0x0000005803587220 */ /* 0x040fe40000410000 */
[C---:B------:R-:W-:Y:S02]  /*16600*/  FMUL.FTZ R89, R3.reuse, R89 ;  /* 0x0000005903597220 */ /* 0x040fe40000410000 */
[-C--:B------:R-:W-:Y:S01]  /*16610*/  HMMA.16816.F32 R60, R180, R114.reuse, R60 ;  /* 0x00000072b43c723c */ /* 0x080fe2000000183c */
[C---:B------:R-:W-:Y:S02]  /*16620*/  FMUL.FTZ R90, R0.reuse, R90 ;  /* 0x0000005a005a7220 */ /* 0x040fe40000410000 */
[C---:B------:R-:W-:Y:S02]  /*16630*/  FMUL.FTZ R91, R0.reuse, R91 ;  /* 0x0000005b005b7220 */ /* 0x040fe40000410000 */
[C---:B------:R-:W-:Y:S02]  /*16640*/  FMUL.FTZ R92, R3.reuse, R92 ;  /* 0x0000005c035c7220 */ /* 0x040fe40000410000 */
[----:B------:R-:W-:Y:S01]  /*16650*/  FMUL.FTZ R93, R3, R93 ;  /* 0x0000005d035d7220 */ /* 0x000fe20000410000 */
[C---:B------:R-:W-:Y:S01]  /*16660*/  HMMA.16816.F32 R64, R176.reuse, R114, R64 ;  /* 0x00000072b040723c */ /* 0x040fe20000001840 */
[----:B------:R-:W2:Y:S03]  /*16670*/  LDSM.16.MT88.4 R112, [R226+0x2100] ;  /* 0x00210000e270783b */ /* 0x000ea60000004200 */
[C---:B------:R-:W-:Y:S02]  /*16680*/  FMUL.FTZ R94, R0.reuse, R94 ;  /* 0x0000005e005e7220 */ /* 0x040fe40000410000 */
[----:B------:R-:W-:Y:S02]  /*16690*/  FMUL.FTZ R95, R0, R95 ;  /* 0x0000005f005f7220 */ /* 0x000fe40000410000 */
[-C--:B---3--:R-:W-:Y:S01]  /*166a0*/  HMMA.16816.F32 R68, R176, R116.reuse, R68 ;  /* 0x00000074b044723c */ /* 0x088fe20000001844 */
[----:B------:R-:W-:Y:S03]  /*166b0*/  FMUL.FTZ R87, R100, R87 ;  /* 0x0000005764577220 */ /* 0x000fe60000410000 */
[--C-:B-1----:R-:W-:Y:S02]  /*166c0*/  FFMA.FTZ R2, R186, c[0x0][0x2d0], -R184.reuse ;  /* 0x0000b400ba027a23 */ /* 0x102fe400000108b8 */
[C---:B------:R-:W-:Y:S02]  /*166d0*/  FMUL.FTZ R98, R100.reuse, R98 ;  /* 0x0000006264627220 */ /* 0x040fe40000410000 */
[C---:B------:R-:W-:Y:S01]  /*166e0*/  HMMA.16816.F32 R72, R180.reuse, R116, R72 ;  /* 0x00000074b448723c */ /* 0x040fe20000001848 */
[----:B------:R1:W-:Y:S03]  /*166f0*/  MUFU.EX2 R242, R2 ;  /* 0x0000000200f27308 */ /* 0x0003e60000000800 */
[----:B------:R-:W-:Y:S04]  /*16700*/  FMUL.FTZ R99, R100, R99 ;  /* 0x0000006364637220 */ /* 0x000fe80000410000 */
[-C--:B------:R-:W-:Y:S08]  /*16710*/  HMMA.16816.F32 R76, R180, R118.reuse, R76 ;  /* 0x00000076b44c723c */ /* 0x080ff0000000184c */
[C---:B------:R-:W-:Y:S01]  /*16720*/  HMMA.16816.F32 R80, R176.reuse, R118, R80 ;  /* 0x00000076b050723c */ /* 0x040fe20000001850 */
[----:B------:R-:W3:Y:S07]  /*16730*/  LDSM.16.MT88.4 R116, [R225+0x500] ;  /* 0x00050000e174783b */ /* 0x000eee0000004200 */
[-C--:B--2---:R-:W-:Y:S01]  /*16740*/  HMMA.16816.F32 R84, R176, R112.reuse, R84 ;  /* 0x00000070b054723c */ /* 0x084fe20000001854 */
[--C-:B-1----:R-:W-:Y:S04]  /*16750*/  FFMA.FTZ R2, R187, c[0x0][0x2d0], -R184.reuse ;  /* 0x0000b400bb027a23 */ /* 0x102fe800000108b8 */
[----:B------:R1:W2:Y:S03]  /*16760*/  MUFU.EX2 R241, R2 ;  /* 0x0000000200f17308 */ /* 0x0002a60000000800 */
        /* <DEDUP_REMOVED lines=10> */
[----:B--2---:R-:W-:Y:S04]  /*16810*/  F2FP.PACK_AB R120, R241, R242 ;  /* 0x000000f2f178723e */ /* 0x004fe800000000ff */
[-C--:B---3--:R-:W-:Y:S01]  /*16820*/  HMMA.16816.F32 R4, R112, R116.reuse, R4 ;  /* 0x000000747004723c */ /* 0x088fe20000001804 */
        /* <DEDUP_REMOVED lines=98> */
[--C-:B---3--:R-:W-:Y:S02]  /*16e50*/  FFMA.FTZ R2, R156, c[0x0][0x2d0], -R111.reuse ;  /* 0x0000b4009c027a23 */ /* 0x108fe4000001086f */
[----:B------:R-:W-:Y:S05]  /*16e60*/  LDSM.16.MT88.4 R156, [R225+0x1d00] ;  /* 0x001d0000e19c783b */ /* 0x000fea0000004200 */
[C---:B------:R-:W-:Y:S01]  /*16e70*/  HMMA.16816.F32 R48, R112.reuse, R130, R48 ;  /* 0x000000827030723c */ /* 0x040fe20000001830 */
[----:B------:R3:W-:Y:S02]  /*16e80*/  MUFU.EX2 R193, R2 ;  /* 0x0000000200c17308 */ /* 0x0007e40000000800 */
[----:B------:R-:W4:Y:S05]  /*16e90*/  LDSM.16.MT88.4 R128, [R226+0x2900] ;  /* 0x00290000e280783b */ /* 0x000f2a0000004200 */
        /* <DEDUP_REMOVED lines=19> */
[--C-:B-1----:R-:W-:Y:S03]  /*16fd0*/  FFMA.FTZ R2, R151, c[0x0][0x2d0], -R184.reuse ;  /* 0x0000b40097027a23 */ /* 0x102fe600000108b8 */
[----:B------:R-:W-:Y:S01]  /*16fe0*/  MOV R151, R149 ;  /* 0x0000009500977202 */ /* 0x000fe20000000f00 */
[----:B------:R1:W-:Y:S01]  /*16ff0*/  MUFU.EX2 R189, R2 ;  /* 0x0000000200bd7308 */ /* 0x0003e20000000800 */
[----:B------:R-:W-:Y:S02]  /*17000*/  MOV R149, R147 ;  /* 0x0000009300957202 */ /* 0x000fe40000000f00 */
[-C--:B------:R-:W-:Y:S01]  /*17010*/  HMMA.16816.F32 R92, R120, R130.reuse, R92 ;  /* 0x00000082785c723c */ /* 0x080fe2000000185c */
[----:B------:R-:W-:Y:S03]  /*17020*/  MOV R147, R145 ;  /* 0x0000009100937202 */ /* 0x000fe60000000f00 */
[----:B------:R-:W-:Y:S02]  /*17030*/  MOV R145, R143 ;  /* 0x0000008f00917202 */ /* 0x000fe40000000f00 */
[----:B------:R-:W-:Y:S02]  /*17040*/  MOV R143, R141 ;  /* 0x0000008d008f7202 */ /* 0x000fe40000000f00 */
[----:B------:R-:W-:Y:S01]  /*17050*/  HMMA.16816.F32 R96, R112, R130, R96 ;  /* 0x000000827060723c */ /* 0x000fe20000001860 */
[----:B------:R-:W-:Y:S03]  /*17060*/  MOV R141, R139 ;  /* 0x0000008b008d7202 */ /* 0x000fe60000000f00 */
[----:B------:R-:W-:Y:S02]  /*17070*/  MOV R139, R134 ;  /* 0x00000086008b7202 */ /* 0x000fe40000000f00 */
[----:B------:R-:W-:Y:S02]  /*17080*/  MOV R216, R147 ;  /* 0x0000009300d87202 */ /* 0x000fe40000000f00 */
[----:B--2---:R-:W-:Y:S04]  /*17090*/  F2FP.PACK_AB R111, R190, R191 ;  /* 0x000000bfbe6f723e */ /* 0x004fe800000000ff */
[----:B------:R-:W-:Y:S01]  /*170a0*/  MOV R221, R149 ;  /* 0x0000009500dd7202 */ /* 0x000fe20000000f00 */
[----:B-1----:R-:W-:Y:S02]  /*170b0*/  FFMA.FTZ R2, R150, c[0x0][0x2d0], -R184 ;  /* 0x0000b40096027a23 */ /* 0x002fe400000108b8 */
[----:B------:R-:W-:Y:S02]  /*170c0*/  IMAD.MOV.U32 R150, RZ, RZ, R148 ;  /* 0x000000ffff967224 */ /* 0x000fe400078e0094 */
[----:B------:R1:W2:Y:S01]  /*170d0*/  MUFU.EX2 R188, R2 ;  /* 0x0000000200bc7308 */ /* 0x0002a20000000800 */
[----:B------:R-:W-:Y:S02]  /*170e0*/  IMAD.MOV.U32 R148, RZ, RZ, R146 ;  /* 0x000000ffff947224 */ /* 0x000fe400078e0092 */
[----:B------:R-:W-:Y:S02]  /*170f0*/  IMAD.MOV.U32 R146, RZ, RZ, R144 ;  /* 0x000000ffff927224 */ /* 0x000fe400078e0090 */
[----:B------:R-:W-:Y:S02]  /*17100*/  IMAD.MOV.U32 R144, RZ, RZ, R142 ;  /* 0x000000ffff907224 */ /* 0x000fe400078e008e */
[----:B------:R-:W-:Y:S02]  /*17110*/  IMAD.MOV.U32 R142, RZ, RZ, R140 ;  /* 0x000000ffff8e7224 */ /* 0x000fe400078e008c */
[----:B------:R-:W-:Y:S02]  /*17120*/  IMAD.MOV.U32 R140, RZ, RZ, R135 ;  /* 0x000000ffff8c7224 */ /* 0x000fe400078e0087 */
[----:B------:R-:W-:Y:S02]  /*17130*/  IMAD.MOV.U32 R147, RZ, RZ, R142 ;  /* 0x000000ffff937224 */ /* 0x000fe400078e008e */
[----:B------:R-:W-:Y:S01]  /*17140*/  IMAD.MOV.U32 R215, RZ, RZ, R148 ;  /* 0x000000ffffd77224 */ /* 0x000fe200078e0094 */
[----:B------:R-:W-:Y:S01]  /*17150*/  MOV R148, R143 ;  /* 0x0000008f00947202 */ /* 0x000fe20000000f00 */
[----:B------:R-:W-:Y:S01]  /*17160*/  IMAD.MOV.U32 R219, RZ, RZ, R150 ;  /* 0x000000ffffdb7224 */ /* 0x000fe200078e0096 */
[----:B------:R-:W-:Y:S01]  /*17170*/  MOV R150, R145 ;  /* 0x0000009100967202 */ /* 0x000fe20000000f00 */
[----:B------:R-:W-:Y:S02]  /*17180*/  IMAD.MOV.U32 R145, RZ, RZ, R140 ;  /* 0x000000ffff917224 */ /* 0x000fe400078e008c */
[----:B------:R-:W-:Y:S01]  /*17190*/  IMAD.MOV.U32 R149, RZ, RZ, R144 ;  /* 0x000000ffff957224 */ /* 0x000fe200078e0090 */
[----:B------:R-:W-:Y:S01]  /*171a0*/  MOV R144, R139 ;  /* 0x0000008b00907202 */ /* 0x000fe20000000f00 */
[----:B------:R-:W-:Y:S01]  /*171b0*/  IMAD.MOV.U32 R139, RZ, RZ, R138 ;  /* 0x000000ffff8b7224 */ /* 0x000fe200078e008a */
[----:B------:R-:W-:Y:S01]  /*171c0*/  MOV R138, R108 ;  /* 0x0000006c008a7202 */ /* 0x000fe20000000f00 */
[--C-:B-1----:R-:W-:Y:S01]  /*171d0*/  FFMA.FTZ R2, R252, c[0x0][0x2d0], -R185.reuse ;  /* 0x0000b400fc027a23 */ /* 0x102fe200000108b9 */
[----:B------:R-:W-:Y:S01]  /*171e0*/  F2FP.PACK_AB R108, R196, R197 ;  /* 0x000000c5c46c723e */ /* 0x000fe200000000ff */
[----:B------:R-:W-:Y:S01]  /*171f0*/  IMAD.MOV.U32 R252, RZ, RZ, R146 ;  /* 0x000000fffffc7224 */ /* 0x000fe200078e0092 */
[----:B------:R-:W-:Y:S01]  /*17200*/  MOV R146, R141 ;  /* 0x0000008d00927202 */ /* 0x000fe20000000f00 */
[----:B------:R1:W-:Y:S01]  /*17210*/  MUFU.EX2 R186, R2 ;  /* 0x0000000200ba7308 */ /* 0x0003e20000000800 */
[----:B------:R-:W-:Y:S01]  /*17220*/  LDSM.16.MT88.4 R140, [R226+0xd00] ;  /* 0x000d0000e28c783b */ /* 0x000fe20000004200 */
[----:B--2---:R-:W-:Y:S01]  /*17230*/  F2FP.PACK_AB R176, R188, R189 ;  /* 0x000000bdbcb0723e */ /* 0x004fe200000000ff */
[--C-:B-1----:R-:W-:Y:S07]  /*17240*/  FFMA.FTZ R2, R133, c[0x0][0x2d0], -R185.reuse ;  /* 0x0000b40085027a23 */ /* 0x102fee00000108b9 */
        /* <DEDUP_REMOVED lines=10> */
[----:B------:R1:W-:Y:S01]  /*172f0*/  MUFU.EX2 R103, R2 ;  /* 0x0000000200677308 */ /* 0x0003e20000000800 */
[----:B---3--:R-:W-:Y:S09]  /*17300*/  F2FP.PACK_AB R178, R184, R107 ;  /* 0x0000006bb8b2723e */ /* 0x008ff200000000ff */
[----:B------:R-:W3:Y:S01]  /*17310*/  MUFU.EX2 R185, R185 ;  /* 0x000000b900b97308 */ /* 0x000ee20000000800 */
[-C--:B--2---:R-:W-:Y:S01]  /*17320*/  HMMA.16816.F32 R112, R108, R132.reuse, R4 ;  /* 0x000000846c70723c */ /* 0x084fe20000001804 */
[----:B------:R-:W2:Y:S08]  /*17330*/  LDSM.16.MT88.4 R4, [R226+0x2d00] ;  /* 0x002d0000e204783b */ /* 0x000eb00000004200 */
[----:B-1----:R-:W4:Y:S03]  /*17340*/  LDL.LU R2, [R1+0x40] ;  /* 0x0000400001027983 */ /* 0x002f260000300800 */
[----:B---3--:R-:W-:Y:S07]  /*17350*/  F2FP.PACK_AB R179, R185, R103 ;  /* 0x00000067b9b3723e */ /* 0x008fee00000000ff */
[C---:B------:R-:W-:Y:S07]  /*17360*/  HMMA.16816.F32 R116, R176.reuse, R132, R8 ;  /* 0x00000084b074723c */ /* 0x040fee0000001808 */
[----:B------:R-:W-:Y:S01]  /*17370*/  MOV R11, R147 ;  /* 0x00000093000b7202 */ /* 0x000fe20000000f00 */
[-C--:B------:R-:W-:Y:S01]  /*17380*/  HMMA.16816.F32 R120, R176, R134.reuse, R12 ;  /* 0x00000086b078723c */ /* 0x080fe2000000180c */
[----:B------:R-:W-:Y:S03]  /*17390*/  IMAD.MOV.U32 R8, RZ, RZ, R150 ;  /* 0x000000ffff087224 */ /* 0x000fe600078e0096 */
[----:B------:R-:W-:Y:S01]  /*173a0*/  MOV R9, R149 ;  /* 0x0000009500097202 */ /* 0x000fe20000000f00 */
[----:B------:R-:W-:Y:S02]  /*173b0*/  IMAD.MOV.U32 R10, RZ, RZ, R148 ;  /* 0x000000ffff0a7224 */ /* 0x000fe400078e0094 */
[----:B------:R-:W-:Y:S01]  /*173c0*/  MOV R15, R139 ;  /* 0x0000008b000f7202 */ /* 0x000fe20000000f00 */
[C---:B------:R-:W-:Y:S01]  /*173d0*/  HMMA.16816.F32 R124, R108.reuse, R134, R16 ;  /* 0x000000866c7c723c */ /* 0x040fe20000001810 */
[----:B------:R-:W3:Y:S03]  /*173e0*/  LDL.LU R17, [R1+0x38] ;  /* 0x0000380001117983 */ /* 0x000ee60000300800 */
[----:B------:R-:W-:Y:S01]  /*173f0*/  IMAD.MOV.U32 R12, RZ, RZ, R146 ;  /* 0x000000ffff0c7224 */ /* 0x000fe200078e0092 */
[----:B------:R-:W3:Y:S01]  /*17400*/  LDL.LU R19, [R1+0x3c] ;  /* 0x00003c0001137983 */ /* 0x000ee20000300800 */
[----:B------:R-:W-:Y:S01]  /*17410*/  MOV R13, R145 ;  /* 0x00000091000d7202 */ /* 0x000fe20000000f00 */
[----:B------:R-:W-:Y:S01]  /*17420*/  IMAD.MOV.U32 R14, RZ, RZ, R144 ;  /* 0x000000ffff0e7224 */ /* 0x000fe200078e0090 */
[-C--:B------:R-:W-:Y:S01]  /*17430*/  HMMA.16816.F32 R128, R108, R140.reuse, R20 ;  /* 0x0000008c6c80723c */ /* 0x080fe20000001814 */
[----:B------:R-:W3:Y:S03]  /*17440*/  LDL.LU R23, [R1+0x34] ;  /* 0x0000340001177983 */ /* 0x000ee60000300800 */
[----:B------:R-:W-:Y:S01]  /*17450*/  MOV R18, R137 ;  /* 0x0000008900127202 */ /* 0x000fe20000000f00 */
[----:B------:R-:W-:Y:S02]  /*17460*/  IMAD.MOV.U32 R16, RZ, RZ, R138 ;  /* 0x000000ffff107224 */ /* 0x000fe400078e008a */
[----:B------:R-:W-:Y:S01]  /*17470*/  IMAD.MOV.U32 R22, RZ, RZ, R136 ;  /* 0x000000ffff167224 */ /* 0x000fe200078e0088 */
        /* <DEDUP_REMOVED lines=20> */
[----:B----4-:R-:W-:Y:S04]  /*175c0*/  FFMA.FTZ R2, R0, R2, R12 ;  /* 0x0000000200027223 */ /* 0x010fe8000001000c */
[----:B------:R-:W-:Y:S02]  /*175d0*/  FADD.FTZ R2, R8, R2 ;  /* 0x0000000208027221 */ /* 0x000fe40000010000 */
[----:B---3--:R-:W-:Y:S02]  /*175e0*/  FFMA.FTZ R100, R100, R17, R16 ;  /* 0x0000001164647223 */ /* 0x008fe40000010010 */
        /* <DEDUP_REMOVED lines=17> */
[----:B------:R-:W-:Y:S01]  /*17700*/  IADD3 R220, R243, -0x1, RZ ;  /* 0xfffffffff3dc7810 */ /* 0x000fe20007ffe0ff */
[----:B------:R-:W-:Y:S02]  /*17710*/  FADD.FTZ R3, R250, R11 ;  /* 0x0000000bfa037221 */ /* 0x000fe40000010000 */
        /* <DEDUP_REMOVED lines=52> */
.L_x_829:
[----:B------:R-:W-:-:S13]  /*17a60*/  ISETP.GE.AND P0, PT, R220, RZ, PT ;  /* 0x000000ffdc00720c */ /* 0x000fda0003f06270 */
[----:B------:R-:W-:Y:S05]  /*17a70*/  @!P0 BRA `(.L_x_833) ;  /* 0x0000401000008947 */ /* 0x000fea0003800000 */
[----:B-1----:R-:W2:Y:S04]  /*17a80*/  LDL.LU R3, [R1+0x30] ;  /* 0x0000300001037983 */ /* 0x002ea80000300800 */
[----:B------:R-:W2:Y:S04]  /*17a90*/  LDL.LU R2, [R1+0x20] ;  /* 0x0000200001027983 */ /* 0x000ea80000300800 */
[----:B------:R-:W3:Y:S04]  /*17aa0*/  LDL R6, [R1+0x5c] ;  /* 0x00005c0001067983 */ /* 0x000ee80000100800 */
[----:B------:R-:W3:Y:S04]  /*17ab0*/  LDL R5, [R1+0x58] ;  /* 0x0000580001057983 */ /* 0x000ee80000100800 */
[----:B------:R-:W4:Y:S04]  /*17ac0*/  LDL R4, [R1+0x64] ;  /* 0x0000640001047983 */ /* 0x000f280000100800 */
[----:B------:R-:W4:Y:S04]  /*17ad0*/  LDL R0, [R1+0x60] ;  /* 0x0000600001007983 */ /* 0x000f280000100800 */
[----:B------:R-:W5:Y:S01]  /*17ae0*/  LDL R7, [R1] ;  /* 0x0000000001077983 */ /* 0x000f620000100800 */
[----:B------:R-:W-:Y:S01]  /*17af0*/  IMAD.MOV.U32 R107, RZ, RZ, R102 ;  /* 0x000000ffff6b7224 */ /* 0x000fe200078e0066 */
[----:B------:R-:W-:Y:S01]  /*17b00*/  MOV R100, R104 ;  /* 0x0000006800647202 */ /* 0x000fe20000000f00 */
[----:B------:R-:W-:-:S02]  /*17b10*/  ULDC UR5, c[0x0][0x210] ;  /* 0x0000840000057ab9 */ /* 0x000fc40000000800 */
[----:B------:R-:W-:Y:S02]  /*17b20*/  ULDC UR4, c[0x0][0x1e8] ;  /* 0x00007a0000047ab9 */ /* 0x000fe40000000800 */
[----:B------:R-:W-:Y:S02]  /*17b30*/  UIMAD UR5, UR11, UR5, URZ ;  /* 0x000000050b0572a4 */ /* 0x000fe4000f8e023f */
[----:B------:R-:W-:Y:S01]  /*17b40*/  UIMAD UR4, UR11, UR4, URZ ;  /* 0x000000040b0472a4 */ /* 0x000fe2000f8e023f */
[C---:B--2---:R-:W-:Y:S01]  /*17b50*/  SHF.L.U64.HI R3, R2.reuse, 0x1, R3 ;  /* 0x0000000102037819 */ /* 0x044fe20000010203 */
[----:B------:R-:W-:-:S04]  /*17b60*/  IMAD.SHL.U32 R8, R2, 0x2, RZ ;  /* 0x0000000202087824 */ /* 0x000fc800078e00ff */
[----:B------:R1:W-:Y:S01]  /*17b70*/  STL [R1+0x8], R3 ;  /* 0x0000080301007387 */ /* 0x0003e20000100800 */
[C---:B---3--:R-:W-:Y:S01]  /*17b80*/  SHF.L.U64.HI R6, R5.reuse, 0x1, R6 ;  /* 0x0000000105067819 */ /* 0x048fe20000010206 */
[----:B------:R-:W-:Y:S02]  /*17b90*/  IMAD.SHL.U32 R5, R5, 0x2, RZ ;  /* 0x0000000205057824 */ /* 0x000fe400078e00ff */
[----:B------:R2:W-:Y:S01]  /*17ba0*/  STL [R1+0x4], R8 ;  /* 0x0000040801007387 */ /* 0x0005e20000100800 */
[C---:B----4-:R-:W-:Y:S02]  /*17bb0*/  SHF.L.U64.HI R4, R0.reuse, 0x1, R4 ;  /* 0x0000000100047819 */ /* 0x050fe40000010204 */
[----:B------:R-:W-:Y:S01]  /*17bc0*/  SHF.L.U32 R0, R0, 0x1, RZ ;  /* 0x0000000100007819 */ /* 0x000fe200000006ff */
[----:B------:R2:W-:Y:S04]  /*17bd0*/  STL [R1+0x50], R6 ;  /* 0x0000500601007387 */ /* 0x0005e80000100800 */
[----:B------:R2:W-:Y:S04]  /*17be0*/  STL [R1+0x4c], R5 ;  /* 0x00004c0501007387 */ /* 0x0005e80000100800 */
[----:B------:R2:W-:Y:S04]  /*17bf0*/  STL [R1+0x44], R0 ;  /* 0x0000440001007387 */ /* 0x0005e80000100800 */
[----:B------:R2:W-:Y:S01]  /*17c00*/  STL [R1+0x48], R4 ;  /* 0x0000480401007387 */ /* 0x0005e20000100800 */
[----:B-1----:R-:W-:Y:S01]  /*17c10*/  IMAD.MOV.U32 R3, RZ, RZ, R105 ;  /* 0x000000ffff037224 */ /* 0x002fe200078e0069 */
[----:B------:R-:W-:-:S02]  /*17c20*/  MOV R2, R106 ;  /* 0x0000006a00027202 */ /* 0x000fc40000000f00 */
[----:B-----5:R-:W-:Y:S01]  /*17c30*/  IADD3 R244, R7, 0x100, RZ ;  /* 0x0000010007f47810 */ /* 0x020fe20007ffe0ff */
[----:B------:R-:W-:Y:S05]  /*17c40*/  BRA `(.L_x_834) ;  /* 0x0000040000007947 */ /* 0x000fea0003800000 */
.L_x_836:
[----:B------:R-:W2:Y:S01]  /*17c50*/  LDL R105, [R1+0x54] ;  /* 0x0000540001697983 */ /* 0x000ea20000100800 */
[----:B------:R-:W-:Y:S01]  /*17c60*/  IMAD.MOV.U32 R104, RZ, RZ, c[0x0][0x2b8] ;  /* 0x0000ae00ff687624 */ /* 0x000fe200078e00ff */
[----:B------:R-:W-:Y:S01]  /*17c70*/  LEA R4, R220, UR13, 0x6 ;  /* 0x0000000ddc047c11 */ /* 0x000fe2000f8e30ff */
[----:B------:R-:W-:Y:S01]  /*17c80*/  IMAD.MOV.U32 R8, RZ, RZ, RZ ;  /* 0x000000ffff087224 */ /* 0x000fe200078e00ff */
[----:B------:R-:W3:Y:S02]  /*17c90*/  LDL R9, [R1+0x58] ;  /* 0x0000580001097983 */ /* 0x000ee40000100800 */
[----:B------:R-:W-:Y:S02]  /*17ca0*/  ISETP.NE.AND P2, PT, R104, 0x1, PT ;  /* 0x000000016800780c */ /* 0x000fe40003f45270 */
[----:B------:R-:W4:Y:S04]  /*17cb0*/  LDL R101, [R1+0x4] ;  /* 0x0000040001657983 */ /* 0x000f280000100800 */
[----:B------:R-:W5:Y:S04]  /*17cc0*/  LDL R12, [R1+0x5c] ;  /* 0x00005c00010c7983 */ /* 0x000f680000100800 */
[----:B------:R-:W3:Y:S04]  /*17cd0*/  LDL R10, [R1+0x60] ;  /* 0x00006000010a7983 */ /* 0x000ee80000100800 */
[----:B------:R-:W3:Y:S04]  /*17ce0*/  LDL R11, [R1+0x64] ;  /* 0x00006400010b7983 */ /* 0x000ee80000100800 */
[----:B------:R-:W4:Y:S01]  /*17cf0*/  LDL R23, [R1] ;  /* 0x0000000001177983 */ /* 0x000f220000100800 */
[----:B--2---:R-:W-:Y:S05]  /*17d00*/  IADD3 R4, R4, -0x40, R105 ;  /* 0xffffffc004047810 */ /* 0x004fea0007ffe069 */
[----:B------:R-:W-:Y:S04]  /*17d10*/  @P2 IMAD.HI.U32 R5, R4, c[0x0][0x2bc], RZ ;  /* 0x0000af0004052a27 */ /* 0x000fe800078e00ff */
[----:B------:R-:W-:Y:S01]  /*17d20*/  IMAD.MOV.U32 R0, RZ, RZ, R4 ;  /* 0x000000ffff007224 */ /* 0x000fe200078e0004 */
[----:B------:R-:W-:Y:S04]  /*17d30*/  @P2 SHF.R.U32.HI R0, RZ, c[0x0][0x2c0], R5 ;  /* 0x0000b000ff002a19 */ /* 0x000fe80000011605 */
[C---:B------:R-:W-:Y:S04]  /*17d40*/  @!P3 IADD3 R5, P0, R0.reuse, UR14, RZ ;  /* 0x0000000e0005bc10 */ /* 0x040fe8000ff1e0ff */
[----:B------:R-:W-:Y:S01]  /*17d50*/  @!P3 LEA.HI.X.SX32 R7, R0, UR6, 0x1, P0 ;  /* 0x000000060007bc11 */ /* 0x000fe200080f0eff */
[----:B------:R-:W-:Y:S01]  /*17d60*/  IMAD.MOV R0, RZ, RZ, -R0 ;  /* 0x000000ffff007224 */ /* 0x000fe200078e0a00 */
[C---:B------:R-:W-:Y:S02]  /*17d70*/  @!P3 LEA R6, P0, R5.reuse, c[0x0][0x2a0], 0x2 ;  /* 0x0000a8000506ba11 */ /* 0x040fe400078010ff */
[----:B---3--:R-:W-:Y:S01]  /*17d80*/  SHF.L.U64.HI R18, R10, 0x1, R11 ;  /* 0x000000010a127819 */ /* 0x008fe2000001020b */
[----:B------:R-:W-:Y:S01]  /*17d90*/  IMAD R13, R0, c[0x0][0x2b8], R4 ;  /* 0x0000ae00000d7a24 */ /* 0x000fe200078e0204 */
[----:B------:R-:W-:Y:S03]  /*17da0*/  @!P3 LEA.HI.X R7, R5, c[0x0][0x2a4], R7, 0x2, P0 ;  /* 0x0000a9000507ba11 */ /* 0x000fe600000f1407 */
[C---:B------:R-:W-:Y:S01]  /*17db0*/  IMAD.WIDE.U32 R4, R13.reuse, c[0x0][0x1e0], RZ ;  /* 0x000078000d047a25 */ /* 0x040fe200078e00ff */
[----:B------:R-:W-:Y:S01]  /*17dc0*/  STL [R1+0x10], R13 ;  /* 0x0000100d01007387 */ /* 0x000fe20000100800 */
[----:B------:R-:W-:Y:S03]  /*17dd0*/  SHF.R.S32.HI R0, RZ, 0x1f, R13 ;  /* 0x0000001fff007819 */ /* 0x000fe6000001140d */
[----:B------:R-:W2:Y:S02]  /*17de0*/  @!P3 LDG.E R8, [R6.64] ;  /* 0x000000140608b981 */ /* 0x000ea4000c1e1900 */
[----:B------:R-:W-:Y:S04]  /*17df0*/  IMAD R0, R0, c[0x0][0x1e0], RZ ;  /* 0x0000780000007a24 */ /* 0x000fe800078e02ff */
[----:B------:R-:W-:Y:S04]  /*17e00*/  IMAD R0, R13, c[0x0][0x1e4], R0 ;  /* 0x000079000d007a24 */ /* 0x000fe800078e0200 */
[----:B------:R-:W-:Y:S01]  /*17e10*/  IMAD.IADD R5, R5, 0x1, R0 ;  /* 0x0000000105057824 */ /* 0x000fe200078e0200 */
[----:B--2---:R1:W-:Y:S01]  /*17e20*/  STL [R1+0xc], R8 ;  /* 0x00000c0801007387 */ /* 0x0043e20000100800 */
[----:B------:R-:W-:Y:S02]  /*17e30*/  SHF.R.S32.HI R6, RZ, 0x1f, R8 ;  /* 0x0000001fff067819 */ /* 0x000fe40000011408 */
[----:B------:R-:W-:Y:S04]  /*17e40*/  IMAD.WIDE.U32 R4, R8, c[0x0][0x1f0], R4 ;  /* 0x00007c0008047a25 */ /* 0x000fe800078e0004 */
[----:B------:R-:W-:Y:S01]  /*17e50*/  IMAD R6, R6, c[0x0][0x1f0], RZ ;  /* 0x00007c0006067a24 */ /* 0x000fe200078e02ff */
[----:B------:R-:W-:Y:S03]  /*17e60*/  IADD3 R0, P0, R4, UR4, RZ ;  /* 0x0000000404007c10 */ /* 0x000fe6000ff1e0ff */
[----:B------:R-:W-:Y:S05]  /*17e70*/  IMAD R6, R8, c[0x0][0x1f4], R6 ;  /* 0x00007d0008067a24 */ /* 0x000fea00078e0206 */
[----:B------:R-:W-:Y:S02]  /*17e80*/  IADD3.X R4, R5, UR16, R6, P0, !PT ;  /* 0x0000001005047c10 */ /* 0x000fe400087fe406 */
[C---:B------:R-:W-:Y:S04]  /*17e90*/  LEA R7, P0, R0.reuse, c[0x0][0x1c8], 0x1 ;  /* 0x0000720000077a11 */ /* 0x040fe800078008ff */
[----:B------:R-:W-:Y:S01]  /*17ea0*/  LEA.HI.X R4, R0, c[0x0][0x1cc], R4, 0x1, P0 ;  /* 0x0000730000047a11 */ /* 0x000fe200000f0c04 */
[----:B------:R-:W4:Y:S01]  /*17eb0*/  SHFL.IDX PT, R5, R7, RZ, 0x1c1f ;  /* 0x001c1fff07057589 */ /* 0x000f2200000e0000 */
[----:B-1----:R-:W-:Y:S03]  /*17ec0*/  IMAD.SHL.U32 R8, R10, 0x2, RZ ;  /* 0x000000020a087824 */ /* 0x002fe600078e00ff */
[----:B------:R1:W-:Y:S04]  /*17ed0*/  SHFL.IDX PT, R0, R7, 0x1, 0x1c1f ;  /* 0x003c1f0007007f89 */ /* 0x0003e800000e0000 */
[----:B------:R-:W2:Y:S04]  /*17ee0*/  SHFL.IDX PT, R6, R4, RZ, 0x1c1f ;  /* 0x001c1fff04067589 */ /* 0x000ea800000e0000 */
[----:B------:R-:W3:Y:S01]  /*17ef0*/  SHFL.IDX PT, R4, R4, 0x1, 0x1c1f ;  /* 0x003c1f0004047f89 */ /* 0x000ee200000e0000 */
[----:B----4-:R-:W-:Y:S01]  /*17f00*/  IADD3 R16, P0, R5, R101, RZ ;  /* 0x0000006505107210 */ /* 0x010fe20007f1e0ff */
[C---:B-1----:R-:W-:Y:S01]  /*17f10*/  IMAD.SHL.U32 R7, R9.reuse, 0x2, RZ ;  /* 0x0000000209077824 */ /* 0x042fe200078e00ff */
[----:B-----5:R-:W-:Y:S04]  /*17f20*/  SHF.L.U64.HI R9, R9, 0x1, R12 ;  /* 0x0000000109097819 */ /* 0x020fe8000001020c */
[CC--:B------:R-:W-:Y:S01]  /*17f30*/  IADD3 R14, P1, R5.reuse, R7.reuse, RZ ;  /* 0x00000007050e7210 */ /* 0x0c0fe20007f3e0ff */
[C---:B--2---:R-:W-:Y:S01]  /*17f40*/  IMAD.X R17, R6.reuse, 0x1, R106, P0 ;  /* 0x0000000106117824 */ /* 0x044fe200000e066a */
[-C--:B------:R-:W-:Y:S03]  /*17f50*/  IADD3 R12, P0, R5, R8.reuse, RZ ;  /* 0x00000008050c7210 */ /* 0x080fe60007f1e0ff */
[--C-:B------:R-:W-:Y:S01]  /*17f60*/  IMAD.X R15, R6, 0x1, R9.reuse, P1 ;  /* 0x00000001060f7824 */ /* 0x100fe200008e0609 */
[----:B------:R1:W-:Y:S01]  /*17f70*/  LDGSTS.E.BYPASS.LTC128B.128 [R23+0x3100], [R16.64], !P5 ;  /* 0x0310000010177fae */ /* 0x0003e2000e901d54 */
[----:B------:R-:W-:Y:S01]  /*17f80*/  IADD3 R10, P1, R0, R7, RZ ;  /* 0x00000007000a7210 */ /* 0x000fe20007f3e0ff */
[--C-:B------:R-:W-:Y:S01]  /*17f90*/  IMAD.X R13, R6, 0x1, R18.reuse, P0 ;  /* 0x00000001060d7824 */ /* 0x100fe200000e0612 */
[----:B------:R-:W-:Y:S01]  /*17fa0*/  IADD3 R8, P0, R0, R8, RZ ;  /* 0x0000000800087210 */ /* 0x000fe20007f1e0ff */
[----:B------:R1:W-:Y:S02]  /*17fb0*/  LDGSTS.E.BYPASS.LTC128B.128 [R23+0x4100], [R14.64], !P6 ;  /* 0x041000000e177fae */ /* 0x0003e4000f101d54 */
[----:B---3--:R-:W-:Y:S01]  /*17fc0*/  IMAD.X R11, R4, 0x1, R9, P1 ;  /* 0x00000001040b7824 */ /* 0x008fe200008e0609 */
[----:B------:R-:W-:Y:S01]  /*17fd0*/  IADD3 R6, P1, R0, R101, RZ ;  /* 0x0000006500067210 */ /* 0x000fe20007f3e0ff */
[----:B------:R1:W-:Y:S01]  /*17fe0*/  LDGSTS.E.BYPASS.LTC128B.128 [R23+0x5100], [R12.64], !P4 ;  /* 0x051000000c177fae */ /* 0x0003e2000e101d54 */
[C---:B------:R-:W-:Y:S03]  /*17ff0*/  IMAD.X R9, R4.reuse, 0x1, R18, P0 ;  /* 0x0000000104097824 */ /* 0x040fe600000e0612 */
[----:B------:R-:W-:Y:S05]  /*18000*/  IMAD.X R7, R4, 0x1, R106, P1 ;  /* 0x0000000104077824 */ /* 0x000fea00008e066a */
[----:B------:R1:W-:Y:S04]  /*18010*/  LDGSTS.E.BYPASS.LTC128B.128 [R23+0x3900], [R6.64], !P5 ;  /* 0x0390000006177fae */ /* 0x0003e8000e901d54 */
[----:B------:R1:W-:Y:S04]  /*18020*/  LDGSTS.E.BYPASS.LTC128B.128 [R23+0x4900], [R10.64], !P6 ;  /* 0x049000000a177fae */ /* 0x0003e8000f101d54 */
[----:B------:R1:W-:Y:S01]  /*18030*/  LDGSTS.E.BYPASS.LTC128B.128 [R23+0x5900], [R8.64], !P4 ;  /* 0x0590000008177fae */ /* 0x0003e2000e101d54 */
[----:B------:R-:W-:-:S05]  /*18040*/  BRA `(.L_x_835) ;  /* 0x0000136000007947 */ /* 0x000fca0003800000 */
.L_x_834:
[----:B------:R-:W3:Y:S01]  /*18050*/  LDL R101, [R1+0x10] ;  /* 0x0000100001657983 */ /* 0x000ee20000100800 */
[----:B------:R-:W-:Y:S04]  /*18060*/  DEPBAR.LE SB0, 0x0 ;  /* 0x000080000000791a */ /* 0x000fe80000000000 */
[----:B------:R-:W4:Y:S04]  /*18070*/  LDL R104, [R1+0xc] ;  /* 0x00000c0001687983 */ /* 0x000f280000100800 */
[----:B------:R-:W5:Y:S04]  /*18080*/  LDL R198, [R1+0x4] ;  /* 0x0000040001c67983 */ /* 0x000f680000100800 */
[----:B--2---:R-:W2:Y:S04]  /*18090*/  LDL R106, [R1+0x8] ;  /* 0x00000800016a7983 */ /* 0x004ea80000100800 */
[----:B------:R-:W2:Y:S04]  /*180a0*/  LDL R197, [R1+0x4c] ;  /* 0x00004c0001c57983 */ /* 0x000ea80000100800 */
[----:B------:R-:W2:Y:S04]  /*180b0*/  LDL R195, [R1+0x50] ;  /* 0x0000500001c37983 */ /* 0x000ea80000100800 */
[----:B------:R-:W2:Y:S04]  /*180c0*/  LDL R196, [R1+0x44] ;  /* 0x0000440001c47983 */ /* 0x000ea80000100800 */
[----:B------:R-:W2:Y:S04]  /*180d0*/  LDL R194, [R1+0x48] ;  /* 0x0000480001c27983 */ /* 0x000ea80000100800 */
[----:B------:R-:W-:Y:S08]  /*180e0*/  BAR.SYNC.DEFER_BLOCKING 0x0 ;  /* 0x0000000000007b1d */ /* 0x000ff00000010000 */
        /* <DEDUP_REMOVED lines=37> */
[----:B------:R-:W-:Y:S01]  /*18340*/  SHF.R.S32.HI R0, RZ, 0x1f, R101 ;  /* 0x0000001fff007819 */ /* 0x000fe20000011465 */
[C---:B------:R-:W-:Y:S03]  /*18350*/  IMAD.WIDE.U32 R102, R101.reuse, c[0x0][0x208], RZ ;  /* 0x0000820065667a25 */ /* 0x040fe600078e00ff */
[C---:B------:R-:W-:Y:S04]  /*18360*/  HMMA.16816.F32 R40, R184.reuse, R108, R40 ;  /* 0x0000006cb828723c */ /* 0x040fe80000001828 */
[----:B------:R-:W-:Y:S04]  /*18370*/  IMAD R0, R0, c[0x0][0x208], RZ ;  /* 0x0000820000007a24 */ /* 0x000fe800078e02ff */
[----:B------:R-:W-:Y:S01]  /*18380*/  IMAD R0, R101, c[0x0][0x20c], R0 ;  /* 0x0000830065007a24 */ /* 0x000fe200078e0200 */
[----:B----4-:R-:W-:Y:S01]  /*18390*/  SHF.R.S32.HI R101, RZ, 0x1f, R104 ;  /* 0x0000001fff657819 */ /* 0x010fe20000011468 */
[-C--:B------:R-:W-:Y:S03]  /*183a0*/  HMMA.16816.F32 R44, R184, R110.reuse, R44 ;  /* 0x0000006eb82c723c */ /* 0x080fe6000000182c */
[----:B------:R-:W-:Y:S01]  /*183b0*/  IADD3 R103, R103, R0, RZ ;  /* 0x0000000067677210 */ /* 0x000fe20007ffe0ff */
[----:B------:R-:W-:Y:S04]  /*183c0*/  IMAD R101, R101, c[0x0][0x218], RZ ;  /* 0x0000860065657a24 */ /* 0x000fe800078e02ff */
[C---:B------:R-:W-:Y:S01]  /*183d0*/  IMAD.WIDE.U32 R102, R104.reuse, c[0x0][0x218], R102 ;  /* 0x0000860068667a25 */ /* 0x040fe200078e0066 */
[C---:B------:R-:W-:Y:S04]  /*183e0*/  HMMA.16816.F32 R48, R176.reuse, R110, R48 ;  /* 0x0000006eb030723c */ /* 0x040fe80000001830 */
[----:B------:R-:W-:Y:S01]  /*183f0*/  IMAD R101, R104, c[0x0][0x21c], R101 ;  /* 0x0000870068657a24 */ /* 0x000fe200078e0265 */
[----:B------:R-:W-:Y:S03]  /*18400*/  IADD3 R0, P0, R102, UR5, RZ ;  /* 0x0000000566007c10 */ /* 0x000fe6000ff1e0ff */
[-C--:B-1----:R-:W-:Y:S04]  /*18410*/  HMMA.16816.F32 R52, R176, R180.reuse, R52 ;  /* 0x000000b4b034723c */ /* 0x082fe80000001834 */
[----:B------:R-:W-:Y:S02]  /*18420*/  IADD3.X R102, R103, UR10, R101, P0, !PT ;  /* 0x0000000a67667c10 */ /* 0x000fe400087fe465 */
[C---:B------:R-:W-:Y:S02]  /*18430*/  LEA R101, P0, R0.reuse, c[0x0][0x1f8], 0x1 ;  /* 0x00007e0000657a11 */ /* 0x040fe400078008ff */
[C---:B------:R-:W-:Y:S03]  /*18440*/  HMMA.16816.F32 R56, R184.reuse, R180, R56 ;  /* 0x000000b4b838723c */ /* 0x040fe60000001838 */
[----:B------:R-:W5:Y:S01]  /*18450*/  SHFL.IDX PT, R103, R101, RZ, 0x1c1f ;  /* 0x001c1fff65677589 */ /* 0x000f6200000e0000 */
[----:B------:R-:W-:Y:S04]  /*18460*/  LEA.HI.X R0, R0, c[0x0][0x1fc], R102, 0x1, P0 ;  /* 0x00007f0000007a11 */ /* 0x000fe800000f0c66 */
[-C--:B------:R-:W-:Y:S03]  /*18470*/  HMMA.16816.F32 R60, R184, R182.reuse, R60 ;  /* 0x000000b6b83c723c */ /* 0x080fe6000000183c */
[----:B------:R-:W1:Y:S05]  /*18480*/  SHFL.IDX PT, R102, R0, RZ, 0x1c1f ;  /* 0x001c1fff00667589 */ /* 0x000e6a00000e0000 */
[----:B------:R-:W-:Y:S03]  /*18490*/  HMMA.16816.F32 R64, R176, R182, R64 ;  /* 0x000000b6b040723c */ /* 0x000fe60000001840 */
[----:B------:R-:W3:Y:S08]  /*184a0*/  SHFL.IDX PT, R101, R101, 0x1, 0x1c1f ;  /* 0x003c1f0065657f89 */ /* 0x000ef000000e0000 */
[----:B------:R-:W4:Y:S01]  /*184b0*/  SHFL.IDX PT, R0, R0, 0x1, 0x1c1f ;  /* 0x003c1f0000007f89 */ /* 0x000f2200000e0000 */
[C---:B-----5:R-:W-:Y:S02]  /*184c0*/  IADD3 R104, P1, R103.reuse, R198, RZ ;  /* 0x000000c667687210 */ /* 0x060fe40007f3e0ff */
[C---:B--2---:R-:W-:Y:S02]  /*184d0*/  IADD3 R192, P0, R103.reuse, R197, RZ ;  /* 0x000000c567c07210 */ /* 0x044fe40007f1e0ff */
[C---:B-1----:R-:W-:Y:S02]  /*184e0*/  IADD3.X R105, R102.reuse, R106, RZ, P1, !PT ;  /* 0x0000006a66697210 */ /* 0x042fe40000ffe4ff */
[C---:B------:R-:W-:Y:S02]  /*184f0*/  IADD3.X R193, R102.reuse, R195, RZ, P0, !PT ;  /* 0x000000c366c17210 */ /* 0x040fe400007fe4ff */
[----:B------:R-:W-:Y:S01]  /*18500*/  IADD3 R188, P0, R103, R196, RZ ;  /* 0x000000c467bc7210 */ /* 0x000fe20007f1e0ff */
[----:B------:R1:W-:Y:S03]  /*18510*/  LDGSTS.E.BYPASS.LTC128B.128 [R244], [R104.64], !P5 ;  /* 0x0000000068f47fae */ /* 0x0003e6000e901d54 */
[----:B------:R-:W-:Y:S02]  /*18520*/  IADD3.X R189, R102, R194, RZ, P0, !PT ;  /* 0x000000c266bd7210 */ /* 0x000fe400007fe4ff */
[C---:B---3--:R-:W-:Y:S03]  /*18530*/  IADD3 R102, P0, R101.reuse, R196, RZ ;  /* 0x000000c465667210 */ /* 0x048fe60007f1e0ff */
[----:B------:R2:W-:Y:S01]  /*18540*/  LDGSTS.E.BYPASS.LTC128B.128 [R244+0x1000], [R192.64], !P6 ;  /* 0x01000000c0f47fae */ /* 0x0005e2000f101d54 */
[----:B----4-:R-:W-:Y:S02]  /*18550*/  IADD3.X R103, R0, R194, RZ, P0, !PT ;  /* 0x000000c200677210 */ /* 0x010fe400007fe4ff */
[----:B------:R-:W-:Y:S05]  /*18560*/  ISETP.GE.AND P0, PT, R220, 0x1, PT ;  /* 0x00000001dc00780c */ /* 0x000fea0003f06270 */
[----:B------:R3:W-:Y:S01]  /*18570*/  LDGSTS.E.BYPASS.LTC128B.128 [R244+0x2000], [R188.64], !P4 ;  /* 0x02000000bcf47fae */ /* 0x0007e2000e101d54 */
[C---:B-1----:R-:W-:Y:S04]  /*18580*/  IADD3 R104, P1, R101.reuse, R197, RZ ;  /* 0x000000c565687210 */ /* 0x042fe80007f3e0ff */
[C---:B------:R-:W-:Y:S02]  /*18590*/  IADD3.X R105, R0.reuse, R195, RZ, P1, !PT ;  /* 0x000000c300697210 */ /* 0x040fe40000ffe4ff */
[----:B--2---:R-:W-:Y:S04]  /*185a0*/  IADD3 R192, P2, R101, R198, RZ ;  /* 0x000000c665c07210 */ /* 0x004fe80007f5e0ff */
[----:B------:R-:W-:Y:S05]  /*185b0*/  IADD3.X R193, R0, R106, RZ, P2, !PT ;  /* 0x0000006a00c17210 */ /* 0x000fea00017fe4ff */
[----:B------:R1:W-:Y:S08]  /*185c0*/  LDGSTS.E.BYPASS.LTC128B.128 [R244+0x800], [R192.64], !P5 ;  /* 0x00800000c0f47fae */ /* 0x0003f0000e901d54 */
[----:B------:R2:W-:Y:S08]  /*185d0*/  LDGSTS.E.BYPASS.LTC128B.128 [R244+0x1800], [R104.64], !P6 ;  /* 0x0180000068f47fae */ /* 0x0005f0000f101d54 */
[----:B------:R4:W-:Y:S08]  /*185e0*/  LDGSTS.E.BYPASS.LTC128B.128 [R244+0x2800], [R102.64], !P4 ;  /* 0x0280000066f47fae */ /* 0x0009f0000e101d54 */
[----:B---3--:R-:W-:Y:S08]  /*185f0*/  LDSM.16.M88.4 R188, [R227+0x8100] ;  /* 0x00810000e3bc783b */ /* 0x008ff00000000200 */
[----:B-1----:R-:W1:Y:S08]  /*18600*/  LDSM.16.M88.4 R192, [R224+0x4100] ;  /* 0x00410000e0c0783b */ /* 0x002e700000000200 */
[----:B------:R-:W3:Y:S08]  /*18610*/  LDSM.16.M88.4 R196, [R227+0x9100] ;  /* 0x00910000e3c4783b */ /* 0x000ef00000000200 */
[----:B------:R-:W0:Y:S08]  /*18620*/  LDGDEPBAR ;  /* 0x00000000000079af */ /* 0x000e300000000000 */
[----:B------:R-:W5:Y:S08]  /*18630*/  LDSM.16.M88.4 R108, [R224+0x4500] ;  /* 0x00450000e06c783b */ /* 0x000f700000000200 */
[----:B------:R-:W2:Y:S08]  /*18640*/  LDSM.16.M88.4 R200, [R224+0x4900] ;  /* 0x00490000e0c8783b */ /* 0x000eb00000000200 */
[----:B------:R-:W2:Y:S01]  /*18650*/  LDSM.16.M88.4 R204, [R224+0x4d00] ;  /* 0x004d0000e0cc783b */ /* 0x000ea20000000200 */
[-C--:B-1----:R-:W-:Y:S07]  /*18660*/  HMMA.16816.F32 R4, R188, R192.reuse, R4 ;  /* 0x000000c0bc04723c */ /* 0x082fee0000001804 */
[----:B------:R-:W-:Y:S01]  /*18670*/  LDSM.16.M88.4 R208, [R228+0x8100] ;  /* 0x00810000e4d0783b */ /* 0x000fe20000000200 */
[C---:B---3--:R-:W-:Y:S07]  /*18680*/  HMMA.16816.F32 R8, R196.reuse, R192, R8 ;  /* 0x000000c0c408723c */ /* 0x048fee0000001808 */
[----:B------:R-:W1:Y:S01]  /*18690*/  LDSM.16.M88.4 R212, [R237] ;  /* 0x00000000edd4783b */ /* 0x000e620000000200 */
[-C--:B------:R-:W-:Y:S07]  /*186a0*/  HMMA.16816.F32 R12, R196, R194.reuse, R12 ;  /* 0x000000c2c40c723c */ /* 0x080fee000000180c */
[----:B------:R-:W3:Y:S01]  /*186b0*/  LDSM.16.M88.4 R184, [R228+0x9100] ;  /* 0x00910000e4b8783b */ /* 0x000ee20000000200 */
[C---:B------:R-:W-:Y:S07]  /*186c0*/  HMMA.16816.F32 R16, R188.reuse, R194, R16 ;  /* 0x000000c2bc10723c */ /* 0x040fee0000001810 */
[----:B------:R-:W1:Y:S01]  /*186d0*/  LDSM.16.M88.4 R176, [R236] ;  /* 0x00000000ecb0783b */ /* 0x000e620000000200 */
[-C--:B-----5:R-:W-:Y:S07]  /*186e0*/  HMMA.16816.F32 R20, R188, R108.reuse, R20 ;  /* 0x0000006cbc14723c */ /* 0x0a0fee0000001814 */
[----:B------:R-:W-:Y:S01]  /*186f0*/  LDSM.16.M88.4 R180, [R234] ;  /* 0x00000000eab4783b */ /* 0x000fe20000000200 */
[C---:B------:R-:W-:Y:S07]  /*18700*/  HMMA.16816.F32 R24, R196.reuse, R108, R24 ;  /* 0x0000006cc418723c */ /* 0x040fee0000001818 */
[----:B------:R-:W-:Y:S01]  /*18710*/  LDSM.16.M88.4 R192, [R224+0x5100] ;  /* 0x00510000e0c0783b */ /* 0x000fe20000000200 */
[-C--:B------:R-:W-:Y:S07]  /*18720*/  HMMA.16816.F32 R28, R196, R110.reuse, R28 ;  /* 0x0000006ec41c723c */ /* 0x080fee000000181c */
[----:B------:R-:W-:Y:S01]  /*18730*/  LDSM.16.M88.4 R216, [R233] ;  /* 0x00000000e9d8783b */ /* 0x000fe20000000200 */
[C---:B------:R-:W-:Y:S07]  /*18740*/  HMMA.16816.F32 R32, R188.reuse, R110, R32 ;  /* 0x0000006ebc20723c */ /* 0x040fee0000001820 */
[----:B------:R-:W5:Y:S01]  /*18750*/  LDSM.16.M88.4 R108, [R235] ;  /* 0x00000000eb6c783b */ /* 0x000f620000000200 */
[-C--:B--2---:R-:W-:Y:S08]  /*18760*/  HMMA.16816.F32 R36, R188, R200.reuse, R36 ;  /* 0x000000c8bc24723c */ /* 0x084ff00000001824 */
        /* <DEDUP_REMOVED lines=10> */
[-C--:B-1----:R-:W-:Y:S01]  /*18810*/  HMMA.16816.F32 R4, R208, R212.reuse, R4 ;  /* 0x000000d4d004723c */ /* 0x082fe20000001804 */
[----:B------:R-:W1:Y:S07]  /*18820*/  LDSM.16.M88.4 R204, [R224+0x5900] ;  /* 0x00590000e0cc783b */ /* 0x000e6e0000000200 */
[C---:B---3--:R-:W-:Y:S08]  /*18830*/  HMMA.16816.F32 R8, R184.reuse, R212, R8 ;  /* 0x000000d4b808723c */ /* 0x048ff00000001808 */
[-C--:B------:R-:W-:Y:S08]  /*18840*/  HMMA.16816.F32 R12, R184, R214.reuse, R12 ;  /* 0x000000d6b80c723c */ /* 0x080ff0000000180c */
[C---:B------:R-:W-:Y:S01]  /*18850*/  HMMA.16816.F32 R16, R208.reuse, R214, R16 ;  /* 0x000000d6d010723c */ /* 0x040fe20000001810 */
[----:B------:R-:W3:Y:S07]  /*18860*/  LDSM.16.M88.4 R212, [R224+0x5d00] ;  /* 0x005d0000e0d4783b */ /* 0x000eee0000000200 */
[-C--:B------:R-:W-:Y:S08]  /*18870*/  HMMA.16816.F32 R20, R208, R176.reuse, R20 ;  /* 0x000000b0d014723c */ /* 0x080ff00000001814 */
[C---:B------:R-:W-:Y:S08]  /*18880*/  HMMA.16816.F32 R24, R184.reuse, R176, R24 ;  /* 0x000000b0b818723c */ /* 0x040ff00000001818 */
[-C--:B------:R-:W-:Y:S08]  /*18890*/  HMMA.16816.F32 R28, R184, R178.reuse, R28 ;  /* 0x000000b2b81c723c */ /* 0x080ff0000000181c */
[C---:B------:R-:W-:Y:S01]  /*188a0*/  HMMA.16816.F32 R32, R208.reuse, R178, R32 ;  /* 0x000000b2d020723c */ /* 0x040fe20000001820 */
[----:B------:R-:W1:Y:S07]  /*188b0*/  LDSM.16.M88.4 R176, [R228+0xa100] ;  /* 0x00a10000e4b0783b */ /* 0x000e6e0000000200 */
[-C--:B-----5:R-:W-:Y:S08]  /*188c0*/  HMMA.16816.F32 R36, R208, R108.reuse, R36 ;  /* 0x0000006cd024723c */ /* 0x0a0ff00000001824 */
        /* <DEDUP_REMOVED lines=8> */
[-C--:B--2---:R-:W-:Y:S08]  /*18950*/  HMMA.16816.F32 R4, R188, R192.reuse, R4 ;  /* 0x000000c0bc04723c */ /* 0x084ff00000001804 */
        /* <DEDUP_REMOVED lines=11> */
[-C--:B---3--:R-:W-:Y:S08]  /*18a10*/  HMMA.16816.F32 R52, R188, R212.reuse, R52 ;  /* 0x000000d4bc34723c */ /* 0x088ff00000001834 */
[C---:B------:R-:W-:Y:S08]  /*18a20*/  HMMA.16816.F32 R56, R196.reuse, R212, R56 ;  /* 0x000000d4c438723c */ /* 0x040ff00000001838 */
[-C--:B------:R-:W-:Y:S08]  /*18a30*/  HMMA.16816.F32 R60, R196, R214.reuse, R60 ;  /* 0x000000d6c43c723c */ /* 0x080ff0000000183c */
[----:B------:R-:W-:Y:S08]  /*18a40*/  HMMA.16816.F32 R64, R188, R214, R64 ;  /* 0x000000d6bc40723c */ /* 0x000ff00000001840 */
[-C--:B------:R-:W-:Y:S08]  /*18a50*/  HMMA.16816.F32 R4, R176, R216.reuse, R4 ;  /* 0x000000d8b004723c */ /* 0x080ff00000001804 */
        /* <DEDUP_REMOVED lines=25> */
[----:B-----5:R-:W5:Y:S09]  /*18bf0*/  LDSM.16.M88.4 R4, [R232] ;  /* 0x00000000e804783b */ /* 0x020f720000000200 */
[----:B------:R-:W1:Y:S10]  /*18c00*/  MUFU.TANH R186, R10 ;  /* 0x0000000a00ba7308 */ /* 0x000e740000002400 */
[----:B------:R1:W1:Y:S10]  /*18c10*/  MUFU.TANH R193, R11 ;  /* 0x0000000b00c17308 */ /* 0x0002740000002400 */
[----:B------:R2:W2:Y:S10]  /*18c20*/  MUFU.TANH R185, R12 ;  /* 0x0000000c00b97308 */ /* 0x0004b40000002400 */
[----:B------:R2:W2:Y:S01]  /*18c30*/  MUFU.TANH R184, R13 ;  /* 0x0000000d00b87308 */ /* 0x0004a20000002400 */
[----:B-1----:R-:W1:Y:S01]  /*18c40*/  LDSM.16.M88.4 R8, [R231] ;  /* 0x00000000e708783b */ /* 0x002e620000000200 */
[-C--:B-----5:R-:W-:Y:S08]  /*18c50*/  HMMA.16816.F32 R20, R176, R4.reuse, R20 ;  /* 0x00000004b014723c */ /* 0x0a0ff00000001814 */
[----:B------:R1:W1:Y:S01]  /*18c60*/  MUFU.TANH R191, R14 ;  /* 0x0000000e00bf7308 */ /* 0x0002620000002400 */
[C---:B------:R-:W-:Y:S09]  /*18c70*/  HMMA.16816.F32 R24, R108.reuse, R4, R24 ;  /* 0x000000046c18723c */ /* 0x040ff20000001818 */
[----:B------:R1:W1:Y:S01]  /*18c80*/  MUFU.TANH R190, R15 ;  /* 0x0000000f00be7308 */ /* 0x0002620000002400 */
[-C--:B------:R-:W-:Y:S08]  /*18c90*/  HMMA.16816.F32 R28, R108, R6.reuse, R28 ;  /* 0x000000066c1c723c */ /* 0x080ff0000000181c */
[C---:B------:R-:W-:Y:S01]  /*18ca0*/  HMMA.16816.F32 R32, R176.reuse, R6, R32 ;  /* 0x00000006b020723c */ /* 0x040fe20000001820 */
[----:B------:R2:W2:Y:S01]  /*18cb0*/  MUFU.TANH R181, R16 ;  /* 0x0000001000b57308 */ /* 0x0004a20000002400 */
[----:B------:R-:W5:Y:S01]  /*18cc0*/  LDSM.16.M88.4 R4, [R230] ;  /* 0x00000000e604783b */ /* 0x000f620000000200 */
[----:B------:R-:W-:Y:S04]  /*18cd0*/  DEPBAR.LE SB0, 0x0 ;  /* 0x000080000000791a */ /* 0x000fe80000000000 */
[----:B------:R-:W-:Y:S02]  /*18ce0*/  FMUL.FTZ R20, R20, c[0x0][0x320] ;  /* 0x0000c80014147a20 */ /* 0x000fe40000410000 */
[----:B------:R-:W-:Y:S02]  /*18cf0*/  FMUL.FTZ R21, R21, c[0x0][0x320] ;  /* 0x0000c80015157a20 */ /* 0x000fe40000410000 */
[----:B----4-:R4:W2:Y:S01]  /*18d00*/  MUFU.TANH R102, R17 ;  /* 0x0000001100667308 */ /* 0x0108a20000002400 */
        /* <DEDUP_REMOVED lines=106> */
.L_x_835:
        /* <DEDUP_REMOVED lines=37> */
[----:B-1----:R-:W1:Y:S01]  /*19600*/  SHFL.BFLY PT, R8, R0, 0x2, 0x1f ;  /* 0x0c401f0000087f89 */ /* 0x002e6200000e0000 */
        /* <DEDUP_REMOVED lines=79> */
[--C-:B-1----:R-:W-:Y:S01]  /*19b00*/  FFMA.FTZ R3, R183, c[0x0][0x2d0], -R111.reuse ;  /* 0x0000b400b7037a23 */ /* 0x102fe2000001086f */
[----:B------:R-:W-:Y:S01]  /*19b10*/  LDSM.16.MT88.4 R172, [R226+0x1d00] ;  /* 0x001d0000e2ac783b */ /* 0x000fe20000004200 */
[C---:B------:R-:W-:Y:S02]  /*19b20*/  FMUL.FTZ R70, R101.reuse, R70 ;  /* 0x0000004665467220 */ /* 0x040fe40000410000 */
[----:B------:R1:W4:Y:S01]  /*19b30*/  MUFU.EX2 R11, R3 ;  /* 0x00000003000b7308 */ /* 0x0003220000000800 */
[----:B------:R-:W-:Y:S02]  /*19b40*/  FMUL.FTZ R71, R101, R71 ;  /* 0x0000004765477220 */ /* 0x000fe40000410000 */
[C---:B------:R-:W-:Y:S02]  /*19b50*/  FMUL.FTZ R80, R103.reuse, R80 ;  /* 0x0000005067507220 */ /* 0x040fe40000410000 */
[----:B------:R-:W-:Y:S02]  /*19b60*/  FMUL.FTZ R81, R103, R81 ;  /* 0x0000005167517220 */ /* 0x000fe40000410000 */
[--C-:B--2---:R-:W-:Y:S01]  /*19b70*/  FFMA.FTZ R2, R187, c[0x0][0x2d0], -R110.reuse ;  /* 0x0000b400bb027a23 */ /* 0x104fe2000001086e */
[----:B------:R-:W-:Y:S01]  /*19b80*/  MOV R187, R21 ;  /* 0x0000001500bb7202 */ /* 0x000fe20000000f00 */
        /* <DEDUP_REMOVED lines=10> */
[C---:B------:R-:W-:Y:S02]  /*19c30*/  FMUL.FTZ R40, R100.reuse, R148 ;  /* 0x0000009464287220 */ /* 0x040fe40000410000 */
[----:B------:R1:W-:Y:S01]  /*19c40*/  MUFU.EX2 R224, R3 ;  /* 0x0000000300e07308 */ /* 0x0003e20000000800 */
[C---:B------:R-:W-:Y:S02]  /*19c50*/  FMUL.FTZ R44, R100.reuse, R152 ;  /* 0x00000098642c7220 */ /* 0x040fe40000410000 */
[C---:B------:R-:W-:Y:S02]  /*19c60*/  FMUL.FTZ R56, R100.reuse, R164 ;  /* 0x000000a464387220 */ /* 0x040fe40000410000 */
[C---:B------:R-:W-:Y:S02]  /*19c70*/  FMUL.FTZ R57, R100.reuse, R165 ;  /* 0x000000a564397220 */ /* 0x040fe40000410000 */
[----:B--2---:R-:W-:Y:S02]  /*19c80*/  FFMA.FTZ R2, R181, c[0x0][0x2d0], -R110 ;  /* 0x0000b400b5027a23 */ /* 0x004fe4000001086e */
[C---:B------:R-:W-:Y:S02]  /*19c90*/  FMUL.FTZ R60, R100.reuse, R168 ;  /* 0x000000a8643c7220 */ /* 0x040fe40000410000 */
[----:B------:R2:W-:Y:S01]  /*19ca0*/  MUFU.EX2 R10, R2 ;  /* 0x00000002000a7308 */ /* 0x0005e20000000800 */
[C---:B------:R-:W-:Y:S02]  /*19cb0*/  FMUL.FTZ R61, R100.reuse, R169 ;  /* 0x000000a9643d7220 */ /* 0x040fe40000410000 */
[C---:B------:R-:W-:Y:S02]  /*19cc0*/  FMUL.FTZ R72, R100.reuse, R72 ;  /* 0x0000004864487220 */ /* 0x040fe40000410000 */
[C---:B------:R-:W-:Y:S02]  /*19cd0*/  FMUL.FTZ R73, R100.reuse, R73 ;  /* 0x0000004964497220 */ /* 0x040fe40000410000 */
[C---:B------:R-:W-:Y:S02]  /*19ce0*/  FMUL.FTZ R76, R100.reuse, R76 ;  /* 0x0000004c644c7220 */ /* 0x040fe40000410000 */
[----:B------:R-:W-:Y:S02]  /*19cf0*/  FMUL.FTZ R77, R100, R77 ;  /* 0x0000004d644d7220 */ /* 0x000fe40000410000 */
[C---:B------:R-:W-:Y:S02]  /*19d00*/  FMUL.FTZ R82, R101.reuse, R82 ;  /* 0x0000005265527220 */ /* 0x040fe40000410000 */
[--C-:B-1----:R-:W-:Y:S02]  /*19d10*/  FFMA.FTZ R3, R180, c[0x0][0x2d0], -R111.reuse ;  /* 0x0000b400b4037a23 */ /* 0x102fe4000001086f */
[----:B------:R-:W-:Y:S02]  /*19d20*/  FMUL.FTZ R83, R101, R83 ;  /* 0x0000005365537220 */ /* 0x000fe40000410000 */
[----:B------:R-:W-:Y:S01]  /*19d30*/  MUFU.EX2 R28, R3 ;  /* 0x00000003001c7308 */ /* 0x000fe20000000800 */
[C---:B------:R-:W-:Y:S02]  /*19d40*/  FMUL.FTZ R84, R103.reuse, R84 ;  /* 0x0000005467547220 */ /* 0x040fe40000410000 */
[----:B------:R-:W-:Y:S02]  /*19d50*/  FMUL.FTZ R85, R103, R85 ;  /* 0x0000005567557220 */ /* 0x000fe40000410000 */
[C---:B------:R-:W-:Y:S01]  /*19d60*/  FMUL.FTZ R86, R101.reuse, R86 ;  /* 0x0000005665567220 */ /* 0x040fe20000410000 */
[----:B--2---:R-:W1:Y:S01]  /*19d70*/  SHFL.BFLY PT, R2, R0, 0x1, 0x1f ;  /* 0x0c201f0000027f89 */ /* 0x004e6200000e0000 */
[----:B------:R-:W-:Y:S02]  /*19d80*/  FMUL.FTZ R87, R101, R87 ;  /* 0x0000005765577220 */ /* 0x000fe40000410000 */
[C---:B------:R-:W-:Y:S02]  /*19d90*/  FMUL.FTZ R88, R100.reuse, R88 ;  /* 0x0000005864587220 */ /* 0x040fe40000410000 */
[C---:B------:R-:W-:Y:S02]  /*19da0*/  FMUL.FTZ R89, R100.reuse, R89 ;  /* 0x0000005964597220 */ /* 0x040fe40000410000 */
[C---:B------:R-:W-:Y:S02]  /*19db0*/  FMUL.FTZ R92, R100.reuse, R92 ;  /* 0x0000005c645c7220 */ /* 0x040fe40000410000 */
[----:B------:R-:W-:Y:S02]  /*19dc0*/  FMUL.FTZ R93, R100, R93 ;  /* 0x0000005d645d7220 */ /* 0x000fe40000410000 */
[C---:B------:R-:W-:Y:S02]  /*19dd0*/  FMUL.FTZ R96, R103.reuse, R96 ;  /* 0x0000006067607220 */ /* 0x040fe40000410000 */
[----:B------:R-:W-:Y:S02]  /*19de0*/  FMUL.FTZ R97, R103, R97 ;  /* 0x0000006167617220 */ /* 0x000fe40000410000 */
[C---:B------:R-:W-:Y:S02]  /*19df0*/  FMUL.FTZ R98, R101.reuse, R98 ;  /* 0x0000006265627220 */ /* 0x040fe40000410000 */
[----:B------:R-:W-:Y:S01]  /*19e00*/  FMUL.FTZ R99, R101, R99 ;  /* 0x0000006365637220 */ /* 0x000fe20000410000 */
[----:B-1----:R-:W-:Y:S01]  /*19e10*/  FMNMX.FTZ R102, R2, R0, !PT ;  /* 0x0000000002667209 */ /* 0x002fe20007810000 */
[--C-:B------:R-:W-:Y:S01]  /*19e20*/  FFMA.FTZ R2, R188, c[0x0][0x2d0], -R176.reuse ;  /* 0x0000b400bc027a23 */ /* 0x100fe200000108b0 */
[----:B------:R-:W-:Y:S01]  /*19e30*/  MOV R188, R12 ;  /* 0x0000000c00bc7202 */ /* 0x000fe20000000f00 */
[----:B------:R-:W-:Y:S02]  /*19e40*/  FFMA.FTZ R0, R19, c[0x0][0x2d0], -R111 ;  /* 0x0000b40013007a23 */ /* 0x000fe4000001086f */
[----:B------:R1:W-:Y:S01]  /*19e50*/  MUFU.EX2 R6, R2 ;  /* 0x0000000200067308 */ /* 0x0003e20000000800 */
[----:B------:R-:W-:Y:S02]  /*19e60*/  FMUL.FTZ R12, R100, R120 ;  /* 0x00000078640c7220 */ /* 0x000fe40000410000 */
[----:B------:R-:W-:Y:S02]  /*19e70*/  FMUL.FTZ R19, R101, R127 ;  /* 0x0000007f65137220 */ /* 0x000fe40000410000 */
[----:B------:R-:W-:Y:S05]  /*19e80*/  LDSM.16.MT88.4 R124, [R225+0x2100] ;  /* 0x00210000e17c783b */ /* 0x000fea0000004200 */
[----:B------:R2:W3:Y:S01]  /*19e90*/  MUFU.EX2 R182, R0 ;  /* 0x0000000000b67308 */ /* 0x0004e20000000800 */
[----:B-1----:R-:W-:Y:S01]  /*19ea0*/  FFMA.FTZ R2, R192, c[0x0][0x2d0], -R176 ;  /* 0x0000b400c0027a23 */ /* 0x002fe200000108b0 */
[----:B----4-:R-:W-:Y:S08]  /*19eb0*/  MOV R192, R11 ;  /* 0x0000000b00c07202 */ /* 0x010ff00000000f00 */
[----:B------:R1:W-:Y:S01]  /*19ec0*/  MUFU.EX2 R5, R2 ;  /* 0x0000000200057308 */ /* 0x0003e20000000800 */
[----:B--2---:R-:W-:Y:S01]  /*19ed0*/  FADD.FTZ R0, -R102, R107 ;  /* 0x0000006b66007221 */ /* 0x004fe20000010100 */
[----:B------:R-:W-:Y:S02]  /*19ee0*/  MOV R107, R20 ;  /* 0x00000014006b7202 */ /* 0x000fe40000000f00 */
[----:B------:R-:W2:Y:S01]  /*19ef0*/  LDSM.16.MT88.4 R20, [R225+0x100] ;  /* 0x00010000e114783b */ /* 0x000ea20000004200 */
[----:B------:R-:W-:Y:S01]  /*19f00*/  FMUL.FTZ R0, R0, c[0x0][0x2d0] ;  /* 0x0000b40000007a20 */ /* 0x000fe20000410000 */
[----:B---3--:R-:W-:Y:S02]  /*19f10*/  F2FP.PACK_AB R115, R182, R28 ;  /* 0x0000001cb673723e */ /* 0x008fe400000000ff */
[----:B------:R-:W-:Y:S01]  /*19f20*/  MOV R156, R107 ;  /* 0x0000006b009c7202 */ /* 0x000fe20000000f00 */
[----:B------:R-:W-:Y:S02]  /*19f30*/  FFMA.FTZ R107, R211, c[0x0][0x2d0], -R110 ;  /* 0x0000b400d36b7a23 */ /* 0x000fe4000001086e */
[----:B------:R-:W3:Y:S01]  /*19f40*/  MUFU.EX2 R0, R0 ;  /* 0x0000000000007308 */ /* 0x000ee20000000800 */
[--C-:B-1----:R-:W-:Y:S01]  /*19f50*/  FFMA.FTZ R2, R185, c[0x0][0x2d0], -R176.reuse ;  /* 0x0000b400b9027a23 */ /* 0x102fe200000108b0 */
[----:B------:R-:W-:Y:S08]  /*19f60*/  MOV R185, R10 ;  /* 0x0000000a00b97202 */ /* 0x000ff00000000f00 */
[----:B------:R1:W-:Y:S01]  /*19f70*/  MUFU.EX2 R4, R2 ;  /* 0x0000000200047308 */ /* 0x0003e20000000800 */
[C---:B---3--:R-:W-:Y:S02]  /*19f80*/  FMUL.FTZ R10, R0.reuse, R118 ;  /* 0x00000076000a7220 */ /* 0x048fe40000410000 */
[C---:B------:R-:W-:Y:S02]  /*19f90*/  FMUL.FTZ R11, R0.reuse, R119 ;  /* 0x00000077000b7220 */ /* 0x040fe40000410000 */
[C---:B------:R-:W-:Y:S02]  /*19fa0*/  FMUL.FTZ R14, R0.reuse, R122 ;  /* 0x0000007a000e7220 */ /* 0x040fe40000410000 */
[C---:B------:R-:W-:Y:S02]  /*19fb0*/  FMUL.FTZ R15, R0.reuse, R123 ;  /* 0x0000007b000f7220 */ /* 0x040fe40000410000 */
[C---:B------:R-:W-:Y:S01]  /*19fc0*/  FMUL.FTZ R30, R0.reuse, R138 ;  /* 0x0000008a001e7220 */ /* 0x040fe20000410000 */
[----:B------:R-:W3:Y:S01]  /*19fd0*/  LDSM.16.MT88.4 R120, [R226+0x1100] ;  /* 0x00110000e278783b */ /* 0x000ee20000004200 */
[----:B------:R-:W-:Y:S02]  /*19fe0*/  FMUL.FTZ R31, R0, R139 ;  /* 0x0000008b001f7220 */ /* 0x000fe40000410000 */
[----:B-1----:R-:W-:Y:S02]  /*19ff0*/  FFMA.FTZ R2, R184, c[0x0][0x2d0], -R176 ;  /* 0x0000b400b8027a23 */ /* 0x002fe400000108b0 */
[C---:B------:R-:W-:Y:S02]  /*1a000*/  FMUL.FTZ R42, R0.reuse, R150 ;  /* 0x00000096002a7220 */ /* 0x040fe40000410000 */
        /* <DEDUP_REMOVED lines=22> */
[----:B------:R-:W-:Y:S01]  /*1a170*/  FMUL.FTZ R6, R101, R114 ;  /* 0x0000007265067220 */ /* 0x000fe20000410000 */
[----:B------:R-:W-:Y:S02]  /*1a180*/  F2FP.PACK_AB R114, R27, R185 ;  /* 0x000000b91b72723e */ /* 0x000fe400000000ff */
[----:B------:R1:W4:Y:S02]  /*1a190*/  MUFU.EX2 R186, R3 ;  /* 0x0000000300ba7308 */ /* 0x0003240000000800 */
[--C-:B-1----:R-:W-:Y:S01]  /*1a1a0*/  FFMA.FTZ R3, R191, c[0x0][0x2d0], -R2.reuse ;  /* 0x0000b400bf037a23 */ /* 0x102fe20000010802 */
[----:B------:R-:W-:Y:S01]  /*1a1b0*/  MOV R191, R5 ;  /* 0x0000000500bf7202 */ /* 0x000fe20000000f00 */
[----:B------:R-:W-:Y:S01]  /*1a1c0*/  FMUL.FTZ R5, R103, R113 ;  /* 0x0000007167057220 */ /* 0x000fe20000410000 */
[----:B------:R-:W-:Y:S05]  /*1a1d0*/  F2FP.PACK_AB R113, R224, R192 ;  /* 0x000000c0e071723e */ /* 0x000fea00000000ff */
[----:B------:R1:W1:Y:S01]  /*1a1e0*/  MUFU.EX2 R26, R3 ;  /* 0x00000003001a7308 */ /* 0x0002620000000800 */
[----:B----4-:R-:W-:Y:S02]  /*1a1f0*/  F2FP.PACK_AB R117, R186, R180 ;  /* 0x000000b4ba75723e */ /* 0x010fe400000000ff */
[----:B------:R-:W-:Y:S02]  /*1a200*/  F2FP.PACK_AB R116, R191, R193 ;  /* 0x000000c1bf74723e */ /* 0x000fe400000000ff */
[----:B------:R-:W-:Y:S01]  /*1a210*/  MOV R139, R191 ;  /* 0x000000bf008b7202 */ /* 0x000fe20000000f00 */
[----:B-1----:R-:W-:Y:S01]  /*1a220*/  FFMA.FTZ R3, R190, c[0x0][0x2d0], -R2 ;  /* 0x0000b400be037a23 */ /* 0x002fe20000010802 */
[----:B------:R-:W-:Y:S01]  /*1a230*/  MOV R190, R4 ;  /* 0x0000000400be7202 */ /* 0x000fe20000000f00 */
[----:B------:R-:W-:Y:S01]  /*1a240*/  FMUL.FTZ R4, R103, R112 ;  /* 0x0000007067047220 */ /* 0x000fe20000410000 */
[----:B------:R-:W-:Y:S01]  /*1a250*/  F2FP.PACK_AB R112, R29, R188 ;  /* 0x000000bc1d70723e */ /* 0x000fe200000000ff */
[----:B------:R-:W1:Y:S01]  /*1a260*/  MUFU.EX2 R183, R3 ;  /* 0x0000000300b77308 */ /* 0x000e620000000800 */
[----:B------:R-:W-:Y:S02]  /*1a270*/  F2FP.PACK_AB R118, R181, R190 ;  /* 0x000000beb576723e */ /* 0x000fe400000000ff */
[-C--:B------:R-:W-:Y:S03]  /*1a280*/  MOV R133, R26.reuse ;  /* 0x0000001a00857202 */ /* 0x080fe60000000f00 */
[-C--:B--2---:R-:W-:Y:S05]  /*1a290*/  HMMA.16816.F32 R4, R112, R20.reuse, R4 ;  /* 0x000000147004723c */ /* 0x084fea0000001804 */
[----:B-1----:R-:W-:Y:S01]  /*1a2a0*/  F2FP.PACK_AB R119, R183, R26 ;  /* 0x0000001ab777723e */ /* 0x002fe200000000ff */
[--C-:B------:R-:W-:Y:S02]  /*1a2b0*/  FFMA.FTZ R3, R194, c[0x0][0x2d0], -R110.reuse ;  /* 0x0000b400c2037a23 */ /* 0x100fe4000001086e */
[C---:B------:R-:W-:Y:S01]  /*1a2c0*/  FMUL.FTZ R26, R0.reuse, R134 ;  /* 0x00000086001a7220 */ /* 0x040fe20000410000 */
[----:B------:R-:W-:Y:S01]  /*1a2d0*/  MOV R134, R27 ;  /* 0x0000001b00867202 */ /* 0x000fe20000000f00 */
[----:B------:R1:W-:Y:S02]  /*1a2e0*/  MUFU.EX2 R132, R3 ;  /* 0x0000000300847308 */ /* 0x0003e40000000800 */
[----:B------:R-:W-:Y:S01]  /*1a2f0*/  FMUL.FTZ R27, R0, R135 ;  /* 0x00000087001b7220 */ /* 0x000fe20000410000 */
[C---:B------:R-:W-:Y:S04]  /*1a300*/  HMMA.16816.F32 R8, R116.reuse, R20, R8 ;  /* 0x000000147408723c */ /* 0x040fe80000001808 */
[----:B------:R-:W-:Y:S01]  /*1a310*/  MOV R135, R28 ;  /* 0x0000001c00877202 */ /* 0x000fe20000000f00 */
[C---:B------:R-:W-:Y:S01]  /*1a320*/  FMUL.FTZ R28, R100.reuse, R136 ;  /* 0x00000088641c7220 */ /* 0x040fe20000410000 */
[----:B------:R-:W-:Y:S01]  /*1a330*/  MOV R136, R29 ;  /* 0x0000001d00887202 */ /* 0x000fe20000000f00 */
[C---:B------:R-:W-:Y:S01]  /*1a340*/  FMUL.FTZ R20, R103.reuse, R128 ;  /* 0x0000008067147220 */ /* 0x040fe20000410000 */
[-C--:B------:R-:W-:Y:S04]  /*1a350*/  HMMA.16816.F32 R12, R116, R22.reuse, R12 ;  /* 0x00000016740c723c */ /* 0x080fe8000000180c */
[----:B------:R-:W-:Y:S01]  /*1a360*/  FMUL.FTZ R21, R103, R129 ;  /* 0x0000008167157220 */ /* 0x000fe20000410000 */
[----:B------:R-:W-:Y:S01]  /*1a370*/  MOV R152, R136 ;  /* 0x0000008800987202 */ /* 0x000fe20000000f00 */
[----:B------:R-:W-:Y:S01]  /*1a380*/  FMUL.FTZ R29, R100, R137 ;  /* 0x00000089641d7220 */ /* 0x000fe20000410000 */
[----:B------:R-:W-:Y:S01]  /*1a390*/  MOV R136, R134 ;  /* 0x0000008600887202 */ /* 0x000fe20000000f00 */
[C---:B------:R-:W-:Y:S04]  /*1a3a0*/  HMMA.16816.F32 R16, R112.reuse, R22, R16 ;  /* 0x000000167010723c */ /* 0x040fe80000001810 */
[----:B------:R-:W-:Y:S01]  /*1a3b0*/  MOV R134, R193 ;  /* 0x000000c100867202 */ /* 0x000fe20000000f00 */
[--C-:B-1----:R-:W-:Y:S02]  /*1a3c0*/  FFMA.FTZ R3, R195, c[0x0][0x2d0], -R110.reuse ;  /* 0x0000b400c3037a23 */ /* 0x102fe4000001086e */
[C---:B------:R-:W-:Y:S02]  /*1a3d0*/  FMUL.FTZ R22, R101.reuse, R130 ;  /* 0x0000008265167220 */ /* 0x040fe40000410000 */
[----:B------:R1:W-:Y:S03]  /*1a3e0*/  MUFU.EX2 R184, R3 ;  /* 0x0000000300b87308 */ /* 0x0003e60000000800 */
[----:B------:R-:W-:Y:S02]  /*1a3f0*/  FMUL.FTZ R23, R101, R131 ;  /* 0x0000008365177220 */ /* 0x000fe40000410000 */
[----:B------:R-:W-:Y:S05]  /*1a400*/  LDSM.16.MT88.4 R128, [R226+0x500] ;  /* 0x00050000e280783b */ /* 0x000fea0000004200 */
[-C--:B------:R-:W-:Y:S08]  /*1a410*/  HMMA.16816.F32 R20, R112, R36.reuse, R20 ;  /* 0x000000247014723c */ /* 0x080ff00000001814 */
[C---:B------:R-:W-:Y:S07]  /*1a420*/  HMMA.16816.F32 R24, R116.reuse, R36, R24 ;  /* 0x000000247418723c */ /* 0x040fee0000001818 */
[C---:B------:R-:W-:Y:S01]  /*1a430*/  FMUL.FTZ R37, R103.reuse, R145 ;  /* 0x0000009167257220 */ /* 0x040fe20000410000 */
[-C--:B------:R-:W-:Y:S04]  /*1a440*/  HMMA.16816.F32 R28, R116, R38.reuse, R28 ;  /* 0x00000026741c723c */ /* 0x080fe8000000181c */
[----:B------:R-:W-:Y:S01]  /*1a450*/  FMUL.FTZ R36, R103, R144 ;  /* 0x0000009067247220 */ /* 0x000fe20000410000 */
[----:B------:R-:W-:Y:S01]  /*1a460*/  MOV R144, R192 ;  /* 0x000000c000907202 */ /* 0x000fe20000000f00 */
[--C-:B-1----:R-:W-:Y:S02]  /*1a470*/  FFMA.FTZ R3, R198, c[0x0][0x2d0], -R111.reuse ;  /* 0x0000b400c6037a23 */ /* 0x102fe4000001086f */
[C---:B------:R-:W-:Y:S07]  /*1a480*/  HMMA.16816.F32 R32, R112.reuse, R38, R32 ;  /* 0x000000267020723c */ /* 0x040fee0000001820 */
[C---:B------:R-:W-:Y:S02]  /*1a490*/  FMUL.FTZ R38, R101.reuse, R146 ;  /* 0x0000009265267220 */ /* 0x040fe40000410000 */
[----:B------:R1:W-:Y:S03]  /*1a4a0*/  MUFU.EX2 R146, R3 ;  /* 0x0000000300927308 */ /* 0x0003e60000000800 */
[----:B------:R-:W-:Y:S07]  /*1a4b0*/  FMUL.FTZ R39, R101, R147 ;  /* 0x0000009365277220 */ /* 0x000fee0000410000 */
[-C--:B------:R-:W-:Y:S08]  /*1a4c0*/  HMMA.16816.F32 R36, R112, R52.reuse, R36 ;  /* 0x000000347024723c */ /* 0x080ff00000001824 */
[C---:B------:R-:W-:Y:S04]  /*1a4d0*/  HMMA.16816.F32 R40, R116.reuse, R52, R40 ;  /* 0x000000347428723c */ /* 0x040fe80000001828 */
[--C-:B-1----:R-:W-:Y:S04]  /*1a4e0*/  FFMA.FTZ R3, R200, c[0x0][0x2d0], -R111.reuse ;  /* 0x0000b400c8037a23 */ /* 0x102fe8000001086f */
[-C--:B------:R-:W-:Y:S01]  /*1a4f0*/  HMMA.16816.F32 R44, R116, R54.reuse, R44 ;  /* 0x00000036742c723c */ /* 0x080fe2000000182c */
[----:B------:R1:W2:Y:S03]  /*1a500*/  MUFU.EX2 R140, R3 ;  /* 0x00000003008c7308 */ /* 0x0002a60000000800 */
[C---:B------:R-:W-:Y:S02]  /*1a510*/  FMUL.FTZ R52, R103.reuse, R160 ;  /* 0x000000a067347220 */ /* 0x040fe40000410000 */
[----:B------:R-:W-:Y:S02]  /*1a520*/  FMUL.FTZ R53, R103, R161 ;  /* 0x000000a167357220 */ /* 0x000fe40000410000 */
[C---:B------:R-:W-:Y:S07]  /*1a530*/  HMMA.16816.F32 R48, R112.reuse, R54, R48 ;  /* 0x000000367030723c */ /* 0x040fee0000001830 */
[C---:B------:R-:W-:Y:S02]  /*1a540*/  FMUL.FTZ R54, R101.reuse, R162 ;  /* 0x000000a265367220 */ /* 0x040fe40000410000 */
[----:B------:R-:W-:Y:S07]  /*1a550*/  FMUL.FTZ R55, R101, R163 ;  /* 0x000000a365377220 */ /* 0x000fee0000410000 */
[-C--:B---3--:R-:W-:Y:S03]  /*1a560*/  HMMA.16816.F32 R52, R112, R120.reuse, R52 ;  /* 0x000000787034723c */ /* 0x088fe60000001834 */
[--C-:B-1----:R-:W-:Y:S04]  /*1a570*/  FFMA.FTZ R3, R197, c[0x0][0x2d0], -R110.reuse ;  /* 0x0000b400c5037a23 */ /* 0x102fe8000001086e */
[----:B------:R1:W-:Y:S01]  /*1a580*/  MUFU.EX2 R143, R3 ;  /* 0x00000003008f7308 */ /* 0x0003e20000000800 */
[C---:B------:R-:W-:Y:S08]  /*1a590*/  HMMA.16816.F32 R56, R116.reuse, R120, R56 ;  /* 0x000000787438723c */ /* 0x040ff00000001838 */
[-C--:B------:R-:W-:Y:S08]  /*1a5a0*/  HMMA.16816.F32 R60, R116, R122.reuse, R60 ;  /* 0x0000007a743c723c */ /* 0x080ff0000000183c */
[C---:B------:R-:W-:Y:S01]  /*1a5b0*/  HMMA.16816.F32 R64, R112.reuse, R122, R64 ;  /* 0x0000007a7040723c */ /* 0x040fe20000001840 */
[----:B------:R-:W3:Y:S03]  /*1a5c0*/  LDSM.16.MT88.4 R120, [R226+0x2100] ;  /* 0x00210000e278783b */ /* 0x000ee60000004200 */
        /* <DEDUP_REMOVED lines=9> */
[-C--:B---3--:R-:W-:Y:S08]  /*1a660*/  HMMA.16816.F32 R84, R112, R120.reuse, R84 ;  /* 0x000000787054723c */ /* 0x088ff00000001854 */
[C---:B------:R-:W-:Y:S08]  /*1a670*/  HMMA.16816.F32 R88, R116.reuse, R120, R88 ;  /* 0x000000787458723c */ /* 0x040ff00000001858 */
[-C--:B------:R-:W-:Y:S04]  /*1a680*/  HMMA.16816.F32 R92, R116, R122.reuse, R92 ;  /* 0x0000007a745c723c */ /* 0x080fe8000000185c */
[--C-:B-1----:R-:W-:Y:S04]  /*1a690*/  FFMA.FTZ R3, R201, c[0x0][0x2d0], -R111.reuse ;  /* 0x0000b400c9037a23 */ /* 0x102fe8000001086f */
[----:B------:R-:W-:Y:S01]  /*1a6a0*/  HMMA.16816.F32 R96, R112, R122, R96 ;  /* 0x0000007a7060723c */ /* 0x000fe20000001860 */
[----:B------:R-:W1:Y:S01]  /*1a6b0*/  LDSM.16.MT88.4 R120, [R225+0x1500] ;  /* 0x00150000e178783b */ /* 0x000e620000004200 */
[----:B------:R3:W3:Y:S05]  /*1a6c0*/  MUFU.EX2 R153, R3 ;  /* 0x0000000300997308 */ /* 0x0006ea0000000800 */
[----:B--2---:R-:W-:Y:S02]  /*1a6d0*/  F2FP.PACK_AB R113, R140, R146 ;  /* 0x000000928c71723e */ /* 0x004fe400000000ff */
[----:B----4-:R-:W-:Y:S03]  /*1a6e0*/  F2FP.PACK_AB R114, R149, R143 ;  /* 0x0000008f9572723e */ /* 0x010fe600000000ff */
[----:B------:R-:W-:Y:S01]  /*1a6f0*/  F2FP.PACK_AB R112, R184, R132 ;  /* 0x00000084b870723e */ /* 0x000fe200000000ff */
[--C-:B---3--:R-:W-:Y:S01]  /*1a700*/  FFMA.FTZ R3, R203, c[0x0][0x2d0], -R176.reuse ;  /* 0x0000b400cb037a23 */ /* 0x108fe200000108b0 */
        /* <DEDUP_REMOVED lines=21> */
[----:B---3--:R-:W-:Y:S02]  /*1a860*/  F2FP.PACK_AB R119, R155, R145 ;  /* 0x000000919b77723e */ /* 0x008fe400000000ff */
[----:B------:R-:W-:Y:S05]  /*1a870*/  MOV R211, R155 ;  /* 0x0000009b00d37202 */ /* 0x000fea0000000f00 */
        /* <DEDUP_REMOVED lines=12> */
[--C-:B--2---:R-:W-:Y:S01]  /*1a940*/  FFMA.FTZ R3, R216, c[0x0][0x2d0], -R111.reuse ;  /* 0x0000b400d8037a23 */ /* 0x104fe2000001086f */
[----:B----4-:R-:W-:Y:S02]  /*1a950*/  MOV R216, R138 ;  /* 0x0000008a00d87202 */ /* 0x010fe40000000f00 */
[----:B------:R-:W-:Y:S01]  /*1a960*/  MOV R138, R190 ;  /* 0x000000be008a7202 */ /* 0x000fe20000000f00 */
[-C--:B-1----:R-:W-:Y:S01]  /*1a970*/  HMMA.16816.F32 R36, R112, R120.reuse, R36 ;  /* 0x000000787024723c */ /* 0x082fe20000001824 */
[----:B------:R1:W-:Y:S07]  /*1a980*/  MUFU.EX2 R214, R3 ;  /* 0x0000000300d67308 */ /* 0x0003ee0000000800 */
[C---:B------:R-:W-:Y:S08]  /*1a990*/  HMMA.16816.F32 R40, R116.reuse, R120, R40 ;  /* 0x000000787428723c */ /* 0x040ff00000001828 */
[-C--:B------:R-:W-:Y:S08]  /*1a9a0*/  HMMA.16816.F32 R44, R116, R122.reuse, R44 ;  /* 0x0000007a742c723c */ /* 0x080ff0000000182c */
[C---:B------:R-:W-:Y:S01]  /*1a9b0*/  HMMA.16816.F32 R48, R112.reuse, R122, R48 ;  /* 0x0000007a7030723c */ /* 0x040fe20000001830 */
[----:B------:R-:W2:Y:S03]  /*1a9c0*/  LDSM.16.MT88.4 R120, [R226+0x2500] ;  /* 0x00250000e278783b */ /* 0x000ea60000004200 */
[--C-:B-1----:R-:W-:Y:S01]  /*1a9d0*/  FFMA.FTZ R3, R217, c[0x0][0x2d0], -R111.reuse ;  /* 0x0000b400d9037a23 */ /* 0x102fe2000001086f */
[----:B------:R-:W-:Y:S02]  /*1a9e0*/  MOV R217, R137 ;  /* 0x0000008900d97202 */ /* 0x000fe40000000f00 */
[----:B------:R-:W-:Y:S01]  /*1a9f0*/  MOV R137, R133 ;  /* 0x0000008500897202 */ /* 0x000fe20000000f00 */
[-C--:B---3--:R-:W-:Y:S01]  /*1aa00*/  HMMA.16816.F32 R52, R112, R124.reuse, R52 ;  /* 0x0000007c7034723c */ /* 0x088fe20000001834 */
[----:B------:R1:W3:Y:S03]  /*1aa10*/  MUFU.EX2 R215, R3 ;  /* 0x0000000300d77308 */ /* 0x0002e60000000800 */
[----:B------:R-:W-:Y:S02]  /*1aa20*/  MOV R133, R188 ;  /* 0x000000bc00857202 */ /* 0x000fe40000000f00 */
[----:B------:R-:W-:Y:S02]  /*1aa30*/  MOV R188, R189 ;  /* 0x000000bd00bc7202 */ /* 0x000fe40000000f00 */
        /* <DEDUP_REMOVED lines=8> */
[----:B------:R3:W3:Y:S07]  /*1aac0*/  MUFU.EX2 R209, R3 ;  /* 0x0000000300d17308 */ /* 0x0006ee0000000800 */
[-C--:B------:R-:W-:Y:S04]  /*1aad0*/  HMMA.16816.F32 R76, R116, R130.reuse, R76 ;  /* 0x00000082744c723c */ /* 0x080fe8000000184c */
[----:B-1----:R-:W-:Y:S01]  /*1aae0*/  FFMA.FTZ R107, R219, c[0x0][0x2d0], -R176 ;  /* 0x0000b400db6b7a23 */ /* 0x002fe200000108b0 */
[----:B------:R-:W-:Y:S03]  /*1aaf0*/  MOV R219, R145 ;  /* 0x0000009100db7202 */ /* 0x000fe60000000f00 */
[C---:B------:R-:W-:Y:S01]  /*1ab00*/  HMMA.16816.F32 R80, R112.reuse, R130, R80 ;  /* 0x000000827050723c */ /* 0x040fe20000001850 */
[----:B------:R-:W1:Y:S01]  /*1ab10*/  LDSM.16.MT88.4 R128, [R226+0x900] ;  /* 0x00090000e280783b */ /* 0x000e620000004200 */
[----:B------:R4:W-:Y:S02]  /*1ab20*/  MUFU.EX2 R205, R107 ;  /* 0x0000006b00cd7308 */ /* 0x0009e40000000800 */
[----:B------:R-:W-:Y:S02]  /*1ab30*/  MOV R145, R139 ;  /* 0x0000008b00917202 */ /* 0x000fe40000000f00 */
[----:B------:R-:W-:Y:S02]  /*1ab40*/  MOV R139, R137 ;  /* 0x00000089008b7202 */ /* 0x000fe40000000f00 */
[-C--:B--2---:R-:W-:Y:S04]  /*1ab50*/  HMMA.16816.F32 R84, R112, R120.reuse, R84 ;  /* 0x000000787054723c */ /* 0x084fe80000001854 */
[--C-:B---3--:R-:W-:Y:S01]  /*1ab60*/  FFMA.FTZ R3, R212, c[0x0][0x2d0], -R111.reuse ;  /* 0x0000b400d4037a23 */ /* 0x108fe2000001086f */
[----:B------:R-:W-:Y:S02]  /*1ab70*/  MOV R137, R186 ;  /* 0x000000ba00897202 */ /* 0x000fe40000000f00 */
[----:B------:R-:W-:Y:S01]  /*1ab80*/  MOV R212, R154 ;  /* 0x0000009a00d47202 */ /* 0x000fe20000000f00 */
        /* <DEDUP_REMOVED lines=8> */
[--C-:B--2---:R-:W-:Y:S01]  /*1ac10*/  FFMA.FTZ R3, R213, c[0x0][0x2d0], -R111.reuse ;  /* 0x0000b400d5037a23 */ /* 0x104fe2000001086f */
[----:B------:R-:W-:Y:S03]  /*1ac20*/  F2FP.PACK_AB R113, R215, R214 ;  /* 0x000000d6d771723e */ /* 0x000fe600000000ff */
[----:B------:R2:W1:Y:S01]  /*1ac30*/  MUFU.EX2 R207, R3 ;  /* 0x0000000300cf7308 */ /* 0x0004620000000800 */
[----:B------:R-:W-:Y:S02]  /*1ac40*/  F2FP.PACK_AB R114, R210, R209 ;  /* 0x000000d1d272723e */ /* 0x000fe400000000ff */
[----:B------:R-:W-:Y:S01]  /*1ac50*/  MOV R213, R153 ;  /* 0x0000009900d57202 */ /* 0x000fe20000000f00 */
[--C-:B----4-:R-:W-:Y:S01]  /*1ac60*/  FFMA.FTZ R107, R251, c[0x0][0x2d0], -R176.reuse ;  /* 0x0000b400fb6b7a23 */ /* 0x110fe200000108b0 */
[----:B------:R-:W-:Y:S05]  /*1ac70*/  MOV R251, R181 ;  /* 0x000000b500fb7202 */ /* 0x000fea0000000f00 */
[----:B------:R-:W-:Y:S01]  /*1ac80*/  MUFU.EX2 R189, R107 ;  /* 0x0000006b00bd7308 */ /* 0x000fe20000000800 */
[----:B--2---:R-:W-:Y:S01]  /*1ac90*/  FFMA.FTZ R3, R218, c[0x0][0x2d0], -R176 ;  /* 0x0000b400da037a23 */ /* 0x004fe200000108b0 */
[----:B-1----:R-:W-:Y:S02]  /*1aca0*/  F2FP.PACK_AB R115, R207, R208 ;  /* 0x000000d0cf73723e */ /* 0x002fe400000000ff */
[----:B------:R-:W-:Y:S06]  /*1acb0*/  MOV R218, R149 ;  /* 0x0000009500da7202 */ /* 0x000fec0000000f00 */
[----:B------:R1:W2:Y:S01]  /*1acc0*/  MUFU.EX2 R206, R3 ;  /* 0x0000000300ce7308 */ /* 0x0002a20000000800 */
[----:B------:R-:W-:Y:S02]  /*1acd0*/  MOV R149, R144 ;  /* 0x0000009000957202 */ /* 0x000fe40000000f00 */
[----:B------:R-:W-:Y:S01]  /*1ace0*/  MOV R144, R138 ;  /* 0x0000008a00907202 */ /* 0x000fe20000000f00 */
[-C--:B------:R-:W-:Y:S03]  /*1acf0*/  HMMA.16816.F32 R4, R112, R124.reuse, R4 ;  /* 0x0000007c7004723c */ /* 0x080fe60000001804 */
[----:B------:R-:W-:Y:S02]  /*1ad00*/  MOV R138, R136 ;  /* 0x00000088008a7202 */ /* 0x000fe40000000f00 */
[----:B------:R-:W-:Y:S01]  /*1ad10*/  MOV R136, R185 ;  /* 0x000000b900887202 */ /* 0x000fe20000000f00 */
[--C-:B-1----:R-:W-:Y:S01]  /*1ad20*/  FFMA.FTZ R3, R221, c[0x0][0x2d0], -R2.reuse ;  /* 0x0000b400dd037a23 */ /* 0x102fe20000010802 */
[----:B--2---:R-:W-:Y:S02]  /*1ad30*/  F2FP.PACK_AB R116, R205, R206 ;  /* 0x000000cecd74723e */ /* 0x004fe400000000ff */
[----:B------:R-:W-:Y:S01]  /*1ad40*/  MOV R221, R151 ;  /* 0x0000009700dd7202 */ /* 0x000fe20000000f00 */
        /* <DEDUP_REMOVED lines=16> */
[----:B------:R-:W-:Y:S02]  /*1ae50*/  MOV R243, R140 ;  /* 0x0000008c00f37202 */ /* 0x000fe40000000f00 */
[----:B------:R-:W-:Y:S05]  /*1ae60*/  LDSM.16.MT88.4 R140, [R226+0xd00] ;  /* 0x000d0000e28c783b */ /* 0x000fea0000004200 */
[----:B------:R1:W2:Y:S02]  /*1ae70*/  MUFU.EX2 R199, R3 ;  /* 0x0000000300c77308 */ /* 0x0002a40000000800 */
[--C-:B-1----:R-:W-:Y:S01]  /*1ae80*/  FFMA.FTZ R3, R247, c[0x0][0x2d0], -R110.reuse ;  /* 0x0000b400f7037a23 */ /* 0x102fe2000001086e */
[----:B--2---:R-:W-:Y:S02]  /*1ae90*/  F2FP.PACK_AB R119, R199, R200 ;  /* 0x000000c8c777723e */ /* 0x004fe400000000ff */
[----:B------:R-:W-:Y:S05]  /*1aea0*/  MOV R247, R184 ;  /* 0x000000b800f77202 */ /* 0x000fea0000000f00 */
[----:B------:R1:W-:Y:S01]  /*1aeb0*/  MUFU.EX2 R198, R3 ;  /* 0x0000000300c67308 */ /* 0x0003e20000000800 */
[C---:B------:R-:W-:Y:S09]  /*1aec0*/  HMMA.16816.F32 R8, R116.reuse, R124, R8 ;  /* 0x0000007c7408723c */ /* 0x040ff20000001808 */
[----:B------:R-:W-:Y:S01]  /*1aed0*/  MUFU.EX2 R184, R108 ;  /* 0x0000006c00b87308 */ /* 0x000fe20000000800 */
        /* <DEDUP_REMOVED lines=42> */
[----:B------:R-:W-:Y:S02]  /*1b180*/  MOV R245, R132 ;  /* 0x0000008400f57202 */ /* 0x000fe40000000f00 */
[----:B------:R-:W-:Y:S01]  /*1b190*/  MOV R132, R180 ;  /* 0x000000b400847202 */ /* 0x000fe20000000f00 */
[----:B------:R1:W3:Y:S04]  /*1b1a0*/  MUFU.EX2 R191, R3 ;  /* 0x0000000300bf7308 */ /* 0x0002e80000000800 */
[----:B-1----:R-:W-:Y:S01]  /*1b1b0*/  FFMA.FTZ R3, R250, c[0x0][0x2d0], -R176 ;  /* 0x0000b400fa037a23 */ /* 0x002fe200000108b0 */
[----:B---3--:R-:W-:Y:S02]  /*1b1c0*/  F2FP.PACK_AB R111, R191, R192 ;  /* 0x000000c0bf6f723e */ /* 0x008fe400000000ff */
[----:B------:R-:W-:Y:S03]  /*1b1d0*/  MOV R250, R183 ;  /* 0x000000b700fa7202 */ /* 0x000fe60000000f00 */
[----:B------:R1:W-:Y:S02]  /*1b1e0*/  MUFU.EX2 R190, R3 ;  /* 0x0000000300be7308 */ /* 0x0003e40000000800 */
[--C-:B-1----:R-:W-:Y:S08]  /*1b1f0*/  FFMA.FTZ R3, R188, c[0x0][0x2d0], -R2.reuse ;  /* 0x0000b400bc037a23 */ /* 0x102ff00000010802 */
        /* <DEDUP_REMOVED lines=58> */
[----:B--2---:R-:W-:Y:S01]  /*1b5a0*/  FFMA.FTZ R103, R103, R18, R17 ;  /* 0x0000001267677223 */ /* 0x004fe20000010011 */
[----:B------:R-:W-:Y:S01]  /*1b5b0*/  MOV R18, R12 ;  /* 0x0000000c00127202 */ /* 0x000fe20000000f00 */
[----:B------:R-:W2:Y:S02]  /*1b5c0*/  LDL.LU R17, [R1+0x38] ;  /* 0x0000380001117983 */ /* 0x000ea40000300800 */
[----:B------:R-:W-:Y:S02]  /*1b5d0*/  FADD.FTZ R3, R3, R103 ;  /* 0x0000006703037221 */ /* 0x000fe40000010000 */
[----:B------:R-:W3:Y:S02]  /*1b5e0*/  LDL.LU R16, [R1+0x3c] ;  /* 0x00003c0001107983 */ /* 0x000ee40000300800 */
[----:B------:R-:W-:Y:S02]  /*1b5f0*/  FADD.FTZ R3, R14, R3 ;  /* 0x000000030e037221 */ /* 0x000fe40000010000 */
[----:B------:R-:W4:Y:S02]  /*1b600*/  LDL.LU R12, [R1+0x40] ;  /* 0x00004000010c7983 */ /* 0x000f240000300800 */
[----:B------:R-:W-:Y:S04]  /*1b610*/  FADD.FTZ R3, R11, R3 ;  /* 0x000000030b037221 */ /* 0x000fe80000010000 */
[----:B------:R-:W-:Y:S04]  /*1b620*/  FADD.FTZ R3, R245, R3 ;  /* 0x00000003f5037221 */ /* 0x000fe80000010000 */
[----:B------:R-:W-:Y:S02]  /*1b630*/  FADD.FTZ R3, R247, R3 ;  /* 0x00000003f7037221 */ /* 0x000fe40000010000 */
[----:B--2---:R-:W-:Y:S02]  /*1b640*/  FFMA.FTZ R101, R101, R17, R23 ;  /* 0x0000001165657223 */ /* 0x004fe40000010017 */
[----:B---3--:R-:W-:Y:S02]  /*1b650*/  FFMA.FTZ R100, R100, R16, R18 ;  /* 0x0000001064647223 */ /* 0x008fe40000010012 */
[----:B------:R-:W-:Y:S02]  /*1b660*/  FADD.FTZ R2, R2, R101 ;  /* 0x0000006502027221 */ /* 0x000fe40000010000 */
[----:B----4-:R-:W-:Y:S02]  /*1b670*/  FFMA.FTZ R0, R0, R12, R19 ;  /* 0x0000000c00007223 */ /* 0x010fe40000010013 */
        /* <DEDUP_REMOVED lines=65> */
.L_x_833:
        /* <DEDUP_REMOVED lines=153> */
.L_x_777:
        /* <DEDUP_REMOVED lines=164> */
.L_x_838:
        /* <DEDUP_REMOVED lines=159> */
.L_x_840:
[----:B---3--:R-:W-:Y:S05]  /*1d850*/  BSYNC B0 ;  /* 0x0000000000007941 */ /* 0x008fea0003800000 */
.L_x_839:
        /* <DEDUP_REMOVED lines=23> */
.L_x_842:
[----:B------:R-:W-:Y:S05]  /*1d9d0*/  BSYNC B0 ;  /* 0x0000000000007941 */ /* 0x000fea0003800000 */
.L_x_841:
        /* <DEDUP_REMOVED lines=23> */
.L_x_844:
[----:B------:R-:W-:Y:S05]  /*1db50*/  BSYNC B0 ;  /* 0x0000000000007941 */ /* 0x000fea0003800000 */
.L_x_843:
        /* <DEDUP_REMOVED lines=24> */
.L_x_837:
        /* <DEDUP_REMOVED lines=31> */
.L_x_845:
        /* <DEDUP_REMOVED lines=43> */
.L_x_847:
[----:B------:R-:W-:Y:S05]  /*1e180*/  BSYNC B0 ;  /* 0x0000000000007941 */ /* 0x000fea0003800000 */
.L_x_846:
        /* <DEDUP_REMOVED lines=70> */
.L_x_849:
[----:B------:R-:W-:Y:S05]  /*1e5f0*/  BSYNC B0 ;  /* 0x0000000000007941 */ /* 0x000fea0003800000 */
.L_x_848:
        /* <DEDUP_REMOVED lines=21> */
.L_x_851:
[----:B------:R-:W-:Y:S05]  /*1e750*/  BSYNC B0 ;  /* 0x0000000000007941 */ /* 0x000fea0003800000 */
.L_x_850:
        /* <DEDUP_REMOVED lines=21> */
.L_x_853:
[----:B------:R-:W-:Y:S05]  /*1e8b0*/  BSYNC B0 ;  /* 0x0000000000007941 */ /* 0x000fea0003800000 */
.L_x_852:
        /* <DEDUP_REMOVED lines=22> */
.L_x_854:
        /* <DEDUP_REMOVED lines=14> */
.L_x_868:


//--------------------- .nv.shared._ZN7cutlass13device_kernelIN5flash19enable_sm80_to_sm89INS1_16FlashAttnFwdSm80INS1_25CollectiveMainloopFwdSm80ILi4ELi1ELb0EN4cute5tupleIJNS5_1CILi128EEENS7_ILi64EEENS7_ILi96EEEEEELi96ENS_6half_tEfNS_4arch4Sm80ELb0ELb0ELb1ELb0ELb1ELb0ELb1ELb0EEENS1_21CollectiveEpilogueFwdINS6_IJS8_SA_S9_EEENS6_IJNS7_ILi1EEESI_SI_EEESC_SE_Li128ELb0ELb1ELb0ELb0EEENS1_19SingleTileSchedulerILb0ELb0ELb1ELi128EEEEEEEEEvNT_6ParamsE --------------------------
	.section	.nv.shared._ZN7cutlass13device_kernelIN5flash19enable_sm80_to_sm89INS1_16FlashAttnFwdSm80INS1_25CollectiveMainloopFwdSm80ILi4ELi1ELb0EN4cute5tupleIJNS5_1CILi128EEENS7_ILi64EEENS7_ILi96EEEEEELi96ENS_6half_tEfNS_4arch4Sm80ELb0ELb0ELb1ELb0ELb1ELb0ELb1ELb0EEENS1_21CollectiveEpilogueFwdINS6_IJS8_SA_S9_EEENS6_IJNS7_ILi1EEESI_SI_EEESC_SE_Li128ELb0ELb1ELb0ELb0EEENS1_19SingleTileSchedulerILb0ELb0ELb1ELi128EEEEEEEEEvNT_6ParamsE,"aw",@nobits
	.sectionflags	@""
	.align	16


//--------------------- .nv.global                --------------------------
	.section	.nv.global,"aw",@nobits
.nv.global:
	.type		_ZN79_INTERNAL_a857414e_43_flash_fwd_hdim96_fp16_paged_softcap_sm80_cu_744032ad_35344cute1_E,@object
	.size		_ZN79_INTERNAL_a857414e_43_flash_fwd_hdim96_fp16_paged_softcap_sm80_cu_744032ad_35344cute1_E,(_ZN79_INTERNAL_a857414e_43_flash_fwd_hdim96_fp16_paged_softcap_sm80_cu_744032ad_35344cuda3std3__45__cpo6cbeginE - _ZN79_INTERNAL_a857414e_43_flash_fwd_hdim96_fp16_paged_softcap_sm80_cu_744032ad_35344cute1_E)
_ZN79_INTERNAL_a857414e_43_flash_fwd_hdim96_fp16_paged_softcap_sm80_cu_744032ad_35344cute1_E:
	.zero		1
	.type		_ZN79_INTERNAL_a857414e_43_flash_fwd_hdim96_fp16_paged_softcap_sm80_cu_744032ad_35344cuda3std3__45__cpo6cbeginE,@object
	.size		_ZN79_INTERNAL_a857414e_43_flash_fwd_hdim96_fp16_paged_softcap_sm80_cu_744032ad_35344cuda3std3__45__cpo6cbeginE,(_ZN79_INTERNAL_a857414e_43_flash_fwd_hdim96_fp16_paged_softcap_sm80_cu_744032ad_35344cuda3std3__48in_placeE - _ZN79_INTERNAL_a857414e_43_flash_fwd_hdim96_fp16_paged_softcap_sm80_cu_744032ad_35344cuda3std3__45__cpo6cbeginE)
_ZN79_INTERNAL_a857414e_43_flash_fwd_hdim96_fp16_paged_softcap_sm80_cu_744032ad_35344cuda3std3__45__cpo6cbeginE:
	.zero		1
	.type		_ZN79_INTERNAL_a857414e_43_flash_fwd_hdim96_fp16_paged_softcap_sm80_cu_744032ad_35344cuda3std3__48in_placeE,@object
	.size		_ZN79_INTERNAL_a857414e_43_flash_fwd_hdim96_fp16_paged_softcap_sm80_cu_744032ad_35344cuda3std3__48in_placeE,(_ZN79_INTERNAL_a857414e_43_flash_fwd_hdim96_fp16_paged_softcap_sm80_cu_744032ad_35344cuda3std6ranges3__45__cpo9iter_moveE - _ZN79_INTERNAL_a857414e_43_flash_fwd_hdim96_fp16_paged_softcap_sm80_cu_744032ad_35344cuda3std3__48in_placeE)
_ZN79_INTERNAL_a857414e_43_flash_fwd_hdim96_fp16_paged_softcap_sm80_cu_744032ad_35344cuda3std3__48in_placeE:
	.zero		1
	.type		_ZN79_INTERNAL_a857414e_43_flash_fwd_hdim96_fp16_paged_softcap_sm80_cu_744032ad_35344cuda3std6ranges3__45__cpo9iter_moveE,@object
	.size		_ZN79_INTERNAL_a857414e_43_flash_fwd_hdim96_fp16_paged_softcap_sm80_cu_744032ad_35344cuda3std6ranges3__45__cpo9iter_moveE,(_ZN79_INTERNAL_a857414e_43_flash_fwd_hdim96_fp16_paged_softcap_sm80_cu_744032ad_35344cuda3std3__45__cpo5beginE - _ZN79_INTERNAL_a857414e_43_flash_fwd_hdim96_fp16_paged_softcap_sm80_cu_744032ad_35344cuda3std6ranges3__45__cpo9iter_moveE)
_ZN79_INTERNAL_a857414e_43_flash_fwd_hdim96_fp16_paged_softcap_sm80_cu_744032ad_35344cuda3std6ranges3__45__cpo9iter_moveE:
	.zero		1
	.type		_ZN79_INTERNAL_a857414e_43_flash_fwd_hdim96_fp16_paged_softcap_sm80_cu_744032ad_35344cuda3std3__45__cpo5beginE,@object
	.size		_ZN79_INTERNAL_a857414e_43_flash_fwd_hdim96_fp16_paged_softcap_sm80_cu_744032ad_35344cuda3std3__45__cpo5beginE,(_ZN79_INTERNAL_a857414e_43_flash_fwd_hdim96_fp16_paged_softcap_sm80_cu_744032ad_35344cuda3std3__481_GLOBAL__N__a857414e_43_flash_fwd_hdim96_fp16_paged_softcap_sm80_cu_744032ad_35346ignoreE - _ZN79_INTERNAL_a857414e_43_flash_fwd_hdim96_fp16_paged_softcap_sm80_cu_744032ad_35344cuda3std3__45__cpo5beginE)
_ZN79_INTERNAL_a857414e_43_flash_fwd_hdim96_fp16_paged_softcap_sm80_cu_744032ad_35344cuda3std3__45__cpo5beginE:
	.zero		1
	.type		_ZN79_INTERNAL_a857414e_43_flash_fwd_hdim96_fp16_paged_softcap_sm80_cu_744032ad_35344cuda3std3__481_GLOBAL__N__a857414e_43_flash_fwd_hdim96_fp16_paged_softcap_sm80_cu_744032ad_35346ignoreE,@object
	.size		_ZN79_INTERNAL_a857414e_43_flash_fwd_hdim96_fp16_paged_softcap_sm80_cu_744032ad_35344cuda3std3__481_GLOBAL__N__a857414e_43_flash_fwd_hdim96_fp16_paged_softcap_sm80_cu_744032ad_35346ignoreE,(_ZN79_INTERNAL_a857414e_43_flash_fwd_hdim96_fp16_paged_softcap_sm80_cu_744032ad_35344cute7productE - _ZN79_INTERNAL_a857414e_43_flash_fwd_hdim96_fp16_paged_softcap_sm80_cu_744032ad_35344cuda3std3__481_GLOBAL__N__a857414e_43_flash_fwd_hdim96_fp16_paged_softcap_sm80_cu_744032ad_35346ignoreE)
_ZN79_INTERNAL_a857414e_43_flash_fwd_hdim96_fp16_paged_softcap_sm80_cu_744032ad_35344cuda3std3__481_GLOBAL__N__a857414e_43_flash_fwd_hdim96_fp16_paged_softcap_sm80_cu_744032ad_35346ignoreE:
	.zero		1
	.type		_ZN79_INTERNAL_a857414e_43_flash_fwd_hdim96_fp16_paged_softcap_sm80_cu_744032ad_35344cute7productE,@object
	.size		_ZN79_INTERNAL_a857414e_43_flash_fwd_hdim96_fp16_paged_softcap_sm80_cu_744032ad_35344cute7productE,(_ZN79_INTERNAL_a857414e_43_flash_fwd_hdim96_fp16_paged_softcap_sm80_cu_744032ad_35344cuda3std3__45__cpo3endE - _ZN79_INTERNAL_a857414e_43_flash_fwd_hdim96_fp16_paged_softcap_sm80_cu_744032ad_35344cute7productE)
_ZN79_INTERNAL_a857414e_43_flash_fwd_hdim96_fp16_paged_softcap_sm80_cu_744032ad_35344cute7productE:
	.zero		1
	.type		_ZN79_INTERNAL_a857414e_43_flash_fwd_hdim96_fp16_paged_softcap_sm80_cu_744032ad_35344cuda3std3__45__cpo3endE,@object
	.size		_ZN79_INTERNAL_a857414e_43_flash_fwd_hdim96_fp16_paged_softcap_sm80_cu_744032ad_35344cuda3std3__45__cpo3endE,(_ZN79_INTERNAL_a857414e_43_flash_fwd_hdim96_fp16_paged_softcap_sm80_cu_744032ad_35344cuda3std3__419piecewise_constructE - _ZN79_INTERNAL_a857414e_43_flash_fwd_hdim96_fp16_paged_softcap_sm80_cu_744032ad_35344cuda3std3__45__cpo3endE)
_ZN79_INTERNAL_a857414e_43_flash_fwd_hdim96_fp16_paged_softcap_sm80_cu_744032ad_35344cuda3std3__45__cpo3endE:
	.zero		1
	.type		_ZN79_INTERNAL_a857414e_43_flash_fwd_hdim96_fp16_paged_softcap_sm80_cu_744032ad_35344cuda3std3__419piecewise_constructE,@object
	.size		_ZN79_INTERNAL_a857414e_43_flash_fwd_hdim96_fp16_paged_softcap_sm80_cu_744032ad_35344cuda3std3__419piecewise_constructE,(_ZN79_INTERNAL_a857414e_43_flash_fwd_hdim96_fp16_paged_softcap_sm80_cu_744032ad_35344cuda3std3__45__cpo4cendE - _ZN79_INTERNAL_a857414e_43_flash_fwd_hdim96_fp16_paged_softcap_sm80_cu_744032ad_35344cuda3std3__419piecewise_constructE)
_ZN79_INTERNAL_a857414e_43_flash_fwd_hdim96_fp16_paged_softcap_sm80_cu_744032ad_35344cuda3std3__419piecewise_constructE:
	.zero		1
	.type		_ZN79_INTERNAL_a857414e_43_flash_fwd_hdim96_fp16_paged_softcap_sm80_cu_744032ad_35344cuda3std3__45__cpo4cendE,@object
	.size		_ZN79_INTERNAL_a857414e_43_flash_fwd_hdim96_fp16_paged_softcap_sm80_cu_744032ad_35344cuda3std3__45__cpo4cendE,(_ZN79_INTERNAL_a857414e_43_flash_fwd_hdim96_fp16_paged_softcap_sm80_cu_744032ad_35344cuda3std6ranges3__45__cpo4swapE - _ZN79_INTERNAL_a857414e_43_flash_fwd_hdim96_fp16_paged_softcap_sm80_cu_744032ad_35344cuda3std3__45__cpo4cendE)
_ZN79_INTERNAL_a857414e_43_flash_fwd_hdim96_fp16_paged_softcap_sm80_cu_744032ad_35344cuda3std3__45__cpo4cendE:
	.zero		1
	.type		_ZN79_INTERNAL_a857414e_43_flash_fwd_hdim96_fp16_paged_softcap_sm80_cu_744032ad_35344cuda3std6ranges3__45__cpo4swapE,@object
	.size		_ZN79_INTERNAL_a857414e_43_flash_fwd_hdim96_fp16_paged_softcap_sm80_cu_744032ad_35344cuda3std6ranges3__45__cpo4swapE,(.L_7 - _ZN79_INTERNAL_a857414e_43_flash_fwd_hdim96_fp16_paged_softcap_sm80_cu_744032ad_35344cuda3std6ranges3__45__cpo4swapE)
_ZN79_INTERNAL_a857414e_43_flash_fwd_hdim96_fp16_paged_softcap_sm80_cu_744032ad_35344cuda3std6ranges3__45__cpo4swapE:
	.zero		1
.L_7:


//--------------------- .nv.shared._ZN7cutlass13device_kernelIN5flash19enable_sm80_to_sm89INS1_16FlashAttnFwdSm80INS1_25CollectiveMainloopFwdSm80ILi4ELi1ELb0EN4cute5tupleIJNS5_1CILi128EEENS7_ILi64EEENS7_ILi96EEEEEELi96ENS_6half_tEfNS_4arch4Sm80ELb0ELb0ELb1ELb1ELb1ELb0ELb1ELb0EEENS1_21CollectiveEpilogueFwdINS6_IJS8_SA_S9_EEENS6_IJNS7_ILi1EEESI_SI_EEESC_SE_Li128ELb1ELb1ELb0ELb0EEENS1_19SingleTileSchedulerILb1ELb0ELb1ELi128EEEEEEEEEvNT_6ParamsE --------------------------
	.section	.nv.shared._ZN7cutlass13device_kernelIN5flash19enable_sm80_to_sm89INS1_16FlashAttnFwdSm80INS1_25CollectiveMainloopFwdSm80ILi4ELi1ELb0EN4cute5tupleIJNS5_1CILi128EEENS7_ILi64EEENS7_ILi96EEEEEELi96ENS_6half_tEfNS_4arch4Sm80ELb0ELb0ELb1ELb1ELb1ELb0ELb1ELb0EEENS1_21CollectiveEpilogueFwdINS6_IJS8_SA_S9_EEENS6_IJNS7_ILi1EEESI_SI_EEESC_SE_Li128ELb1ELb1ELb0ELb0EEENS1_19SingleTileSchedulerILb1ELb0ELb1ELi128EEEEEEEEEvNT_6ParamsE,"aw",@nobits
	.sectionflags	@""
	.align	16


//--------------------- .nv.shared._ZN7cutlass13device_kernelIN5flash19enable_sm80_to_sm89INS1_16FlashAttnFwdSm80INS1_25CollectiveMainloopFwdSm80ILi4ELi1ELb0EN4cute5tupleIJNS5_1CILi128EEENS7_ILi64EEENS7_ILi96EEEEEELi96ENS_6half_tEfNS_4arch4Sm80ELb0ELb0ELb1ELb1ELb1ELb1ELb1ELb0EEENS1_21CollectiveEpilogueFwdINS6_IJS8_SA_S9_EEENS6_IJNS7_ILi1EEESI_SI_EEESC_SE_Li128ELb1ELb1ELb0ELb0EEENS1_19SingleTileSchedulerILb1ELb0ELb1ELi128EEEEEEEEEvNT_6ParamsE --------------------------
	.section	.nv.shared._ZN7cutlass13device_kernelIN5flash19enable_sm80_to_sm89INS1_16FlashAttnFwdSm80INS1_25CollectiveMainloopFwdSm80ILi4ELi1ELb0EN4cute5tupleIJNS5_1CILi128EEENS7_ILi64EEENS7_ILi96EEEEEELi96ENS_6half_tEfNS_4arch4Sm80ELb0ELb0ELb1ELb1ELb1ELb1ELb1ELb0EEENS1_21CollectiveEpilogueFwdINS6_IJS8_SA_S9_EEENS6_IJNS7_ILi1EEESI_SI_EEESC_SE_Li128ELb1ELb1ELb0ELb0EEENS1_19SingleTileSchedulerILb1ELb0ELb1ELi128EEEEEEEEEvNT_6ParamsE,"aw",@nobits
	.sectionflags	@""
	.align	16


//--------------------- .nv.shared._ZN7cutlass13device_kernelIN5flash19enable_sm80_to_sm89INS1_16FlashAttnFwdSm80INS1_25CollectiveMainloopFwdSm80ILi4ELi1ELb0EN4cute5tupleIJNS5_1CILi128EEENS7_ILi48EEENS7_ILi96EEEEEELi96ENS_6half_tEfNS_4arch4Sm80ELb0ELb1ELb1ELb0ELb1ELb0ELb1ELb0EEENS1_21CollectiveEpilogueFwdINS6_IJS8_SA_S9_EEENS6_IJNS7_ILi1EEESI_SI_EEESC_SE_Li128ELb0ELb1ELb0ELb0EEENS1_19SingleTileSchedulerILb0ELb0ELb1ELi128EEEEEEEEEvNT_6ParamsE --------------------------
	.section	.nv.shared._ZN7cutlass13device_kernelIN5flash19enable_sm80_to_sm89INS1_16FlashAttnFwdSm80INS1_25CollectiveMainloopFwdSm80ILi4ELi1ELb0EN4cute5tupleIJNS5_1CILi128EEENS7_ILi48EEENS7_ILi96EEEEEELi96ENS_6half_tEfNS_4arch4Sm80ELb0ELb1ELb1ELb0ELb1ELb0ELb1ELb0EEENS1_21CollectiveEpilogueFwdINS6_IJS8_SA_S9_EEENS6_IJNS7_ILi1EEESI_SI_EEESC_SE_Li128ELb0ELb1ELb0ELb0EEENS1_19SingleTileSchedulerILb0ELb0ELb1ELi128EEEEEEEEEvNT_6ParamsE,"aw",@nobits
	.sectionflags	@""
	.align	16


//--------------------- .nv.shared._ZN7cutlass13device_kernelIN5flash19enable_sm80_to_sm89INS1_16FlashAttnFwdSm80INS1_25CollectiveMainloopFwdSm80ILi4ELi1ELb0EN4cute5tupleIJNS5_1CILi128EEENS7_ILi48EEENS7_ILi96EEEEEELi96ENS_6half_tEfNS_4arch4Sm80ELb0ELb1ELb1ELb1ELb1ELb0ELb1ELb0EEENS1_21CollectiveEpilogueFwdINS6_IJS8_SA_S9_EEENS6_IJNS7_ILi1EEESI_SI_EEESC_SE_Li128ELb1ELb1ELb0ELb0EEENS1_19SingleTileSchedulerILb1ELb0ELb1ELi128EEEEEEEEEvNT_6ParamsE --------------------------
	.section	.nv.shared._ZN7cutlass13device_kernelIN5flash19enable_sm80_to_sm89INS1_16FlashAttnFwdSm80INS1_25CollectiveMainloopFwdSm80ILi4ELi1ELb0EN4cute5tupleIJNS5_1CILi128EEENS7_ILi48EEENS7_ILi96EEEEEELi96ENS_6half_tEfNS_4arch4Sm80ELb0ELb1ELb1ELb1ELb1ELb0ELb1ELb0EEENS1_21CollectiveEpilogueFwdINS6_IJS8_SA_S9_EEENS6_IJNS7_ILi1EEESI_SI_EEESC_SE_Li128ELb1ELb1ELb0ELb0EEENS1_19SingleTileSchedulerILb1ELb0ELb1ELi128EEEEEEEEEvNT_6ParamsE,"aw",@nobits
	.sectionflags	@""
	.align	16


//--------------------- .nv.shared._ZN7cutlass13device_kernelIN5flash19enable_sm80_to_sm89INS1_16FlashAttnFwdSm80INS1_25CollectiveMainloopFwdSm80ILi4ELi1ELb0EN4cute5tupleIJNS5_1CILi128EEENS7_ILi48EEENS7_ILi96EEEEEELi96ENS_6half_tEfNS_4arch4Sm80ELb0ELb1ELb1ELb1ELb1ELb1ELb1ELb0EEENS1_21CollectiveEpilogueFwdINS6_IJS8_SA_S9_EEENS6_IJNS7_ILi1EEESI_SI_EEESC_SE_Li128ELb1ELb1ELb0ELb0EEENS1_19SingleTileSchedulerILb1ELb0ELb1ELi128EEEEEEEEEvNT_6ParamsE --------------------------
	.section	.nv.shared._ZN7cutlass13device_kernelIN5flash19enable_sm80_to_sm89INS1_16FlashAttnFwdSm80INS1_25CollectiveMainloopFwdSm80ILi4ELi1ELb0EN4cute5tupleIJNS5_1CILi128EEENS7_ILi48EEENS7_ILi96EEEEEELi96ENS_6half_tEfNS_4arch4Sm80ELb0ELb1ELb1ELb1ELb1ELb1ELb1ELb0EEENS1_21CollectiveEpilogueFwdINS6_IJS8_SA_S9_EEENS6_IJNS7_ILi1EEESI_SI_EEESC_SE_Li128ELb1ELb1ELb0ELb0EEENS1_19SingleTileSchedulerILb1ELb0ELb1ELi128EEEEEEEEEvNT_6ParamsE,"aw",@nobits
	.sectionflags	@""
	.align	16


//--------------------- .nv.shared._ZN7cutlass13device_kernelIN5flash19enable_sm80_to_sm89INS1_16FlashAttnFwdSm80INS1_25CollectiveMainloopFwdSm80ILi4ELi1ELb0EN4cute5tupleIJNS5_1CILi128EEENS7_ILi64EEENS7_ILi96EEEEEELi96ENS_6half_tEfNS_4arch4Sm80ELb1ELb0ELb1ELb0ELb1ELb0ELb1ELb0EEENS1_21CollectiveEpilogueFwdINS6_IJS8_SA_S9_EEENS6_IJNS7_ILi1EEESI_SI_EEESC_SE_Li128ELb0ELb1ELb0ELb0EEENS1_30DynamicPersistentTileSchedulerILi128ELi128ELb0ELb1ELb0EEEEEEEEEvNT_6ParamsE --------------------------
	.section	.nv.shared._ZN7cutlass13device_kernelIN5flash19enable_sm80_to_sm89INS1_16FlashAttnFwdSm80INS1_25CollectiveMainloopFwdSm80ILi4ELi1ELb0EN4cute5tupleIJNS5_1CILi128EEENS7_ILi64EEENS7_ILi96EEEEEELi96ENS_6half_tEfNS_4arch4Sm80ELb1ELb0ELb1ELb0ELb1ELb0ELb1ELb0EEENS1_21CollectiveEpilogueFwdINS6_IJS8_SA_S9_EEENS6_IJNS7_ILi1EEESI_SI_EEESC_SE_Li128ELb0ELb1ELb0ELb0EEENS1_30DynamicPersistentTileSchedulerILi128ELi128ELb0ELb1ELb0EEEEEEEEEvNT_6ParamsE,"aw",@nobits
	.sectionflags	@""
	.align	16


//--------------------- .nv.shared._ZN7cutlass13device_kernelIN5flash19enable_sm80_to_sm89INS1_16FlashAttnFwdSm80INS1_25CollectiveMainloopFwdSm80ILi4ELi1ELb0EN4cute5tupleIJNS5_1CILi128EEENS7_ILi64EEENS7_ILi96EEEEEELi96ENS_6half_tEfNS_4arch4Sm80ELb1ELb0ELb1ELb1ELb1ELb0ELb1ELb0EEENS1_21CollectiveEpilogueFwdINS6_IJS8_SA_S9_EEENS6_IJNS7_ILi1EEESI_SI_EEESC_SE_Li128ELb1ELb1ELb0ELb0EEENS1_19SingleTileSchedulerILb1ELb0ELb1ELi128EEEEEEEEEvNT_6ParamsE --------------------------
	.section	.nv.shared._ZN7cutlass13device_kernelIN5flash19enable_sm80_to_sm89INS1_16FlashAttnFwdSm80INS1_25CollectiveMainloopFwdSm80ILi4ELi1ELb0EN4cute5tupleIJNS5_1CILi128EEENS7_ILi64EEENS7_ILi96EEEEEELi96ENS_6half_tEfNS_4arch4Sm80ELb1ELb0ELb1ELb1ELb1ELb0ELb1ELb0EEENS1_21CollectiveEpilogueFwdINS6_IJS8_SA_S9_EEENS6_IJNS7_ILi1EEESI_SI_EEESC_SE_Li128ELb1ELb1ELb0ELb0EEENS1_19SingleTileSchedulerILb1ELb0ELb1ELi128EEEEEEEEEvNT_6ParamsE,"aw",@nobits
	.sectionflags	@""
	.align	16


//--------------------- .nv.shared._ZN7cutlass13device_kernelIN5flash19enable_sm80_to_sm89INS1_16FlashAttnFwdSm80INS1_25CollectiveMainloopFwdSm80ILi4ELi1ELb0EN4cute5tupleIJNS5_1CILi128EEENS7_ILi64EEENS7_ILi96EEEEEELi96ENS_6half_tEfNS_4arch4Sm80ELb1ELb0ELb1ELb1ELb1ELb1ELb1ELb0EEENS1_21CollectiveEpilogueFwdINS6_IJS8_SA_S9_EEENS6_IJNS7_ILi1EEESI_SI_EEESC_SE_Li128ELb1ELb1ELb0ELb0EEENS1_19SingleTileSchedulerILb1ELb0ELb1ELi128EEEEEEEEEvNT_6ParamsE --------------------------
	.section	.nv.shared._ZN7cutlass13device_kernelIN5flash19enable_sm80_to_sm89INS1_16FlashAttnFwdSm80INS1_25CollectiveMainloopFwdSm80ILi4ELi1ELb0EN4cute5tupleIJNS5_1CILi128EEENS7_ILi64EEENS7_ILi96EEEEEELi96ENS_6half_tEfNS_4arch4Sm80ELb1ELb0ELb1ELb1ELb1ELb1ELb1ELb0EEENS1_21CollectiveEpilogueFwdINS6_IJS8_SA_S9_EEENS6_IJNS7_ILi1EEESI_SI_EEESC_SE_Li128ELb1ELb1ELb0ELb0EEENS1_19SingleTileSchedulerILb1ELb0ELb1ELi128EEEEEEEEEvNT_6ParamsE,"aw",@nobits
	.sectionflags	@""
	.align	16
